def matmul_kernel(
    a_ptr,
    b_ptr,
    c_ptr,
    M,
    N,
    K,
    stride_am,
    stride_ak,
    stride_bk,
    stride_bn,
    stride_cm,
    stride_cn,
    BLOCK_M: tl.constexpr,
    BLOCK_N: tl.constexpr,
    BLOCK_K: tl.constexpr,
    GROUP_M: tl.constexpr,
):
    pid = tl.program_id(axis=0)
    num_pid_m = tl.cdiv(M, BLOCK_M)
    num_pid_n = tl.cdiv(N, BLOCK_N)
    num_pid_in_group = GROUP_M * num_pid_n
    group_id = pid // num_pid_in_group
    first_pid_m = group_id * GROUP_M
    group_size_m = min(num_pid_m - first_pid_m, GROUP_M)
    pid_m = first_pid_m + ((pid % num_pid_in_group) % group_size_m)
    pid_n = (pid % num_pid_in_group) // group_size_m

    offs_am = (pid_m * BLOCK_M + tl.arange(0, BLOCK_M)) % M
    offs_bn = (pid_n * BLOCK_N + tl.arange(0, BLOCK_N)) % N
    offs_k = tl.arange(0, BLOCK_K)
    a_ptrs = a_ptr + offs_am[:, None] * stride_am + offs_k[None, :] * stride_ak
    b_ptrs = b_ptr + offs_k[:, None] * stride_bk + offs_bn[None, :] * stride_bn

    acc = tl.zeros((BLOCK_M, BLOCK_N), dtype=tl.float32)
    for kk in range(0, tl.cdiv(K, BLOCK_K)):
        a = tl.load(a_ptrs, mask=offs_k[None, :] < K - kk * BLOCK_K, other=0.0)
        b = tl.load(b_ptrs, mask=offs_k[:, None] < K - kk * BLOCK_K, other=0.0)
        acc = tl.dot(a, b, acc)
        a_ptrs += BLOCK_K * stride_ak
        b_ptrs += BLOCK_K * stride_bk

    c = acc.to(c_ptr.dtype.element_ty)
    offs_cm = pid_m * BLOCK_M + tl.arange(0, BLOCK_M)
    offs_cn = pid_n * BLOCK_N + tl.arange(0, BLOCK_N)
    c_ptrs = c_ptr + offs_cm[:, None] * stride_cm + offs_cn[None, :] * stride_cn
    mask = (offs_cm[:, None] < M) & (offs_cn[None, :] < N)
    tl.store(c_ptrs, c, mask=mask)

# config = {"BLOCK_K": 64, "BLOCK_M": 256, "BLOCK_N": 256, "GROUP_M": 8, "arch": "sm_100", "dtype": "bf16", "num_ctas": 2, "num_stages": 3, "num_warps": 4}
# arch = sm_100


// ===== COMPILED SASS (sm_100a) =====

	.target	sm_100a

	.elftype	@"ET_EXEC"


//--------------------- .note.nv.tkinfo           --------------------------
	.section	.note.nv.tkinfo,"",@"SHT_NOTE"
	.sectionflags	@"SHF_NOTE_NV_TKINFO"
	.tkinfo
        /*0018*/ 	.word	0x00000081
        /*0030*/ 	.string	""
        /*0030*/ 	.string	"ptxas-blackwell"
        /*0030*/ 	.string	"Cuda compilation tools, release 12.9, V12.9.86"
        /*0030*/ 	.string	"Build cuda_12.9.r12.9/compiler.36037853_0"
        /*0030*/ 	.string	"-v  -suppress-debug-info  -lineinfo  -arch sm_100a "



//--------------------- .note.nv.cuver            --------------------------
	.section	.note.nv.cuver,"",@"SHT_NOTE"
	.sectionflags	@"SHF_NOTE_NV_CUVER"
        /*0018*/ 	.short	0x0001
        /*001a*/ 	.short	0x0064
        /*001c*/ 	.short	0x0001
        /*001e*/ 	.short	0x0000
        /*0020*/ 	.short	0x0001
        /*0022*/ 	.short	0x0000


//--------------------- .nv.info                  --------------------------
	.section	.nv.info,"",@"SHT_CUDA_INFO"
	.align	4


	//----- nvinfo : EIATTR_REGCOUNT
	.align		4
        /*0000*/ 	.byte	0x04, 0x2f
        /*0002*/ 	.short	(.L_6 - .L_5)
	.align		4
.L_5:
        /*0004*/ 	.word	index@(matmul_kernel)
        /*0008*/ 	.word	0x000000ff


	//----- nvinfo : EIATTR_FRAME_SIZE
	.align		4
.L_6:
        /*000c*/ 	.byte	0x04, 0x11
        /*000e*/ 	.short	(.L_8 - .L_7)
	.align		4
.L_7:
        /*0010*/ 	.word	index@($__internal_2_$__cuda_sm10x_tcgen05_guardrail_trap_unallocated_columns_being_dealloced)
        /*0014*/ 	.word	0x00000088


	//----- nvinfo : EIATTR_FRAME_SIZE
	.align		4
.L_8:
        /*0018*/ 	.byte	0x04, 0x11
        /*001a*/ 	.short	(.L_10 - .L_9)
	.align		4
.L_9:
        /*001c*/ 	.word	index@($__internal_1_$__cuda_sm10x_tcgen05_guardrail_trap_phase_invalid_during_alloc)
        /*0020*/ 	.word	0x00000088


	//----- nvinfo : EIATTR_FRAME_SIZE
	.align		4
.L_10:
        /*0024*/ 	.byte	0x04, 0x11
        /*0026*/ 	.short	(.L_12 - .L_11)
	.align		4
.L_11:
        /*0028*/ 	.word	index@($__internal_0_$__cuda_sm10x_tcgen05_guardrail_trap_col_being_dealloced_not_returned_by_alloc)
        /*002c*/ 	.word	0x00000088


	//----- nvinfo : EIATTR_FRAME_SIZE
	.align		4
.L_12:
        /*0030*/ 	.byte	0x04, 0x11
        /*0032*/ 	.short	(.L_14 - .L_13)
	.align		4
.L_13:
        /*0034*/ 	.word	index@(matmul_kernel)
        /*0038*/ 	.word	0x00000088


	//----- nvinfo : EIATTR_MIN_STACK_SIZE
	.align		4
.L_14:
        /*003c*/ 	.byte	0x04, 0x12
        /*003e*/ 	.short	(.L_16 - .L_15)
	.align		4
.L_15:
        /*0040*/ 	.word	index@(matmul_kernel)
        /*0044*/ 	.word	0x00000088
.L_16:


//--------------------- .nv.info.matmul_kernel    --------------------------
	.section	.nv.info.matmul_kernel,"",@"SHT_CUDA_INFO"
	.sectionflags	@""
	.align	4


	//----- nvinfo : EIATTR_CUDA_API_VERSION
	.align		4
        /*0000*/ 	.byte	0x04, 0x37
        /*0002*/ 	.short	(.L_18 - .L_17)
.L_17:
        /*0004*/ 	.word	0x00000081


	//----- nvinfo : EIATTR_KPARAM_INFO
	.align		4
.L_18:
        /*0008*/ 	.byte	0x04, 0x17
        /*000a*/ 	.short	(.L_20 - .L_19)
.L_19:
        /*000c*/ 	.word	0x00000000
        /*0010*/ 	.short	0x000d
        /*0012*/ 	.short	0x0048
        /*0014*/ 	.byte	0x00, 0xf4, 0x21, 0x00


	//----- nvinfo : EIATTR_KPARAM_INFO
	.align		4
.L_20:
        /*0018*/ 	.byte	0x04, 0x17
        /*001a*/ 	.short	(.L_22 - .L_21)
.L_21:
        /*001c*/ 	.word	0x00000000
        /*0020*/ 	.short	0x000c
        /*0022*/ 	.short	0x0040
        /*0024*/ 	.byte	0x00, 0xf4, 0x21, 0x00


	//----- nvinfo : EIATTR_KPARAM_INFO
	.align		4
.L_22:
        /*0028*/ 	.byte	0x04, 0x17
        /*002a*/ 	.short	(.L_24 - .L_23)
.L_23:
        /*002c*/ 	.word	0x00000000
        /*0030*/ 	.short	0x000b
        /*0032*/ 	.short	0x0038
        /*0034*/ 	.byte	0x00, 0xf0, 0x11, 0x00


	//----- nvinfo : EIATTR_KPARAM_INFO
	.align		4
.L_24:
        /*0038*/ 	.byte	0x04, 0x17
        /*003a*/ 	.short	(.L_26 - .L_25)
.L_25:
        /*003c*/ 	.word	0x00000000
        /*0040*/ 	.short	0x000a
        /*0042*/ 	.short	0x0034
        /*0044*/ 	.byte	0x00, 0xf0, 0x11, 0x00


	//----- nvinfo : EIATTR_KPARAM_INFO
	.align		4
.L_26:
        /*0048*/ 	.byte	0x04, 0x17
        /*004a*/ 	.short	(.L_28 - .L_27)
.L_27:
        /*004c*/ 	.word	0x00000000
        /*0050*/ 	.short	0x0009
        /*0052*/ 	.short	0x0030
        /*0054*/ 	.byte	0x00, 0xf0, 0x11, 0x00


	//----- nvinfo : EIATTR_KPARAM_INFO
	.align		4
.L_28:
        /*0058*/ 	.byte	0x04, 0x17
        /*005a*/ 	.short	(.L_30 - .L_29)
.L_29:
        /*005c*/ 	.word	0x00000000
        /*0060*/ 	.short	0x0008
        /*0062*/ 	.short	0x002c
        /*0064*/ 	.byte	0x00, 0xf0, 0x11, 0x00


	//----- nvinfo : EIATTR_KPARAM_INFO
	.align		4
.L_30:
        /*0068*/ 	.byte	0x04, 0x17
        /*006a*/ 	.short	(.L_32 - .L_31)
.L_31:
        /*006c*/ 	.word	0x00000000
        /*0070*/ 	.short	0x0007
        /*0072*/ 	.short	0x0028
        /*0074*/ 	.byte	0x00, 0xf0, 0x11, 0x00


	//----- nvinfo : EIATTR_KPARAM_INFO
	.align		4
.L_32:
        /*0078*/ 	.byte	0x04, 0x17
        /*007a*/ 	.short	(.L_34 - .L_33)
.L_33:
        /*007c*/ 	.word	0x00000000
        /*0080*/ 	.short	0x0006
        /*0082*/ 	.short	0x0024
        /*0084*/ 	.byte	0x00, 0xf0, 0x11, 0x00


	//----- nvinfo : EIATTR_KPARAM_INFO
	.align		4
.L_34:
        /*0088*/ 	.byte	0x04, 0x17
        /*008a*/ 	.short	(.L_36 - .L_35)
.L_35:
        /*008c*/ 	.word	0x00000000
        /*0090*/ 	.short	0x0005
        /*0092*/ 	.short	0x0020
        /*0094*/ 	.byte	0x00, 0xf0, 0x11, 0x00


	//----- nvinfo : EIATTR_KPARAM_INFO
	.align		4
.L_36:
        /*0098*/ 	.byte	0x04, 0x17
        /*009a*/ 	.short	(.L_38 - .L_37)
.L_37:
        /*009c*/ 	.word	0x00000000
        /*00a0*/ 	.short	0x0004
        /*00a2*/ 	.short	0x001c
        /*00a4*/ 	.byte	0x00, 0xf0, 0x11, 0x00


	//----- nvinfo : EIATTR_KPARAM_INFO
	.align		4
.L_38:
        /*00a8*/ 	.byte	0x04, 0x17
        /*00aa*/ 	.short	(.L_40 - .L_39)
.L_39:
        /*00ac*/ 	.word	0x00000000
        /*00b0*/ 	.short	0x0003
        /*00b2*/ 	.short	0x0018
        /*00b4*/ 	.byte	0x00, 0xf0, 0x11, 0x00


	//----- nvinfo : EIATTR_KPARAM_INFO
	.align		4
.L_40:
        /*00b8*/ 	.byte	0x04, 0x17
        /*00ba*/ 	.short	(.L_42 - .L_41)
.L_41:
        /*00bc*/ 	.word	0x00000000
        /*00c0*/ 	.short	0x0002
        /*00c2*/ 	.short	0x0010
        /*00c4*/ 	.byte	0x00, 0xf4, 0x21, 0x00


	//----- nvinfo : EIATTR_KPARAM_INFO
	.align		4
.L_42:
        /*00c8*/ 	.byte	0x04, 0x17
        /*00ca*/ 	.short	(.L_44 - .L_43)
.L_43:
        /*00cc*/ 	.word	0x00000000
        /*00d0*/ 	.short	0x0001
        /*00d2*/ 	.short	0x0008
        /*00d4*/ 	.byte	0x00, 0xf4, 0x21, 0x00


	//----- nvinfo : EIATTR_KPARAM_INFO
	.align		4
.L_44:
        /*00d8*/ 	.byte	0x04, 0x17
        /*00da*/ 	.short	(.L_46 - .L_45)
.L_45:
        /*00dc*/ 	.word	0x00000000
        /*00e0*/ 	.short	0x0000
        /*00e2*/ 	.short	0x0000
        /*00e4*/ 	.byte	0x00, 0xf4, 0x21, 0x00


	//----- nvinfo : EIATTR_EXPLICIT_CLUSTER
	.align		4
.L_46:
        /*00e8*/ 	.byte	0x01, 0x3e
	.zero		2


	//----- nvinfo : EIATTR_CTA_PER_CLUSTER
	.align		4
        /*00ec*/ 	.byte	0x04, 0x3d
        /*00ee*/ 	.short	(.L_48 - .L_47)
.L_47:
        /*00f0*/ 	.word	0x00000002
        /*00f4*/ 	.word	0x00000001
        /*00f8*/ 	.word	0x00000001


	//----- nvinfo : EIATTR_AT_ENTRY_FRAGMENTS
	.align		4
.L_48:
        /*00fc*/ 	.byte	0x04, 0x4f
        /*00fe*/ 	.short	(.L_50 - .L_49)


	//   ....[0]....
.L_49:
        /*0100*/ 	.word	0x00000004


	//   ....[1]....
        /*0104*/ 	.word	0x00000005


	//----- nvinfo : EIATTR_RESERVED_SMEM_USED
	.align		4
.L_50:
        /*0108*/ 	.byte	0x01, 0x41
	.zero		2


	//----- nvinfo : EIATTR_SPARSE_MMA_MASK
	.align		4
        /*010c*/ 	.byte	0x03, 0x50
        /*010e*/ 	.short	0x0000


	//----- nvinfo : EIATTR_TCGEN05_2CTA_USED
	.align		4
        /*0110*/ 	.byte	0x01, 0x52
	.zero		2


	//----- nvinfo : EIATTR_MAXREG_COUNT
	.align		4
        /*0114*/ 	.byte	0x03, 0x1b
        /*0116*/ 	.short	0x00ff


	//----- nvinfo : EIATTR_NUM_BARRIERS
	.align		4
        /*0118*/ 	.byte	0x02, 0x4c
        /*011a*/ 	.byte	0x01
	.zero		1


	//----- nvinfo : EIATTR_ANNOTATIONS
	.align		4
        /*011c*/ 	.byte	0x04, 0x55
        /*011e*/ 	.short	(.L_52 - .L_51)


	//   ....[0]....
.L_51:
        /*0120*/ 	.word	0x00000001
        /*0124*/ 	.byte	0x90, 0x0d, 0x00, 0x00, 0x01, 0x00, 0x00, 0x00, 0x50, 0x76, 0x00, 0x00, 0x01, 0x00, 0x00, 0x00
        /* <DEDUP_REMOVED lines=35> */
        /*0364*/ 	.byte	0x90, 0xcc, 0x00, 0x00


	//----- nvinfo : EIATTR_INT_WARP_WIDE_INSTR_OFFSETS
	.align		4
.L_52:
        /*0368*/ 	.byte	0x04, 0x31
        /*036a*/ 	.short	(.L_54 - .L_53)


	//   ....[0]....
.L_53:
        /*036c*/ 	.word	0x000044f0


	//   ....[1]....
        /*0370*/ 	.word	0x00004500


	//   ....[2]....
        /*0374*/ 	.word	0x00007820


	//   ....[3]....
        /*0378*/ 	.word	0x00014ff0


	//   ....[4]....
        /*037c*/ 	.word	0x00015040


	//----- nvinfo : EIATTR_COOP_GROUP_MASK_REGIDS
	.align		4
.L_54:
        /*0380*/ 	.byte	0x04, 0x29
        /*0382*/ 	.short	(.L_56 - .L_55)


	//   ....[0]....
.L_55:
        /*0384*/ 	.word	0xffffffff


	//   ....[1]....
        /*0388*/ 	.word	0xffffffff


	//   ....[2]....
        /*038c*/ 	.word	0xffffffff


	//   ....[3]....
        /*0390*/ 	.word	0xffffffff


	//----- nvinfo : EIATTR_COOP_GROUP_INSTR_OFFSETS
	.align		4
.L_56:
        /*0394*/ 	.byte	0x04, 0x28
        /*0396*/ 	.short	(.L_58 - .L_57)


	//   ....[0]....
.L_57:
        /*0398*/ 	.word	0x00000080


	//   ....[1]....
        /*039c*/ 	.word	0x00000680


	//   ....[2]....
        /*03a0*/ 	.word	0x00014e80


	//   ....[3]....
        /*03a4*/ 	.word	0x000150f0


	//----- nvinfo : EIATTR_VRC_CTA_INIT_COUNT
	.align		4
.L_58:
        /*03a8*/ 	.byte	0x02, 0x4a
        /*03aa*/ 	.byte	0x80
	.zero		1


	//----- nvinfo : EIATTR_MBARRIER_INSTR_OFFSETS
	.align		4
        /*03ac*/ 	.byte	0x04, 0x39
        /*03ae*/ 	.short	(.L_60 - .L_59)


	//   ....[0]....
.L_59:
        /*03b0*/ 	.word	0x00000300
        /*03b4*/ 	.word	0x00000007
        /*03b8*/ 	.word	0x00000000
        /*03bc*/ 	.short	0x010a
        /*03be*/ 	.byte	0xff
	.zero		1


	//   ....[1]....
        /*03c0*/ 	.word	0x00000320
        /*03c4*/ 	.word	0x00000007
        /*03c8*/ 	.word	0x00000000
        /*03cc*/ 	.short	0x010a
        /*03ce*/ 	.byte	0xff
	.zero		1


	//   ....[2]....
        /*03d0*/ 	.word	0x000004f0
        /*03d4*/ 	.word	0x00000009
        /*03d8*/ 	.word	0x00000000
        /*03dc*/ 	.short	0x010a
        /*03de*/ 	.byte	0xff
	.zero		1


	//   ....[3]....
        /*03e0*/ 	.word	0x00000510
        /*03e4*/ 	.word	0x00000009
        /*03e8*/ 	.word	0x00000000
        /*03ec*/ 	.short	0x010a
        /*03ee*/ 	.byte	0xff
	.zero		1


	//   ....[4]....
        /*03f0*/ 	.word	0x00000600
        /*03f4*/ 	.word	0x00000005
        /*03f8*/ 	.word	0x00000000
        /*03fc*/ 	.short	0x0101
        /*03fe*/ 	.byte	0xff
	.zero		1


	//   ....[5]....
        /*0400*/ 	.word	0x00004680
        /*0404*/ 	.word	0x000000ff
        /*0408*/ 	.word	0x00000000
        /*040c*/ 	.short	0x0100
        /*040e*/ 	.byte	0x08
	.zero		1


	//   ....[6]....
        /*0410*/ 	.word	0x00007860
        /*0414*/ 	.word	0x000000ff
        /*0418*/ 	.word	0x00008008
        /*041c*/ 	.short	0x0100
        /*041e*/ 	.byte	0x06
	.zero		1


	//   ....[7]....
        /*0420*/ 	.word	0x0000b6a0
        /*0424*/ 	.word	0x000000ff
        /*0428*/ 	.word	0x00000000
        /*042c*/ 	.short	0x010a
        /*042e*/ 	.byte	0x08
	.zero		1


	//   ....[8]....
        /*0430*/ 	.word	0x0000cd90
        /*0434*/ 	.word	0x000000ff
        /*0438*/ 	.word	0x00000000
        /*043c*/ 	.short	0x010a
        /*043e*/ 	.byte	0x08
	.zero		1


	//   ....[9]....
        /*0440*/ 	.word	0x0000cf10
        /*0444*/ 	.word	0x000000ff
        /*0448*/ 	.word	0x00008000
        /*044c*/ 	.short	0x0108
        /*044e*/ 	.byte	0x06
	.zero		1


	//   ....[10]....
        /*0450*/ 	.word	0x0000cf70
        /*0454*/ 	.word	0x000000ff
        /*0458*/ 	.word	0x00008008
        /*045c*/ 	.short	0x0108
        /*045e*/ 	.byte	0x06
	.zero		1


	//   ....[11]....
        /*0460*/ 	.word	0x00015120
        /*0464*/ 	.word	0x00000007
        /*0468*/ 	.word	0x00000000
        /*046c*/ 	.short	0x010a
        /*046e*/ 	.byte	0xff
	.zero		1


	//   ....[12]....
        /*0470*/ 	.word	0x00015180
        /*0474*/ 	.word	0x00000009
        /*0478*/ 	.word	0x00000000
        /*047c*/ 	.short	0x010a
        /*047e*/ 	.byte	0xff
	.zero		1


	//   ....[13]....
        /*0480*/ 	.word	0x000151d0
        /*0484*/ 	.word	0x000000ff
        /*0488*/ 	.word	0x00000000
        /*048c*/ 	.short	0x010a
        /*048e*/ 	.byte	0x08
	.zero		1


	//   ....[14]....
        /*0490*/ 	.word	0x00015200
        /*0494*/ 	.word	0x000000ff
        /*0498*/ 	.word	0x00000000
        /*049c*/ 	.short	0x010a
        /*049e*/ 	.byte	0x08
	.zero		1


	//----- nvinfo : EIATTR_NUM_MBARRIERS
	.align		4
.L_60:
        /*04a0*/ 	.byte	0x03, 0x38
        /*04a2*/ 	.short	0x0002


	//----- nvinfo : EIATTR_EXIT_INSTR_OFFSETS
	.align		4
        /*04a4*/ 	.byte	0x04, 0x1c
        /*04a6*/ 	.short	(.L_62 - .L_61)


	//   ....[0]....
.L_61:
        /*04a8*/ 	.word	0x00015100


	//----- nvinfo : EIATTR_REQNTID
	.align		4
.L_62:
        /*04ac*/ 	.byte	0x04, 0x10
        /*04ae*/ 	.short	(.L_64 - .L_63)
.L_63:
        /*04b0*/ 	.word	0x00000080
        /*04b4*/ 	.word	0x00000001
        /*04b8*/ 	.word	0x00000001


	//----- nvinfo : EIATTR_CRS_STACK_SIZE
	.align		4
.L_64:
        /*04bc*/ 	.byte	0x04, 0x1e
        /*04be*/ 	.short	(.L_66 - .L_65)
.L_65:
        /*04c0*/ 	.word	0x00000000


	//----- nvinfo : EIATTR_CBANK_PARAM_SIZE
	.align		4
.L_66:
        /*04c4*/ 	.byte	0x03, 0x19
        /*04c6*/ 	.short	0x0050


	//----- nvinfo : EIATTR_PARAM_CBANK
	.align		4
        /*04c8*/ 	.byte	0x04, 0x0a
        /*04ca*/ 	.short	(.L_68 - .L_67)
	.align		4
.L_67:
        /*04cc*/ 	.word	index@(.nv.constant0.matmul_kernel)
        /*04d0*/ 	.short	0x0380
        /*04d2*/ 	.short	0x0050


	//----- nvinfo : EIATTR_SW_WAR
	.align		4
.L_68:
        /*04d4*/ 	.byte	0x04, 0x36
        /*04d6*/ 	.short	(.L_70 - .L_69)
.L_69:
        /*04d8*/ 	.word	0x00000008
.L_70:


//--------------------- .nv.compat                --------------------------
	.section	.nv.compat,"",@"SHT_CUDA_COMPAT_INFO"
	.align	4
        /*0000*/ 	.byte	0x02, 0x02, 0x02, 0x00, 0x02, 0x05, 0x05, 0x00, 0x02, 0x03, 0x00, 0x00, 0x02, 0x06, 0x01, 0x00


//--------------------- .nv.callgraph             --------------------------
	.section	.nv.callgraph,"",@"SHT_CUDA_CALLGRAPH"
	.align	4
	.sectionentsize	8
	.align		4
        /*0000*/ 	.word	0x00000000
	.align		4
        /*0004*/ 	.word	0xffffffff
	.align		4
        /*0008*/ 	.word	0x00000000
	.align		4
        /*000c*/ 	.word	0xfffffffe
	.align		4
        /*0010*/ 	.word	0x00000000
	.align		4
        /*0014*/ 	.word	0xfffffffd
	.align		4
        /*0018*/ 	.word	0x00000000
	.align		4
        /*001c*/ 	.word	0xfffffffc


//--------------------- .text.matmul_kernel       --------------------------
	.section	.text.matmul_kernel,"ax",@progbits
	.align	128
        .global         matmul_kernel
        .type           matmul_kernel,@function
        .size           matmul_kernel,(.L_x_29 - matmul_kernel)
        .other          matmul_kernel,@"STO_CUDA_ENTRY STV_DEFAULT"
matmul_kernel:
.text.matmul_kernel:
[----:B------:R-:W0:Y:S01]  /*0000*/  LDC R1, c[0x0][0x37c] ;  /* 0x0000df00ff017b82 */ /* 0x000e220000000800 */
[----:B------:R-:W1:Y:S01]  /*0010*/  S2R R203, SR_TID.X ;  /* 0x0000000000cb7919 */ /* 0x000e620000002100 */
[----:B0-----:R-:W-:Y:S01]  /*0020*/  VIADD R1, R1, 0xffffff78 ;  /* 0xffffff7801017836 */ /* 0x001fe20000000000 */
[----:B------:R-:W0:Y:S01]  /*0030*/  LDCU.64 UR16, c[0x0][0x358] ;  /* 0x00006b00ff1077ac */ /* 0x000e220008000a00 */
[----:B-1----:R-:W-:-:S13]  /*0040*/  ISETP.GE.U32.AND P0, PT, R203, 0x20, PT ;  /* 0x00000020cb00780c */ /* 0x002fda0003f06070 */
[----:B------:R-:W-:Y:S02]  /*0050*/  VOTEU.ANY UP0, P0 ;  /* 0x0000000000ff7886 */ /* 0x000fe40000000100 */
[----:B------:R-:W-:Y:S05]  /*0060*/  BRA.U UP0, `(.L_x_0) ;  /* 0x0000000500887547 */ /* 0x000fea000b800000 */
[----:B------:R-:W1:Y:S01]  /*0070*/  S2R R11, SR_CgaCtaId ;  /* 0x00000000000b7919 */ /* 0x000e620000008800 */
[----:B------:R-:W-:Y:S01]  /*0080*/  NOP ;  /* 0x0000000000007918 */ /* 0x000fe20000000000 */
[----:B------:R-:W-:-:S04]  /*0090*/  MOV R0, 0x40 ;  /* 0x0000004000007802 */ /* 0x000fc80000000f00 */
[----:B-1----:R-:W-:Y:S02]  /*00a0*/  LEA R2, R11, R0, 0x18 ;  /* 0x000000000b027211 */ /* 0x002fe400078ec0ff */
[----:B------:R-:W-:-:S04]  /*00b0*/  MOV R0, 0x400 ;  /* 0x0000040000007802 */ /* 0x000fc80000000f00 */
[----:B------:R-:W1:Y:S01]  /*00c0*/  LDS.U8 R2, [R2] ;  /* 0x0000000002027984 */ /* 0x000e620000000000 */
[----:B------:R-:W-:Y:S02]  /*00d0*/  LEA R0, R11, R0, 0x18 ;  /* 0x000000000b007211 */ /* 0x000fe400078ec0ff */
[----:B-1----:R-:W-:-:S13]  /*00e0*/  ISETP.NE.AND P0, PT, R2, RZ, PT ;  /* 0x000000ff0200720c */ /* 0x002fda0003f05270 */
[----:B------:R-:W-:Y:S05]  /*00f0*/  @P0 BRA `(.L_x_1) ;  /* 0x00000004004c0947 */ /* 0x000fea0003800000 */
[C---:B------:R-:W-:Y:S02]  /*0100*/  LOP3.LUT R2, R11.reuse, 0x1, RZ, 0xc0, !PT ;  /* 0x000000010b027812 */ /* 0x040fe400078ec0ff */
[----:B------:R-:W-:Y:S02]  /*0110*/  LOP3.LUT R5, R11, 0x1, RZ, 0x3c, !PT ;  /* 0x000000010b057812 */ /* 0x000fe400078e3cff */
[----:B------:R-:W-:-:S13]  /*0120*/  ISETP.NE.U32.AND P0, PT, R2, 0x1, PT ;  /* 0x000000010200780c */ /* 0x000fda0003f05070 */
[----:B------:R-:W-:Y:S05]  /*0130*/  @!P0 BRA `(.L_x_2) ;  /* 0x0000000000c08947 */ /* 0x000fea0003800000 */
[----:B------:R-:W-:Y:S01]  /*0140*/  ELECT P1, URZ, PT ;  /* 0x0000000000ff782f */ /* 0x000fe20003820000 */
[----:B------:R-:W-:-:S12]  /*0150*/  BSSY B0, `(.L_x_2) ;  /* 0x000002e000007945 */ /* 0x000fd80003800000 */
[----:B------:R-:W-:Y:S05]  /*0160*/  @!P1 BRA `(.L_x_3) ;  /* 0x0000000000b09947 */ /* 0x000fea0003800000 */
[----:B------:R-:W-:-:S05]  /*0170*/  UMOV UR4, 0x10 ;  /* 0x0000001000047882 */ /* 0x000fca0000000000 */
[----:B------:R-:W-:Y:S04]  /*0180*/  DEPBAR.LE SB1, 0x36 ;  /* 0x00009d800000791a */ /* 0x000fe80000000000 */
[----:B------:R-:W1:Y:S02]  /*0190*/  UTCATOMSWS.2CTA.FIND_AND_SET.ALIGN UP1, UR4, UR4 ;  /* 0x00000004000475e3 */ /* 0x000e640008220800 */
[----:B-1----:R-:W-:Y:S01]  /*01a0*/  PLOP3.LUT P1, PT, PT, PT, UP1, 0x80, 0x8 ;  /* 0x000000000008781c */ /* 0x002fe20003f2f018 */
[----:B------:R-:W-:-:S03]  /*01b0*/  IMAD.U32 R4, RZ, RZ, UR4 ;  /* 0x00000004ff047e24 */ /* 0x000fc6000f8e00ff */
[----:B------:R-:W-:-:S04]  /*01c0*/  SEL R2, RZ, 0xffffffff, !P1 ;  /* 0xffffffffff027807 */ /* 0x000fc80004800000 */
[----:B------:R-:W-:-:S13]  /*01d0*/  ISETP.NE.AND P1, PT, R2, RZ, PT ;  /* 0x000000ff0200720c */ /* 0x000fda0003f25270 */
[----:B------:R-:W-:Y:S05]  /*01e0*/  @P1 BRA `(.L_x_4) ;  /* 0x0000000000241947 */ /* 0x000fea0003800000 */
.L_x_5:
[----:B------:R-:W-:Y:S05]  /*01f0*/  NANOSLEEP 0x64 ;  /* 0x000000640000795d */ /* 0x000fea0003800000 */
[----:B------:R-:W-:-:S05]  /*0200*/  UMOV UR4, 0x10 ;  /* 0x0000001000047882 */ /* 0x000fca0000000000 */
[----:B------:R-:W-:Y:S04]  /*0210*/  DEPBAR.LE SB1, 0x36 ;  /* 0x00009d800000791a */ /* 0x000fe80000000000 */
[----:B------:R-:W1:Y:S02]  /*0220*/  UTCATOMSWS.2CTA.FIND_AND_SET.ALIGN UP1, UR4, UR4 ;  /* 0x00000004000475e3 */ /* 0x000e640008220800 */
[----:B-1----:R-:W-:Y:S01]  /*0230*/  PLOP3.LUT P1, PT, PT, PT, UP1, 0x80, 0x8 ;  /* 0x000000000008781c */ /* 0x002fe20003f2f018 */
[----:B------:R-:W-:-:S03]  /*0240*/  IMAD.U32 R4, RZ, RZ, UR4 ;  /* 0x00000004ff047e24 */ /* 0x000fc6000f8e00ff */
[----:B------:R-:W-:-:S04]  /*0250*/  SEL R2, RZ, 0xffffffff, !P1 ;  /* 0xffffffffff027807 */ /* 0x000fc80004800000 */
[----:B------:R-:W-:-:S13]  /*0260*/  ISETP.NE.AND P1, PT, R2, RZ, PT ;  /* 0x000000ff0200720c */ /* 0x000fda0003f25270 */
[----:B------:R-:W-:Y:S05]  /*0270*/  @!P1 BRA `(.L_x_5) ;  /* 0xfffffffc00dc9947 */ /* 0x000fea000383ffff */
.L_x_4:
[----:B------:R-:W-:Y:S01]  /*0280*/  MOV R2, 0x60 ;  /* 0x0000006000027802 */ /* 0x000fe20000000f00 */
[----:B------:R-:W-:Y:S01]  /*0290*/  IMAD.MOV.U32 R10, RZ, RZ, 0x4 ;  /* 0x00000004ff0a7424 */ /* 0x000fe200078e00ff */
[----:B------:R-:W-:Y:S01]  /*02a0*/  MOV R3, 0x58 ;  /* 0x0000005800037802 */ /* 0x000fe20000000f00 */
[----:B------:R-:W-:Y:S01]  /*02b0*/  IMAD.MOV.U32 R13, RZ, RZ, 0xffff ;  /* 0x0000ffffff0d7424 */ /* 0x000fe200078e00ff */
[C---:B------:R-:W-:Y:S02]  /*02c0*/  LEA R6, R11.reuse, R2, 0x18 ;  /* 0x000000020b067211 */ /* 0x040fe400078ec0ff */
[----:B------:R-:W-:-:S03]  /*02d0*/  LEA R7, R11, R3, 0x18 ;  /* 0x000000030b077211 */ /* 0x000fc600078ec0ff */
[----:B------:R-:W1:Y:S02]  /*02e0*/  LDS R2, [R6] ;  /* 0x0000000006027984 */ /* 0x000e640000000800 */
[----:B-1----:R-:W-:-:S04]  /*02f0*/  IMAD.U32 R2, R2, -0x80000000, RZ ;  /* 0x8000000002027824 */ /* 0x002fc800078e00ff */
[----:B------:R-:W1:Y:S02]  /*0300*/  SYNCS.PHASECHK.TRANS64.TRYWAIT P1, [R7+URZ], R2 ;  /* 0x00000002070075a7 */ /* 0x000e6400080211ff */
[----:B-1----:R-:W-:Y:S05]  /*0310*/  @P1 BRA `(.L_x_6) ;  /* 0x0000000000081947 */ /* 0x002fea0003800000 */
[----:B------:R-:W1:Y:S02]  /*0320*/  SYNCS.PHASECHK.TRANS64.TRYWAIT P1, [R7+URZ], R2 ;  /* 0x00000002070075a7 */ /* 0x000e6400080211ff */
[----:B-1----:R-:W-:Y:S05]  /*0330*/  @!P1 BRA `(.L_x_7) ;  /* 0x0000014c00749947 */ /* 0x002fea0003800000 */
.L_x_6:
[C---:B------:R-:W-:Y:S01]  /*0340*/  PRMT R9, R5.reuse, 0x654, R7 ;  /* 0x0000065405097816 */ /* 0x040fe20000000007 */
[C---:B-1----:R-:W-:Y:S01]  /*0350*/  IMAD.SHL.U32 R3, R4.reuse, 0x20, RZ ;  /* 0x0000002004037824 */ /* 0x042fe200078e00ff */
[----:B------:R-:W-:Y:S01]  /*0360*/  PRMT R8, R5, 0x654, R0 ;  /* 0x0000065405087816 */ /* 0x000fe20000000000 */
[----:B------:R-:W-:Y:S01]  /*0370*/  IMAD.MOV.U32 R12, RZ, RZ, 0x1 ;  /* 0x00000001ff0c7424 */ /* 0x000fe200078e00ff */
[----:B------:R1:W-:Y:S01]  /*0380*/  SYNCS.ARRIVE.TRANS64.RED RZ, [R9+URZ], R10 ;  /* 0x0000000a09ff79a7 */ /* 0x0003e200080004ff */
[----:B------:R-:W-:Y:S01]  /*0390*/  VIADD R7, R4, 0x10 ;  /* 0x0000001004077836 */ /* 0x000fe20000000000 */
[----:B------:R2:W-:Y:S01]  /*03a0*/  STS [R0], R3 ;  /* 0x0000000300007388 */ /* 0x0005e20000000800 */
[----:B------:R-:W-:-:S03]  /*03b0*/  SHF.L.U32 R2, R13, R4, RZ ;  /* 0x000000040d027219 */ /* 0x000fc600000006ff */
[----:B------:R-:W-:Y:S01]  /*03c0*/  SHF.L.U32 R7, R12, R7, RZ ;  /* 0x000000070c077219 */ /* 0x000fe200000006ff */
[----:B------:R2:W-:Y:S01]  /*03d0*/  STAS [R8.64], R4 ;  /* 0x0000000408007dbd */ /* 0x0005e2000c0008ff */
[----:B-1----:R-:W-:Y:S02]  /*03e0*/  MOV R10, 0x50 ;  /* 0x00000050000a7802 */ /* 0x002fe40000000f00 */
[----:B------:R-:W-:Y:S02]  /*03f0*/  LOP3.LUT R2, R7, R2, RZ, 0xfc, !PT ;  /* 0x0000000207027212 */ /* 0x000fe400078efcff */
[----:B------:R-:W-:-:S05]  /*0400*/  LEA R7, R11, R10, 0x18 ;  /* 0x0000000a0b077211 */ /* 0x000fca00078ec0ff */
[----:B------:R2:W-:Y:S04]  /*0410*/  ATOMS.OR RZ, [R7], R2 ;  /* 0x0000000207ff738c */ /* 0x0005e80003000000 */
[----:B------:R2:W-:Y:S02]  /*0420*/  ATOMS.XOR RZ, [R6], R12 ;  /* 0x0000000c06ff738c */ /* 0x0005e40003800000 */
.L_x_3:
[----:B0-----:R-:W-:Y:S05]  /*0430*/  BSYNC B0 ;  /* 0x0000000000007941 */ /* 0x001fea0003800000 */
.L_x_2:
[----:B------:R-:W-:Y:S05]  /*0440*/  @P0 BRA `(.L_x_8) ;  /* 0x0000000000880947 */ /* 0x000fea0003800000 */
[----:B------:R-:W-:Y:S05]  /*0450*/  WARPSYNC.ALL ;  /* 0x0000000000007948 */ /* 0x000fea0003800000 */
[----:B------:R-:W-:Y:S01]  /*0460*/  NOP ;  /* 0x0000000000007918 */ /* 0x000fe20000000000 */
[----:B------:R-:W-:-:S13]  /*0470*/  ELECT P0, URZ, PT ;  /* 0x0000000000ff782f */ /* 0x000fda0003800000 */
[----:B------:R-:W-:Y:S05]  /*0480*/  @!P0 BRA `(.L_x_8) ;  /* 0x0000000000788947 */ /* 0x000fea0003800000 */
[----:B--2---:R-:W-:Y:S02]  /*0490*/  MOV R2, 0x60 ;  /* 0x0000006000027802 */ /* 0x004fe40000000f00 */
[----:B------:R-:W-:Y:S02]  /*04a0*/  MOV R4, 0x58 ;  /* 0x0000005800047802 */ /* 0x000fe40000000f00 */
        /* <DEDUP_REMOVED lines=8> */
.L_x_9:
[----:B------:R-:W2:Y:S01]  /*0530*/  LDS R2, [R0] ;  /* 0x0000000000027984 */ /* 0x000ea20000000800 */
[----:B------:R-:W-:Y:S01]  /*0540*/  IMAD.MOV.U32 R7, RZ, RZ, 0xffff ;  /* 0x0000ffffff077424 */ /* 0x000fe200078e00ff */
[----:B------:R-:W-:Y:S01]  /*0550*/  PRMT R5, R5, 0x654, R9 ;  /* 0x0000065405057816 */ /* 0x000fe20000000009 */
[----:B------:R-:W-:Y:S02]  /*0560*/  IMAD.MOV.U32 R13, RZ, RZ, 0x1 ;  /* 0x00000001ff0d7424 */ /* 0x000fe400078e00ff */
[C---:B-12---:R-:W-:Y:S02]  /*0570*/  IMAD.SHL.U32 R3, R2.reuse, 0x20, RZ ;  /* 0x0000002002037824 */ /* 0x046fe400078e00ff */
[----:B------:R-:W-:Y:S01]  /*0580*/  VIADD R4, R2, 0x10 ;  /* 0x0000001002047836 */ /* 0x000fe20000000000 */
[----:B------:R-:W-:Y:S02]  /*0590*/  SHF.L.U32 R2, R7, R2, RZ ;  /* 0x0000000207027219 */ /* 0x000fe400000006ff */
[----:B------:R1:W-:Y:S02]  /*05a0*/  STS [R0], R3 ;  /* 0x0000000300007388 */ /* 0x0003e40000000800 */
[----:B------:R-:W-:-:S02]  /*05b0*/  SHF.L.U32 R7, R13, R4, RZ ;  /* 0x000000040d077219 */ /* 0x000fc400000006ff */
[----:B------:R-:W-:Y:S02]  /*05c0*/  MOV R4, 0x50 ;  /* 0x0000005000047802 */ /* 0x000fe40000000f00 */
[----:B------:R-:W-:Y:S02]  /*05d0*/  LOP3.LUT R2, R7, R2, RZ, 0xfc, !PT ;  /* 0x0000000207027212 */ /* 0x000fe400078efcff */
[----:B------:R-:W-:-:S05]  /*05e0*/  LEA R11, R11, R4, 0x18 ;  /* 0x000000040b0b7211 */ /* 0x000fca00078ec0ff */
[----:B------:R1:W-:Y:S01]  /*05f0*/  ATOMS.OR RZ, [R11], R2 ;  /* 0x000000020bff738c */ /* 0x0003e20003000000 */
[----:B------:R1:W-:Y:S03]  /*0600*/  SYNCS.ARRIVE.TRANS64.RED.A1T0 RZ, [R5+URZ], RZ ;  /* 0x000000ff05ff79a7 */ /* 0x0003e600081004ff */
[----:B------:R1:W-:Y:S01]  /*0610*/  ATOMS.XOR RZ, [R6], R13 ;  /* 0x0000000d06ff738c */ /* 0x0003e20003800000 */
[----:B------:R-:W-:Y:S05]  /*0620*/  BRA `(.L_x_8) ;  /* 0x0000000000107947 */ /* 0x000fea0003800000 */
.L_x_1:
[----:B------:R-:W-:Y:S01]  /*0630*/  IMAD.MOV.U32 R3, RZ, RZ, -0x1 ;  /* 0xffffffffff037424 */ /* 0x000fe200078e00ff */
[----:B------:R-:W-:-:S04]  /*0640*/  MOV R2, 0x670 ;  /* 0x0000067000027802 */ /* 0x000fc80000000f00 */
[----:B------:R1:W-:Y:S03]  /*0650*/  STS [R0], R3 ;  /* 0x0000000300007388 */ /* 0x0003e60000000800 */
[----:B01----:R-:W-:Y:S05]  /*0660*/  CALL.REL.NOINC `($__internal_1_$__cuda_sm10x_tcgen05_guardrail_trap_phase_invalid_during_alloc) ;  /* 0x0000014800fc7944 */ /* 0x003fea0003c00000 */
.L_x_8:
[----:B------:R-:W-:Y:S05]  /*0670*/  WARPSYNC.ALL ;  /* 0x0000000000007948 */ /* 0x000fea0003800000 */
[----:B------:R-:W-:Y:S01]  /*0680*/  NOP ;  /* 0x0000000000007918 */ /* 0x000fe20000000000 */
.L_x_0:
[----:B-12---:R-:W1:Y:S08]  /*0690*/  LDC.64 R12, c[0x0][0x398] ;  /* 0x0000e600ff0c7b82 */ /* 0x006e700000000a00 */
[----:B------:R-:W2:Y:S02]  /*06a0*/  S2UR UR5, SR_CgaSize ;  /* 0x00000000000579c3 */ /* 0x000ea40000008a00 */
[----:B--2---:R-:W-:-:S12]  /*06b0*/  UIMAD UR5, UR5, -0xa0, URZ ;  /* 0xffffff60050578a4 */ /* 0x004fd8000f8e02ff */
[----:B------:R-:W2:Y:S01]  /*06c0*/  LDCU UR5, c[0x0][UR5+0x2b0] ;  /* 0x00005600050577ac */ /* 0x000ea20008000800 */
[----:B------:R-:W-:Y:S01]  /*06d0*/  SHF.R.U32.HI R204, RZ, 0x5, R203 ;  /* 0x00000005ffcc7819 */ /* 0x000fe200000116cb */
[----:B------:R-:W-:Y:S01]  /*06e0*/  UMOV UR6, 0x400 ;  /* 0x0000040000067882 */ /* 0x000fe20000000000 */
[----:B------:R-:W3:Y:S01]  /*06f0*/  LDCU.128 UR12, c[0x0][0x380] ;  /* 0x00007000ff0c77ac */ /* 0x000ee20008000c00 */
[----:B------:R-:W4:Y:S08]  /*0700*/  S2UR UR4, SR_CTAID.X ;  /* 0x00000000000479c3 */ /* 0x000f300000002500 */
[----:B------:R-:W5:Y:S01]  /*0710*/  S2UR UR9, SR_CgaCtaId ;  /* 0x00000000000979c3 */ /* 0x000f620000008800 */
[----:B-1----:R-:W-:Y:S01]  /*0720*/  VIADD R0, R13, 0xff ;  /* 0x000000ff0d007836 */ /* 0x002fe20000000000 */
[----:B------:R-:W-:-:S04]  /*0730*/  IABS R11, R12 ;  /* 0x0000000c000b7213 */ /* 0x000fc80000000000 */
[----:B------:R-:W-:Y:S02]  /*0740*/  SHF.R.S32.HI R3, RZ, 0x1f, R0 ;  /* 0x0000001fff037819 */ /* 0x000fe40000011400 */
[----:B----4-:R-:W-:Y:S02]  /*0750*/  I2FP.F32.U32 R5, UR4 ;  /* 0x0000000400057c45 */ /* 0x010fe40008201000 */
[----:B------:R-:W-:-:S03]  /*0760*/  LEA.HI R3, R3, R0, RZ, 0x8 ;  /* 0x0000000003037211 */ /* 0x000fc600078f40ff */
[----:B--2---:R-:W-:Y:S01]  /*0770*/  FMUL R5, R5, UR5 ;  /* 0x0000000505057c20 */ /* 0x004fe20008400000 */
[----:B------:R-:W-:Y:S01]  /*0780*/  SHF.R.S32.HI R3, RZ, 0x8, R3 ;  /* 0x00000008ff037819 */ /* 0x000fe20000011403 */
[----:B-----5:R-:W-:Y:S02]  /*0790*/  USHF.L.U32 UR4, UR9, 0x7, URZ ;  /* 0x0000000709047899 */ /* 0x020fe400080006ff */
[----:B------:R-:W-:Y:S02]  /*07a0*/  ULEA UR6, UR9, UR6, 0x18 ;  /* 0x0000000609067291 */ /* 0x000fe4000f8ec0ff */
[----:B------:R-:W-:Y:S01]  /*07b0*/  IMAD.SHL.U32 R4, R3, 0x8, RZ ;  /* 0x0000000803047824 */ /* 0x000fe200078e00ff */
[----:B------:R-:W-:Y:S01]  /*07c0*/  F2I.U32.TRUNC.NTZ R5, R5 ;  /* 0x0000000500057305 */ /* 0x000fe2000020f000 */
[----:B------:R-:W-:Y:S02]  /*07d0*/  ULOP3.LUT UR5, UR4, 0x80, URZ, 0xc0, !UPT ;  /* 0x0000008004057892 */ /* 0x000fe4000f8ec0ff */
[----:B------:R-:W-:Y:S01]  /*07e0*/  UIADD3 UR8, UPT, UPT, UR6, 0x8000, URZ ;  /* 0x0000800006087890 */ /* 0x000fe2000fffe0ff */
[----:B------:R-:W-:-:S04]  /*07f0*/  IABS R7, R4 ;  /* 0x0000000400077213 */ /* 0x000fc80000000000 */
[----:B------:R-:W1:Y:S08]  /*0800*/  I2F.RP R0, R7 ;  /* 0x0000000700007306 */ /* 0x000e700000209400 */
[----:B-1----:R-:W1:Y:S02]  /*0810*/  MUFU.RCP R0, R0 ;  /* 0x0000000000007308 */ /* 0x002e640000001000 */
[----:B-1----:R-:W-:Y:S01]  /*0820*/  VIADD R2, R0, 0xffffffe ;  /* 0x0ffffffe00027836 */ /* 0x002fe20000000000 */
[----:B------:R-:W-:-:S05]  /*0830*/  IABS R0, R5 ;  /* 0x0000000500007213 */ /* 0x000fca0000000000 */
[----:B------:R1:W2:Y:S02]  /*0840*/  F2I.FTZ.U32.TRUNC.NTZ R3, R2 ;  /* 0x0000000200037305 */ /* 0x0002a4000021f000 */
[----:B-1----:R-:W-:Y:S02]  /*0850*/  IMAD.MOV.U32 R2, RZ, RZ, RZ ;  /* 0x000000ffff027224 */ /* 0x002fe400078e00ff */
[----:B--2---:R-:W-:-:S04]  /*0860*/  IMAD.MOV R6, RZ, RZ, -R3 ;  /* 0x000000ffff067224 */ /* 0x004fc800078e0a03 */
[----:B------:R-:W-:Y:S01]  /*0870*/  IMAD R9, R6, R7, RZ ;  /* 0x0000000706097224 */ /* 0x000fe200078e02ff */
[----:B------:R-:W-:-:S03]  /*0880*/  IABS R6, R4 ;  /* 0x0000000400067213 */ /* 0x000fc60000000000 */
[----:B------:R-:W-:-:S04]  /*0890*/  IMAD.HI.U32 R3, R3, R9, R2 ;  /* 0x0000000903037227 */ /* 0x000fc800078e0002 */
[----:B------:R-:W-:Y:S02]  /*08a0*/  IMAD.MOV R2, RZ, RZ, -R6 ;  /* 0x000000ffff027224 */ /* 0x000fe400078e0a06 */
[----:B------:R-:W-:-:S04]  /*08b0*/  IMAD.HI.U32 R3, R3, R0, RZ ;  /* 0x0000000003037227 */ /* 0x000fc800078e00ff */
[----:B------:R-:W-:Y:S01]  /*08c0*/  IMAD R0, R3, R2, R0 ;  /* 0x0000000203007224 */ /* 0x000fe200078e0200 */
[----:B------:R-:W-:Y:S04]  /*08d0*/  BAR.SYNC.DEFER_BLOCKING 0x0 ;  /* 0x0000000000007b1d */ /* 0x000fe80000010000 */
[----:B------:R-:W-:-:S13]  /*08e0*/  ISETP.GT.U32.AND P1, PT, R7, R0, PT ;  /* 0x000000000700720c */ /* 0x000fda0003f24070 */
[----:B------:R-:W-:Y:S02]  /*08f0*/  @!P1 IMAD.IADD R0, R0, 0x1, -R7 ;  /* 0x0000000100009824 */ /* 0x000fe400078e0a07 */
[----:B------:R-:W-:Y:S01]  /*0900*/  @!P1 VIADD R3, R3, 0x1 ;  /* 0x0000000103039836 */ /* 0x000fe20000000000 */
[----:B------:R-:W-:Y:S02]  /*0910*/  ISETP.NE.AND P1, PT, R4, RZ, PT ;  /* 0x000000ff0400720c */ /* 0x000fe40003f25270 */
[----:B------:R-:W-:Y:S02]  /*0920*/  ISETP.GE.U32.AND P0, PT, R0, R7, PT ;  /* 0x000000070000720c */ /* 0x000fe40003f06070 */
[----:B------:R-:W-:-:S04]  /*0930*/  LOP3.LUT R0, R5, R4, RZ, 0x3c, !PT ;  /* 0x0000000405007212 */ /* 0x000fc800078e3cff */
[----:B------:R-:W-:Y:S01]  /*0940*/  ISETP.GE.AND P2, PT, R0, RZ, PT ;  /* 0x000000ff0000720c */ /* 0x000fe20003f46270 */
[----:B------:R-:W-:-:S06]  /*0950*/  VIADD R0, R12, 0xff ;  /* 0x000000ff0c007836 */ /* 0x000fcc0000000000 */
[----:B------:R-:W-:-:S04]  /*0960*/  @P0 VIADD R3, R3, 0x1 ;  /* 0x0000000103030836 */ /* 0x000fc80000000000 */
[----:B------:R-:W-:Y:S01]  /*0970*/  IMAD.MOV.U32 R2, RZ, RZ, R3 ;  /* 0x000000ffff027224 */ /* 0x000fe200078e0003 */
[----:B------:R-:W-:-:S03]  /*0980*/  SHF.R.S32.HI R3, RZ, 0x1f, R0 ;  /* 0x0000001fff037819 */ /* 0x000fc60000011400 */
[----:B------:R-:W-:Y:S01]  /*0990*/  @!P2 IMAD.MOV R2, RZ, RZ, -R2 ;  /* 0x000000ffff02a224 */ /* 0x000fe200078e0a02 */
[----:B------:R-:W-:Y:S02]  /*09a0*/  @!P1 LOP3.LUT R2, RZ, R4, RZ, 0x33, !PT ;  /* 0x00000004ff029212 */ /* 0x000fe400078e33ff */
[----:B------:R-:W-:-:S03]  /*09b0*/  LEA.HI R3, R3, R0, RZ, 0x8 ;  /* 0x0000000003037211 */ /* 0x000fc600078f40ff */
[----:B------:R-:W-:Y:S02]  /*09c0*/  IMAD.SHL.U32 R10, R2, 0x8, RZ ;  /* 0x00000008020a7824 */ /* 0x000fe400078e00ff */
[----:B------:R-:W-:-:S03]  /*09d0*/  IMAD.MOV R2, RZ, RZ, -R2 ;  /* 0x000000ffff027224 */ /* 0x000fc600078e0a02 */
[----:B------:R-:W-:Y:S01]  /*09e0*/  LEA.HI.SX32 R3, R3, -R10, 0x18 ;  /* 0x8000000a03037211 */ /* 0x000fe200078fc2ff */
[----:B------:R-:W-:Y:S02]  /*09f0*/  IMAD R14, R4, R2, R5 ;  /* 0x00000002040e7224 */ /* 0x000fe400078e0205 */
[----:B------:R-:W-:Y:S01]  /*0a00*/  IMAD.MOV.U32 R2, RZ, RZ, RZ ;  /* 0x000000ffff027224 */ /* 0x000fe200078e00ff */
[----:B------:R-:W-:-:S04]  /*0a10*/  VIMNMX R15, PT, PT, R3, 0x8, PT ;  /* 0x00000008030f7848 */ /* 0x000fc80003fe0100 */
[-C--:B------:R-:W-:Y:S02]  /*0a20*/  IABS R6, R15.reuse ;  /* 0x0000000f00067213 */ /* 0x080fe40000000000 */
[----:B------:R-:W-:Y:S02]  /*0a30*/  IABS R4, R15 ;  /* 0x0000000f00047213 */ /* 0x000fe40000000000 */
[----:B------:R-:W1:Y:S08]  /*0a40*/  I2F.RP R0, R6 ;  /* 0x0000000600007306 */ /* 0x000e700000209400 */
[----:B-1----:R-:W1:Y:S02]  /*0a50*/  MUFU.RCP R0, R0 ;  /* 0x0000000000007308 */ /* 0x002e640000001000 */
[----:B-1----:R-:W-:Y:S01]  /*0a60*/  VIADD R3, R0, 0xffffffe ;  /* 0x0ffffffe00037836 */ /* 0x002fe20000000000 */
[----:B------:R-:W-:-:S05]  /*0a70*/  IABS R0, R13 ;  /* 0x0000000d00007213 */ /* 0x000fca0000000000 */
[----:B------:R-:W1:Y:S02]  /*0a80*/  F2I.FTZ.U32.TRUNC.NTZ R3, R3 ;  /* 0x0000000300037305 */ /* 0x000e64000021f000 */
[----:B-1----:R-:W-:-:S04]  /*0a90*/  IMAD.MOV R7, RZ, RZ, -R3 ;  /* 0x000000ffff077224 */ /* 0x002fc800078e0a03 */
[----:B------:R-:W-:Y:S01]  /*0aa0*/  IMAD.MOV.U32 R5, RZ, RZ, R7 ;  /* 0x000000ffff057224 */ /* 0x000fe200078e0007 */
[----:B------:R-:W-:-:S03]  /*0ab0*/  IABS R7, R14 ;  /* 0x0000000e00077213 */ /* 0x000fc60000000000 */
[----:B------:R-:W-:-:S04]  /*0ac0*/  IMAD R5, R5, R6, RZ ;  /* 0x0000000605057224 */ /* 0x000fc800078e02ff */
[----:B------:R-:W-:Y:S02]  /*0ad0*/  IMAD.HI.U32 R2, R3, R5, R2 ;  /* 0x0000000503027227 */ /* 0x000fe400078e0002 */
[----:B------:R-:W1:Y:S02]  /*0ae0*/  I2F.RP R5, R0 ;  /* 0x0000000000057306 */ /* 0x000e640000209400 */
[----:B------:R-:W-:Y:S02]  /*0af0*/  IMAD.MOV R3, RZ, RZ, -R4 ;  /* 0x000000ffff037224 */ /* 0x000fe400078e0a04 */
[----:B------:R-:W-:-:S04]  /*0b00*/  IMAD.HI.U32 R2, R2, R7, RZ ;  /* 0x0000000702027227 */ /* 0x000fc800078e00ff */
[----:B------:R-:W-:Y:S01]  /*0b10*/  IMAD R3, R2, R3, R7 ;  /* 0x0000000302037224 */ /* 0x000fe200078e0207 */
[----:B------:R-:W2:Y:S04]  /*0b20*/  I2F.RP R4, R11 ;  /* 0x0000000b00047306 */ /* 0x000ea80000209400 */
[----:B------:R-:W-:-:S04]  /*0b30*/  ISETP.GT.U32.AND P1, PT, R6, R3, PT ;  /* 0x000000030600720c */ /* 0x000fc80003f24070 */
[----:B-1----:R-:W1:Y:S08]  /*0b40*/  MUFU.RCP R5, R5 ;  /* 0x0000000500057308 */ /* 0x002e700000001000 */
[----:B--2---:R-:W2:Y:S01]  /*0b50*/  MUFU.RCP R4, R4 ;  /* 0x0000000400047308 */ /* 0x004ea20000001000 */
[----:B------:R-:W-:Y:S02]  /*0b60*/  @!P1 IMAD.IADD R3, R3, 0x1, -R6 ;  /* 0x0000000103039824 */ /* 0x000fe400078e0a06 */
[----:B------:R-:W-:Y:S01]  /*0b70*/  @!P1 VIADD R2, R2, 0x1 ;  /* 0x0000000102029836 */ /* 0x000fe20000000000 */
[----:B------:R-:W-:-:S02]  /*0b80*/  ISETP.NE.AND P1, PT, R15, RZ, PT ;  /* 0x000000ff0f00720c */ /* 0x000fc40003f25270 */
[----:B------:R-:W-:Y:S02]  /*0b90*/  ISETP.GE.U32.AND P0, PT, R3, R6, PT ;  /* 0x000000060300720c */ /* 0x000fe40003f06070 */
[----:B------:R-:W-:Y:S01]  /*0ba0*/  LOP3.LUT R3, R14, R15, RZ, 0x3c, !PT ;  /* 0x0000000f0e037212 */ /* 0x000fe200078e3cff */
[----:B-1----:R-:W-:Y:S01]  /*0bb0*/  VIADD R8, R5, 0xffffffe ;  /* 0x0ffffffe05087836 */ /* 0x002fe20000000000 */
[----:B------:R-:W-:Y:S02]  /*0bc0*/  LEA.HI R5, R203, UR4, RZ, 0x1a ;  /* 0x00000004cb057c11 */ /* 0x000fe4000f8fd0ff */
[----:B------:R-:W-:Y:S01]  /*0bd0*/  ISETP.GE.AND P2, PT, R3, RZ, PT ;  /* 0x000000ff0300720c */ /* 0x000fe20003f46270 */
[----:B------:R1:W4:Y:S01]  /*0be0*/  F2I.FTZ.U32.TRUNC.NTZ R9, R8 ;  /* 0x0000000800097305 */ /* 0x000322000021f000 */
[----:B------:R-:W-:Y:S01]  /*0bf0*/  LOP3.LUT R3, R203, 0x7f, RZ, 0xc0, !PT ;  /* 0x0000007fcb037812 */ /* 0x000fe200078ec0ff */
[----:B--2---:R-:W-:-:S04]  /*0c00*/  VIADD R6, R4, 0xffffffe ;  /* 0x0ffffffe04067836 */ /* 0x004fc80000000000 */
[----:B------:R-:W-:Y:S02]  /*0c10*/  @P0 VIADD R2, R2, 0x1 ;  /* 0x0000000102020836 */ /* 0x000fe40000000000 */
[----:B------:R-:W2:Y:S01]  /*0c20*/  F2I.FTZ.U32.TRUNC.NTZ R7, R6 ;  /* 0x0000000600077305 */ /* 0x000ea2000021f000 */
[----:B-1----:R-:W-:Y:S02]  /*0c30*/  IMAD.MOV.U32 R8, RZ, RZ, RZ ;  /* 0x000000ffff087224 */ /* 0x002fe400078e00ff */
[----:B------:R-:W-:-:S04]  /*0c40*/  IMAD.MOV.U32 R16, RZ, RZ, R2 ;  /* 0x000000ffff107224 */ /* 0x000fc800078e0002 */
[----:B------:R-:W-:Y:S01]  /*0c50*/  @!P2 IMAD.MOV R16, RZ, RZ, -R16 ;  /* 0x000000ffff10a224 */ /* 0x000fe200078e0a10 */
[----:B------:R-:W-:Y:S01]  /*0c60*/  @!P1 LOP3.LUT R16, RZ, R15, RZ, 0x33, !PT ;  /* 0x0000000fff109212 */ /* 0x000fe200078e33ff */
[----:B----4-:R-:W-:-:S04]  /*0c70*/  IMAD.MOV R17, RZ, RZ, -R9 ;  /* 0x000000ffff117224 */ /* 0x010fc800078e0a09 */
[----:B------:R-:W-:Y:S02]  /*0c80*/  IMAD.MOV R2, RZ, RZ, -R16 ;  /* 0x000000ffff027224 */ /* 0x000fe400078e0a10 */
[----:B--2---:R-:W-:Y:S02]  /*0c90*/  IMAD.MOV R6, RZ, RZ, -R7 ;  /* 0x000000ffff067224 */ /* 0x004fe400078e0a07 */
[----:B------:R-:W-:Y:S02]  /*0ca0*/  IMAD R2, R15, R2, R14 ;  /* 0x000000020f027224 */ /* 0x000fe400078e020e */
[----:B------:R-:W-:Y:S02]  /*0cb0*/  IMAD R15, R6, R11, RZ ;  /* 0x0000000b060f7224 */ /* 0x000fe400078e02ff */
[----:B------:R-:W-:Y:S02]  /*0cc0*/  IMAD.IADD R2, R10, 0x1, R2 ;  /* 0x000000010a027824 */ /* 0x000fe400078e0202 */
[----:B------:R-:W-:-:S03]  /*0cd0*/  IMAD.MOV.U32 R6, RZ, RZ, RZ ;  /* 0x000000ffff067224 */ /* 0x000fc600078e00ff */
[----:B------:R-:W-:Y:S01]  /*0ce0*/  LEA R4, R2, UR5, 0x8 ;  /* 0x0000000502047c11 */ /* 0x000fe2000f8e40ff */
[----:B------:R-:W-:Y:S01]  /*0cf0*/  IMAD.SHL.U32 R2, R16, 0x100, RZ ;  /* 0x0000010010027824 */ /* 0x000fe200078e00ff */
[----:B------:R-:W-:Y:S01]  /*0d00*/  UMOV UR5, 0x1 ;  /* 0x0000000100057882 */ /* 0x000fe20000000000 */
[----:B------:R-:W-:-:S03]  /*0d10*/  IMAD.HI.U32 R7, R7, R15, R6 ;  /* 0x0000000f07077227 */ /* 0x000fc600078e0006 */
[----:B------:R-:W-:Y:S01]  /*0d20*/  LOP3.LUT R5, R2, 0x81, R5, 0xf8, !PT ;  /* 0x0000008102057812 */ /* 0x000fe200078ef805 */
[----:B------:R-:W-:Y:S02]  /*0d30*/  IMAD.IADD R36, R3, 0x1, R4 ;  /* 0x0000000103247824 */ /* 0x000fe400078e0204 */
[----:B------:R-:W-:Y:S01]  /*0d40*/  IMAD R15, R17, R0, RZ ;  /* 0x00000000110f7224 */ /* 0x000fe200078e02ff */
[----:B------:R-:W-:Y:S02]  /*0d50*/  LOP3.LUT R16, R5, 0x7e, RZ, 0xfc, !PT ;  /* 0x0000007e05107812 */ /* 0x000fe400078efcff */
[----:B------:R-:W-:Y:S01]  /*0d60*/  IABS R4, R36 ;  /* 0x0000002400047213 */ /* 0x000fe20000000000 */
[----:B------:R-:W-:Y:S01]  /*0d70*/  IMAD.HI.U32 R6, R9, R15, R8 ;  /* 0x0000000f09067227 */ /* 0x000fe200078e0008 */
[----:B------:R-:W-:Y:S01]  /*0d80*/  IABS R39, R16 ;  /* 0x0000001000277213 */ /* 0x000fe20000000000 */
[----:B------:R-:W-:Y:S01]  /*0d90*/  STL [R1+0x70], R36 ;  /* 0x0000702401007387 */ /* 0x000fe20000100800 */
[----:B------:R-:W-:Y:S01]  /*0da0*/  IABS R115, R5 ;  /* 0x0000000500737213 */ /* 0x000fe20000000000 */
[----:B------:R-:W-:Y:S01]  /*0db0*/  IMAD.HI.U32 R7, R7, R4, RZ ;  /* 0x0000000407077227 */ /* 0x000fe200078e00ff */
[----:B------:R-:W-:-:S02]  /*0dc0*/  LOP3.LUT R14, R5, 0x4, RZ, 0xfc, !PT ;  /* 0x00000004050e7812 */ /* 0x000fc400078efcff */
[----:B------:R-:W-:Y:S01]  /*0dd0*/  LOP3.LUT R10, R5, 0x2, RZ, 0xfc, !PT ;  /* 0x00000002050a7812 */ /* 0x000fe200078efcff */
[----:B------:R-:W-:Y:S01]  /*0de0*/  IMAD.MOV R8, RZ, RZ, -R7 ;  /* 0x000000ffff087224 */ /* 0x000fe200078e0a07 */
[----:B------:R-:W-:Y:S01]  /*0df0*/  IABS R9, R14 ;  /* 0x0000000e00097213 */ /* 0x000fe20000000000 */
[----:B------:R-:W-:Y:S01]  /*0e00*/  IMAD.HI.U32 R7, R6, R39, RZ ;  /* 0x0000002706077227 */ /* 0x000fe200078e00ff */
[----:B------:R-:W-:Y:S02]  /*0e10*/  IABS R121, R10 ;  /* 0x0000000a00797213 */ /* 0x000fe40000000000 */
[----:B------:R-:W-:Y:S01]  /*0e20*/  ISETP.GE.AND P4, PT, R16, RZ, PT ;  /* 0x000000ff1000720c */ /* 0x000fe20003f86270 */
[----:B------:R-:W-:Y:S01]  /*0e30*/  IMAD.MOV R7, RZ, RZ, -R7 ;  /* 0x000000ffff077224 */ /* 0x000fe200078e0a07 */
[----:B------:R-:W-:Y:S01]  /*0e40*/  ISETP.GE.AND P2, PT, R10, RZ, PT ;  /* 0x000000ff0a00720c */ /* 0x000fe20003f46270 */
[----:B------:R-:W-:Y:S01]  /*0e50*/  IMAD R4, R11, R8, R4 ;  /* 0x000000080b047224 */ /* 0x000fe200078e0204 */
[C---:B------:R-:W-:Y:S01]  /*0e60*/  LOP3.LUT R10, R5.reuse, 0xa, RZ, 0xfc, !PT ;  /* 0x0000000a050a7812 */ /* 0x040fe200078efcff */
[----:B------:R-:W-:Y:S01]  /*0e70*/  IMAD R39, R0, R7, R39 ;  /* 0x0000000700277224 */ /* 0x000fe200078e0227 */
[----:B------:R-:W-:Y:S01]  /*0e80*/  LOP3.LUT R15, R5, 0x12, RZ, 0xfc, !PT ;  /* 0x00000012050f7812 */ /* 0x000fe200078efcff */
[----:B------:R-:W-:Y:S01]  /*0e90*/  IMAD.HI.U32 R7, R6, R115, RZ ;  /* 0x0000007306077227 */ /* 0x000fe200078e00ff */
[----:B------:R-:W-:-:S02]  /*0ea0*/  ISETP.GT.U32.AND P0, PT, R11, R4, PT ;  /* 0x000000040b00720c */ /* 0x000fc40003f04070 */
[----:B------:R-:W-:Y:S01]  /*0eb0*/  ISETP.GT.U32.AND P3, PT, R0, R39, PT ;  /* 0x000000270000720c */ /* 0x000fe20003f64070 */
[----:B------:R-:W-:Y:S01]  /*0ec0*/  IMAD.MOV R7, RZ, RZ, -R7 ;  /* 0x000000ffff077224 */ /* 0x000fe200078e0a07 */
[----:B------:R-:W-:Y:S01]  /*0ed0*/  IABS R125, R10 ;  /* 0x0000000a007d7213 */ /* 0x000fe20000000000 */
[----:B------:R-:W-:Y:S01]  /*0ee0*/  IMAD.HI.U32 R8, R6, R9, RZ ;  /* 0x0000000906087227 */ /* 0x000fe200078e00ff */
[----:B------:R-:W-:Y:S02]  /*0ef0*/  IABS R129, R15 ;  /* 0x0000000f00817213 */ /* 0x000fe40000000000 */
[C---:B------:R-:W-:Y:S01]  /*0f00*/  LOP3.LUT R16, R5.reuse, 0x26, RZ, 0xfc, !PT ;  /* 0x0000002605107812 */ /* 0x040fe200078efcff */
[----:B------:R-:W-:Y:S01]  /*0f10*/  IMAD R115, R0, R7, R115 ;  /* 0x0000000700737224 */ /* 0x000fe200078e0273 */
[----:B------:R-:W-:Y:S01]  /*0f20*/  LOP3.LUT R18, R5, 0x2a, RZ, 0xfc, !PT ;  /* 0x0000002a05127812 */ /* 0x000fe200078efcff */
[----:B------:R-:W-:Y:S01]  /*0f30*/  IMAD.HI.U32 R7, R6, R121, RZ ;  /* 0x0000007906077227 */ /* 0x000fe200078e00ff */
[----:B------:R-:W-:-:S02]  /*0f40*/  IABS R139, R16 ;  /* 0x00000010008b7213 */ /* 0x000fc40000000000 */
[C---:B------:R-:W-:Y:S01]  /*0f50*/  ISETP.GT.U32.AND P5, PT, R0.reuse, R115, PT ;  /* 0x000000730000720c */ /* 0x040fe20003fa4070 */
[----:B------:R-:W-:Y:S01]  /*0f60*/  @!P3 IMAD.IADD R39, R39, 0x1, -R0 ;  /* 0x000000012727b824 */ /* 0x000fe200078e0a00 */
[C---:B------:R-:W-:Y:S01]  /*0f70*/  LOP3.LUT R17, R5.reuse, 0x28, RZ, 0xfc, !PT ;  /* 0x0000002805117812 */ /* 0x040fe200078efcff */
[----:B------:R-:W-:Y:S01]  /*0f80*/  IMAD.MOV R8, RZ, RZ, -R8 ;  /* 0x000000ffff087224 */ /* 0x000fe200078e0a08 */
[----:B------:R-:W-:Y:S01]  /*0f90*/  IABS R141, R18 ;  /* 0x00000012008d7213 */ /* 0x000fe20000000000 */
[----:B------:R-:W-:Y:S01]  /*0fa0*/  IMAD.MOV R7, RZ, RZ, -R7 ;  /* 0x000000ffff077224 */ /* 0x000fe200078e0a07 */
[C---:B------:R-:W-:Y:S01]  /*0fb0*/  ISETP.GT.U32.AND P6, PT, R0.reuse, R39, PT ;  /* 0x000000270000720c */ /* 0x040fe20003fc4070 */
[C---:B------:R-:W-:Y:S01]  /*0fc0*/  IMAD R122, R0.reuse, R8, R9 ;  /* 0x00000008007a7224 */ /* 0x040fe200078e0209 */
[C---:B------:R-:W-:Y:S01]  /*0fd0*/  LOP3.LUT R8, R5.reuse, 0x8, RZ, 0xfc, !PT ;  /* 0x0000000805087812 */ /* 0x040fe200078efcff */
[----:B------:R-:W-:Y:S01]  /*0fe0*/  IMAD R121, R0, R7, R121 ;  /* 0x0000000700797224 */ /* 0x000fe200078e0279 */
[----:B------:R-:W-:Y:S01]  /*0ff0*/  LOP3.LUT R7, R5, 0x6, RZ, 0xfc, !PT ;  /* 0x0000000605077812 */ /* 0x000fe200078efcff */
[----:B------:R-:W-:Y:S01]  /*1000*/  @!P0 IMAD.IADD R4, R4, 0x1, -R11 ;  /* 0x0000000104048824 */ /* 0x000fe200078e0a0b */
[----:B------:R-:W-:Y:S01]  /*1010*/  ISETP.GE.AND P0, PT, R14, RZ, PT ;  /* 0x000000ff0e00720c */ /* 0x000fe20003f06270 */
[----:B------:R-:W-:Y:S01]  /*1020*/  @!P5 IMAD.IADD R115, R115, 0x1, -R0 ;  /* 0x000000017373d824 */ /* 0x000fe200078e0a00 */
[----:B------:R-:W-:-:S02]  /*1030*/  ISETP.GT.U32.AND P3, PT, R0, R121, PT ;  /* 0x000000790000720c */ /* 0x000fc40003f64070 */
[----:B------:R-:W-:Y:S02]  /*1040*/  ISETP.GT.U32.AND P1, PT, R11, R4, PT ;  /* 0x000000040b00720c */ /* 0x000fe40003f24070 */
[C---:B------:R-:W-:Y:S01]  /*1050*/  ISETP.GT.U32.AND P5, PT, R0.reuse, R115, PT ;  /* 0x000000730000720c */ /* 0x040fe20003fa4070 */
[--C-:B------:R-:W-:Y:S01]  /*1060*/  @!P6 IMAD.IADD R39, R39, 0x1, -R0.reuse ;  /* 0x000000012727e824 */ /* 0x100fe200078e0a00 */
[----:B------:R-:W-:Y:S02]  /*1070*/  ISETP.GT.U32.AND P6, PT, R0, R122, PT ;  /* 0x0000007a0000720c */ /* 0x000fe40003fc4070 */
[----:B------:R-:W-:Y:S01]  /*1080*/  IABS R123, R7 ;  /* 0x00000007007b7213 */ /* 0x000fe20000000000 */
[----:B------:R-:W-:Y:S01]  /*1090*/  @!P4 IMAD.MOV R39, RZ, RZ, -R39 ;  /* 0x000000ffff27c224 */ /* 0x000fe200078e0a27 */
[C---:B------:R-:W-:Y:S02]  /*10a0*/  ISETP.GE.AND P4, PT, R5.reuse, RZ, PT ;  /* 0x000000ff0500720c */ /* 0x040fe40003f86270 */
[----:B------:R-:W-:Y:S01]  /*10b0*/  LOP3.LUT R14, R5, 0x10, RZ, 0xfc, !PT ;  /* 0x00000010050e7812 */ /* 0x000fe200078efcff */
[--C-:B------:R-:W-:Y:S01]  /*10c0*/  @!P3 IMAD.IADD R121, R121, 0x1, -R0.reuse ;  /* 0x000000017979b824 */ /* 0x100fe200078e0a00 */
[----:B------:R-:W-:Y:S01]  /*10d0*/  LOP3.LUT R19, R5, 0x2e, RZ, 0xfc, !PT ;  /* 0x0000002e05137812 */ /* 0x000fe200078efcff */
[----:B------:R-:W-:Y:S01]  /*10e0*/  @!P1 IMAD.IADD R4, R4, 0x1, -R11 ;  /* 0x0000000104049824 */ /* 0x000fe200078e0a0b */
[----:B------:R-:W-:Y:S01]  /*10f0*/  ISETP.GE.AND P1, PT, R7, RZ, PT ;  /* 0x000000ff0700720c */ /* 0x000fe20003f26270 */
[--C-:B------:R-:W-:Y:S01]  /*1100*/  @!P5 IMAD.IADD R115, R115, 0x1, -R0.reuse ;  /* 0x000000017373d824 */ /* 0x100fe200078e0a00 */
[----:B------:R-:W-:Y:S01]  /*1110*/  ISETP.GT.U32.AND P3, PT, R0, R121, PT ;  /* 0x000000790000720c */ /* 0x000fe20003f64070 */
[----:B------:R-:W-:Y:S01]  /*1120*/  @!P6 IMAD.IADD R122, R122, 0x1, -R0 ;  /* 0x000000017a7ae824 */ /* 0x000fe200078e0a00 */
[----:B------:R-:W-:Y:S01]  /*1130*/  IABS R11, R8 ;  /* 0x00000008000b7213 */ /* 0x000fe20000000000 */
[----:B------:R-:W-:Y:S01]  /*1140*/  IMAD.HI.U32 R7, R6, R123, RZ ;  /* 0x0000007b06077227 */ /* 0x000fe200078e00ff */
[----:B------:R-:W-:-:S02]  /*1150*/  ISETP.GE.AND P5, PT, R8, RZ, PT ;  /* 0x000000ff0800720c */ /* 0x000fc40003fa6270 */
[----:B------:R-:W-:Y:S01]  /*1160*/  ISETP.GT.U32.AND P6, PT, R0, R122, PT ;  /* 0x0000007a0000720c */ /* 0x000fe20003fc4070 */
[----:B------:R-:W-:Y:S01]  /*1170*/  IMAD.HI.U32 R8, R6, R125, RZ ;  /* 0x0000007d06087227 */ /* 0x000fe200078e00ff */
[C---:B------:R-:W-:Y:S02]  /*1180*/  LOP3.LUT R20, R5.reuse, 0x54, RZ, 0xfc, !PT ;  /* 0x0000005405147812 */ /* 0x040fe400078efcff */
[C---:B------:R-:W-:Y:S01]  /*1190*/  LOP3.LUT R22, R5.reuse, 0x6e, RZ, 0xfc, !PT ;  /* 0x0000006e05167812 */ /* 0x040fe200078efcff */
[----:B------:R-:W-:Y:S01]  /*11a0*/  IMAD.MOV R9, RZ, RZ, -R7 ;  /* 0x000000ffff097224 */ /* 0x000fe200078e0a07 */
[C---:B------:R-:W-:Y:S01]  /*11b0*/  LOP3.LUT R24, R5.reuse, 0x70, RZ, 0xfc, !PT ;  /* 0x0000007005187812 */ /* 0x040fe200078efcff */
[----:B------:R-:W-:Y:S01]  /*11c0*/  IMAD.MOV R8, RZ, RZ, -R8 ;  /* 0x000000ffff087224 */ /* 0x000fe200078e0a08 */
[----:B------:R-:W-:Y:S01]  /*11d0*/  IABS R41, R22 ;  /* 0x0000001600297213 */ /* 0x000fe20000000000 */
[C---:B------:R-:W-:Y:S01]  /*11e0*/  IMAD R123, R0.reuse, R9, R123 ;  /* 0x00000009007b7224 */ /* 0x040fe200078e027b */
[----:B------:R-:W-:Y:S01]  /*11f0*/  IABS R43, R24 ;  /* 0x00000018002b7213 */ /* 0x000fe20000000000 */
[----:B------:R-:W-:Y:S01]  /*1200*/  IMAD R125, R0, R8, R125 ;  /* 0x00000008007d7224 */ /* 0x000fe200078e027d */
[C---:B------:R-:W-:Y:S01]  /*1210*/  LOP3.LUT R26, R5.reuse, 0x72, RZ, 0xfc, !PT ;  /* 0x00000072051a7812 */ /* 0x040fe200078efcff */
[--C-:B------:R-:W-:Y:S01]  /*1220*/  @!P6 IMAD.IADD R122, R122, 0x1, -R0.reuse ;  /* 0x000000017a7ae824 */ /* 0x100fe200078e0a00 */
[----:B------:R-:W-:Y:S01]  /*1230*/  LOP3.LUT R28, R5, 0x74, RZ, 0xfc, !PT ;  /* 0x00000074051c7812 */ /* 0x000fe200078efcff */
[----:B------:R-:W-:Y:S01]  /*1240*/  @!P3 IMAD.IADD R121, R121, 0x1, -R0 ;  /* 0x000000017979b824 */ /* 0x000fe200078e0a00 */
[C---:B------:R-:W-:Y:S01]  /*1250*/  ISETP.GT.U32.AND P3, PT, R0.reuse, R123, PT ;  /* 0x0000007b0000720c */ /* 0x040fe20003f64070 */
[----:B------:R-:W-:Y:S01]  /*1260*/  @!P0 IMAD.MOV R122, RZ, RZ, -R122 ;  /* 0x000000ffff7a8224 */ /* 0x000fe200078e0a7a */
[----:B------:R-:W-:Y:S01]  /*1270*/  ISETP.GT.U32.AND P0, PT, R0, R125, PT ;  /* 0x0000007d0000720c */ /* 0x000fe20003f04070 */
[----:B------:R-:W-:Y:S01]  /*1280*/  IMAD.HI.U32 R7, R6, R11, RZ ;  /* 0x0000000b06077227 */ /* 0x000fe200078e00ff */
[----:B------:R-:W-:-:S02]  /*1290*/  IABS R45, R26 ;  /* 0x0000001a002d7213 */ /* 0x000fc40000000000 */
[C---:B------:R-:W-:Y:S01]  /*12a0*/  LOP3.LUT R30, R5.reuse, 0x76, RZ, 0xfc, !PT ;  /* 0x00000076051e7812 */ /* 0x040fe200078efcff */
[----:B------:R-:W-:Y:S01]  /*12b0*/  @!P4 IMAD.MOV R115, RZ, RZ, -R115 ;  /* 0x000000ffff73c224 */ /* 0x000fe200078e0a73 */
[----:B------:R-:W-:Y:S01]  /*12c0*/  ISETP.GE.AND P4, PT, R10, RZ, PT ;  /* 0x000000ff0a00720c */ /* 0x000fe20003f86270 */
[----:B------:R-:W-:Y:S01]  /*12d0*/  IMAD.MOV R7, RZ, RZ, -R7 ;  /* 0x000000ffff077224 */ /* 0x000fe200078e0a07 */
[----:B------:R-:W-:Y:S01]  /*12e0*/  LOP3.LUT R10, R5, 0xe, RZ, 0xfc, !PT ;  /* 0x0000000e050a7812 */ /* 0x000fe200078efcff */
[----:B------:R-:W-:Y:S01]  /*12f0*/  @!P2 IMAD.MOV R121, RZ, RZ, -R121 ;  /* 0x000000ffff79a224 */ /* 0x000fe200078e0a79 */
[----:B------:R-:W-:Y:S01]  /*1300*/  IABS R47, R28 ;  /* 0x0000001c002f7213 */ /* 0x000fe20000000000 */
[C---:B------:R-:W-:Y:S01]  /*1310*/  IMAD R124, R0.reuse, R7, R11 ;  /* 0x00000007007c7224 */ /* 0x040fe200078e020b */
[----:B------:R-:W-:Y:S01]  /*1320*/  IABS R127, R10 ;  /* 0x0000000a007f7213 */ /* 0x000fe20000000000 */
[--C-:B------:R-:W-:Y:S01]  /*1330*/  @!P3 IMAD.IADD R123, R123, 0x1, -R0.reuse ;  /* 0x000000017b7bb824 */ /* 0x100fe200078e0a00 */
[----:B------:R-:W-:Y:S01]  /*1340*/  LOP3.LUT R7, R5, 0xc, RZ, 0xfc, !PT ;  /* 0x0000000c05077812 */ /* 0x000fe200078efcff */
[----:B------:R-:W-:Y:S01]  /*1350*/  @!P0 IMAD.IADD R125, R125, 0x1, -R0 ;  /* 0x000000017d7d8824 */ /* 0x000fe200078e0a00 */
[----:B------:R-:W-:Y:S01]  /*1360*/  ISETP.GT.U32.AND P2, PT, R0, R124, PT ;  /* 0x0000007c0000720c */ /* 0x000fe20003f44070 */
[----:B------:R-:W-:Y:S01]  /*1370*/  IMAD.HI.U32 R8, R6, R127, RZ ;  /* 0x0000007f06087227 */ /* 0x000fe200078e00ff */
[----:B------:R-:W-:-:S02]  /*1380*/  ISETP.GT.U32.AND P3, PT, R0, R123, PT ;  /* 0x0000007b0000720c */ /* 0x000fc40003f64070 */
[C---:B------:R-:W-:Y:S01]  /*1390*/  ISETP.GT.U32.AND P0, PT, R0.reuse, R125, PT ;  /* 0x0000007d0000720c */ /* 0x040fe20003f04070 */
[----:B------:R-:W-:Y:S01]  /*13a0*/  IMAD.MOV R8, RZ, RZ, -R8 ;  /* 0x000000ffff087224 */ /* 0x000fe200078e0a08 */
[----:B------:R-:W-:Y:S02]  /*13b0*/  IABS R9, R7 ;  /* 0x0000000700097213 */ /* 0x000fe40000000000 */
[----:B------:R-:W-:Y:S01]  /*13c0*/  ISETP.GE.AND P6, PT, R7, RZ, PT ;  /* 0x000000ff0700720c */ /* 0x000fe20003fc6270 */
[----:B------:R-:W-:Y:S01]  /*13d0*/  IMAD R127, R0, R8, R127 ;  /* 0x00000008007f7224 */ /* 0x000fe200078e027f */
[----:B------:R-:W-:Y:S01]  /*13e0*/  IABS R11, R14 ;  /* 0x0000000e000b7213 */ /* 0x000fe20000000000 */
[----:B------:R-:W-:Y:S01]  /*13f0*/  IMAD.HI.U32 R8, R6, R129, RZ ;  /* 0x0000008106087227 */ /* 0x000fe200078e00ff */
[----:B------:R-:W-:Y:S02]  /*1400*/  IABS R49, R30 ;  /* 0x0000001e00317213 */ /* 0x000fe40000000000 */
[C---:B------:R-:W-:Y:S01]  /*1410*/  LOP3.LUT R32, R5.reuse, 0x78, RZ, 0xfc, !PT ;  /* 0x0000007805207812 */ /* 0x040fe200078efcff */
[----:B------:R-:W-:Y:S01]  /*1420*/  IMAD.MOV R8, RZ, RZ, -R8 ;  /* 0x000000ffff087224 */ /* 0x000fe200078e0a08 */
[----:B------:R-:W-:Y:S01]  /*1430*/  LOP3.LUT R34, R5, 0x7a, RZ, 0xfc, !PT ;  /* 0x0000007a05227812 */ /* 0x000fe200078efcff */
[--C-:B------:R-:W-:Y:S01]  /*1440*/  @!P2 IMAD.IADD R124, R124, 0x1, -R0.reuse ;  /* 0x000000017c7ca824 */ /* 0x100fe200078e0a00 */
[----:B------:R-:W-:Y:S01]  /*1450*/  IABS R51, R32 ;  /* 0x0000002000337213 */ /* 0x000fe20000000000 */
[--C-:B------:R-:W-:Y:S01]  /*1460*/  @!P3 IMAD.IADD R123, R123, 0x1, -R0.reuse ;  /* 0x000000017b7bb824 */ /* 0x100fe200078e0a00 */
[----:B------:R-:W-:Y:S01]  /*1470*/  ISETP.GE.AND P3, PT, R10, RZ, PT ;  /* 0x000000ff0a00720c */ /* 0x000fe20003f66270 */
[C---:B------:R-:W-:Y:S01]  /*1480*/  IMAD R129, R0.reuse, R8, R129 ;  /* 0x0000000800817224 */ /* 0x040fe200078e0281 */
[----:B------:R-:W-:Y:S01]  /*1490*/  ISETP.GT.U32.AND P2, PT, R0, R124, PT ;  /* 0x0000007c0000720c */ /* 0x000fe20003f44070 */
[----:B------:R-:W-:Y:S01]  /*14a0*/  @!P0 IMAD.IADD R125, R125, 0x1, -R0 ;  /* 0x000000017d7d8824 */ /* 0x000fe200078e0a00 */
[----:B------:R-:W-:Y:S01]  /*14b0*/  LOP3.LUT R10, R5, 0x14, RZ, 0xfc, !PT ;  /* 0x00000014050a7812 */ /* 0x000fe200078efcff */
[----:B------:R-:W-:Y:S01]  /*14c0*/  IMAD.HI.U32 R7, R6, R9, RZ ;  /* 0x0000000906077227 */ /* 0x000fe200078e00ff */
[----:B------:R-:W-:-:S03]  /*14d0*/  IABS R53, R34 ;  /* 0x0000002200357213 */ /* 0x000fc60000000000 */
[----:B------:R-:W-:Y:S01]  /*14e0*/  @!P1 IMAD.MOV R123, RZ, RZ, -R123 ;  /* 0x000000ffff7b9224 */ /* 0x000fe200078e0a7b */
[C---:B------:R-:W-:Y:S01]  /*14f0*/  ISETP.GT.U32.AND P1, PT, R0.reuse, R127, PT ;  /* 0x0000007f0000720c */ /* 0x040fe20003f24070 */
[----:B------:R-:W-:Y:S01]  /*1500*/  @!P4 IMAD.MOV R125, RZ, RZ, -R125 ;  /* 0x000000ffff7dc224 */ /* 0x000fe200078e0a7d */
[----:B------:R-:W-:Y:S01]  /*1510*/  ISETP.GT.U32.AND P4, PT, R0, R129, PT ;  /* 0x000000810000720c */ /* 0x000fe20003f84070 */
[----:B------:R-:W-:Y:S02]  /*1520*/  IMAD.MOV R126, RZ, RZ, -R7 ;  /* 0x000000ffff7e7224 */ /* 0x000fe400078e0a07 */
[----:B------:R-:W-:-:S04]  /*1530*/  IMAD.HI.U32 R7, R6, R11, RZ ;  /* 0x0000000b06077227 */ /* 0x000fc800078e00ff */
[----:B------:R-:W-:Y:S01]  /*1540*/  IMAD R126, R0, R126, R9 ;  /* 0x0000007e007e7224 */ /* 0x000fe200078e0209 */
[----:B------:R-:W-:Y:S01]  /*1550*/  IABS R9, R10 ;  /* 0x0000000a00097213 */ /* 0x000fe20000000000 */
[----:B------:R-:W-:Y:S02]  /*1560*/  IMAD.MOV R7, RZ, RZ, -R7 ;  /* 0x000000ffff077224 */ /* 0x000fe400078e0a07 */
[----:B------:R-:W-:Y:S01]  /*1570*/  @!P2 IMAD.IADD R124, R124, 0x1, -R0 ;  /* 0x000000017c7ca824 */ /* 0x000fe200078e0a00 */
[C---:B------:R-:W-:Y:S01]  /*1580*/  ISETP.GT.U32.AND P2, PT, R0.reuse, R126, PT ;  /* 0x0000007e0000720c */ /* 0x040fe20003f44070 */
[----:B------:R-:W-:Y:S01]  /*1590*/  IMAD R128, R0, R7, R11 ;  /* 0x0000000700807224 */ /* 0x000fe200078e020b */
[----:B------:R-:W-:Y:S01]  /*15a0*/  LOP3.LUT R11, R5, 0x16, RZ, 0xfc, !PT ;  /* 0x00000016050b7812 */ /* 0x000fe200078efcff */
[----:B------:R-:W-:-:S03]  /*15b0*/  IMAD.HI.U32 R7, R6, R9, RZ ;  /* 0x0000000906077227 */ /* 0x000fc600078e00ff */
[C---:B------:R-:W-:Y:S01]  /*15c0*/  ISETP.GT.U32.AND P0, PT, R0.reuse, R128, PT ;  /* 0x000000800000720c */ /* 0x040fe20003f04070 */
[--C-:B------:R-:W-:Y:S01]  /*15d0*/  @!P1 IMAD.IADD R127, R127, 0x1, -R0.reuse ;  /* 0x000000017f7f9824 */ /* 0x100fe200078e0a00 */
[----:B------:R-:W-:Y:S01]  /*15e0*/  IABS R131, R11 ;  /* 0x0000000b00837213 */ /* 0x000fe20000000000 */
[--C-:B------:R-:W-:Y:S02]  /*15f0*/  @!P4 IMAD.IADD R129, R129, 0x1, -R0.reuse ;  /* 0x000000018181c824 */ /* 0x100fe400078e0a00 */
[----:B------:R-:W-:Y:S01]  /*1600*/  IMAD.MOV R7, RZ, RZ, -R7 ;  /* 0x000000ffff077224 */ /* 0x000fe200078e0a07 */
[----:B------:R-:W-:Y:S01]  /*1610*/  ISETP.GT.U32.AND P1, PT, R0, R127, PT ;  /* 0x0000007f0000720c */ /* 0x000fe20003f24070 */
[----:B------:R-:W-:Y:S01]  /*1620*/  @!P2 IMAD.IADD R126, R126, 0x1, -R0 ;  /* 0x000000017e7ea824 */ /* 0x000fe200078e0a00 */
[C---:B------:R-:W-:Y:S01]  /*1630*/  ISETP.GT.U32.AND P4, PT, R0.reuse, R129, PT ;  /* 0x000000810000720c */ /* 0x040fe20003f84070 */
[----:B------:R-:W-:Y:S02]  /*1640*/  IMAD R130, R0, R7, R9 ;  /* 0x0000000700827224 */ /* 0x000fe400078e0209 */
[----:B------:R-:W-:Y:S01]  /*1650*/  IMAD.HI.U32 R7, R6, R131, RZ ;  /* 0x0000008306077227 */ /* 0x000fe200078e00ff */
[----:B------:R-:W-:-:S03]  /*1660*/  ISETP.GT.U32.AND P2, PT, R0, R126, PT ;  /* 0x0000007e0000720c */ /* 0x000fc60003f44070 */
[----:B------:R-:W-:Y:S02]  /*1670*/  IMAD.MOV R7, RZ, RZ, -R7 ;  /* 0x000000ffff077224 */ /* 0x000fe400078e0a07 */
[----:B------:R-:W-:Y:S01]  /*1680*/  @!P5 IMAD.MOV R124, RZ, RZ, -R124 ;  /* 0x000000ffff7cd224 */ /* 0x000fe200078e0a7c */
[----:B------:R-:W-:Y:S01]  /*1690*/  ISETP.GE.AND P5, PT, R14, RZ, PT ;  /* 0x000000ff0e00720c */ /* 0x000fe20003fa6270 */
[--C-:B------:R-:W-:Y:S01]  /*16a0*/  @!P0 IMAD.IADD R128, R128, 0x1, -R0.reuse ;  /* 0x0000000180808824 */ /* 0x100fe200078e0a00 */
[C---:B------:R-:W-:Y:S01]  /*16b0*/  LOP3.LUT R14, R5.reuse, 0x18, RZ, 0xfc, !PT ;  /* 0x00000018050e7812 */ /* 0x040fe200078efcff */
[C---:B------:R-:W-:Y:S01]  /*16c0*/  IMAD R131, R0.reuse, R7, R131 ;  /* 0x0000000700837224 */ /* 0x040fe200078e0283 */
[----:B------:R-:W-:Y:S01]  /*16d0*/  LOP3.LUT R7, R5, 0x1a, RZ, 0xfc, !PT ;  /* 0x0000001a05077812 */ /* 0x000fe200078efcff */
[--C-:B------:R-:W-:Y:S01]  /*16e0*/  @!P1 IMAD.IADD R127, R127, 0x1, -R0.reuse ;  /* 0x000000017f7f9824 */ /* 0x100fe200078e0a00 */
[----:B------:R-:W-:Y:S01]  /*16f0*/  ISETP.GT.U32.AND P1, PT, R0, R130, PT ;  /* 0x000000820000720c */ /* 0x000fe20003f24070 */
[--C-:B------:R-:W-:Y:S01]  /*1700*/  @!P4 IMAD.IADD R129, R129, 0x1, -R0.reuse ;  /* 0x000000018181c824 */ /* 0x100fe200078e0a00 */
[----:B------:R-:W-:Y:S01]  /*1710*/  IABS R8, R14 ;  /* 0x0000000e00087213 */ /* 0x000fe20000000000 */
[----:B------:R-:W-:Y:S01]  /*1720*/  @!P2 IMAD.IADD R126, R126, 0x1, -R0 ;  /* 0x000000017e7ea824 */ /* 0x000fe200078e0a00 */
[C---:B------:R-:W-:Y:S01]  /*1730*/  ISETP.GT.U32.AND P0, PT, R0.reuse, R128, PT ;  /* 0x000000800000720c */ /* 0x040fe20003f04070 */
[----:B------:R-:W-:Y:S01]  /*1740*/  @!P3 IMAD.MOV R127, RZ, RZ, -R127 ;  /* 0x000000ffff7fb224 */ /* 0x000fe200078e0a7f */
[----:B------:R-:W-:Y:S01]  /*1750*/  ISETP.GT.U32.AND P4, PT, R0, R131, PT ;  /* 0x000000830000720c */ /* 0x000fe20003f84070 */
[----:B------:R-:W-:Y:S01]  /*1760*/  IMAD.MOV.U32 R9, RZ, RZ, R8 ;  /* 0x000000ffff097224 */ /* 0x000fe200078e0008 */
[----:B------:R-:W-:Y:S01]  /*1770*/  ISETP.GE.AND P2, PT, R15, RZ, PT ;  /* 0x000000ff0f00720c */ /* 0x000fe20003f46270 */
[----:B------:R-:W-:Y:S01]  /*1780*/  @!P6 IMAD.MOV R126, RZ, RZ, -R126 ;  /* 0x000000ffff7ee224 */ /* 0x000fe200078e0a7e */
[----:B------:R-:W-:Y:S01]  /*1790*/  IABS R133, R7 ;  /* 0x0000000700857213 */ /* 0x000fe20000000000 */
[----:B------:R-:W-:Y:S01]  /*17a0*/  IMAD.HI.U32 R8, R6, R9, RZ ;  /* 0x0000000906087227 */ /* 0x000fe200078e00ff */
[----:B------:R-:W-:-:S02]  /*17b0*/  ISETP.GE.AND P6, PT, R10, RZ, PT ;  /* 0x000000ff0a00720c */ /* 0x000fc40003fc6270 */
[----:B------:R-:W-:Y:S01]  /*17c0*/  ISETP.GE.AND P3, PT, R11, RZ, PT ;  /* 0x000000ff0b00720c */ /* 0x000fe20003f66270 */
[----:B------:R-:W-:Y:S01]  /*17d0*/  @!P1 IMAD.IADD R130, R130, 0x1, -R0 ;  /* 0x0000000182829824 */ /* 0x000fe200078e0a00 */
[----:B------:R-:W-:Y:S01]  /*17e0*/  LOP3.LUT R10, R5, 0x1e, RZ, 0xfc, !PT ;  /* 0x0000001e050a7812 */ /* 0x000fe200078efcff */
[----:B------:R-:W-:Y:S01]  /*17f0*/  IMAD.MOV R8, RZ, RZ, -R8 ;  /* 0x000000ffff087224 */ /* 0x000fe200078e0a08 */
[----:B------:R-:W-:Y:S01]  /*1800*/  IABS R15, R17 ;  /* 0x00000011000f7213 */ /* 0x000fe20000000000 */
[--C-:B------:R-:W-:Y:S01]  /*1810*/  @!P0 IMAD.IADD R128, R128, 0x1, -R0.reuse ;  /* 0x0000000180808824 */ /* 0x100fe200078e0a00 */
[C---:B------:R-:W-:Y:S01]  /*1820*/  ISETP.GT.U32.AND P1, PT, R0.reuse, R130, PT ;  /* 0x000000820000720c */ /* 0x040fe20003f24070 */
[----:B------:R-:W-:Y:S01]  /*1830*/  @!P4 IMAD.IADD R131, R131, 0x1, -R0 ;  /* 0x000000018383c824 */ /* 0x000fe200078e0a00 */
[----:B------:R-:W-:Y:S01]  /*1840*/  IABS R135, R10 ;  /* 0x0000000a00877213 */ /* 0x000fe20000000000 */
[----:B------:R-:W-:Y:S01]  /*1850*/  IMAD R132, R0, R8, R9 ;  /* 0x0000000800847224 */ /* 0x000fe200078e0209 */
[----:B------:R-:W-:Y:S01]  /*1860*/  LOP3.LUT R8, R5, 0x1c, RZ, 0xfc, !PT ;  /* 0x0000001c05087812 */ /* 0x000fe200078efcff */
[----:B------:R-:W-:Y:S01]  /*1870*/  @!P5 IMAD.MOV R128, RZ, RZ, -R128 ;  /* 0x000000ffff80d224 */ /* 0x000fe200078e0a80 */
[----:B------:R-:W-:Y:S01]  /*1880*/  ISETP.GE.AND P5, PT, R7, RZ, PT ;  /* 0x000000ff0700720c */ /* 0x000fe20003fa6270 */
[----:B------:R-:W-:Y:S01]  /*1890*/  IMAD.HI.U32 R7, R6, R133, RZ ;  /* 0x0000008506077227 */ /* 0x000fe200078e00ff */
[----:B------:R-:W-:-:S02]  /*18a0*/  ISETP.GT.U32.AND P4, PT, R0, R131, PT ;  /* 0x000000830000720c */ /* 0x000fc40003f84070 */
[----:B------:R-:W-:Y:S01]  /*18b0*/  IABS R9, R8 ;  /* 0x0000000800097213 */ /* 0x000fe20000000000 */
[----:B------:R-:W-:Y:S01]  /*18c0*/  IMAD.MOV R7, RZ, RZ, -R7 ;  /* 0x000000ffff077224 */ /* 0x000fe200078e0a07 */
[----:B------:R-:W-:Y:S01]  /*18d0*/  ISETP.GE.AND P0, PT, R14, RZ, PT ;  /* 0x000000ff0e00720c */ /* 0x000fe20003f06270 */
[----:B------:R-:W-:Y:S01]  /*18e0*/  @!P2 IMAD.MOV R129, RZ, RZ, -R129 ;  /* 0x000000ffff81a224 */ /* 0x000fe200078e0a81 */
[----:B------:R-:W-:Y:S01]  /*18f0*/  ISETP.GE.AND P2, PT, R8, RZ, PT ;  /* 0x000000ff0800720c */ /* 0x000fe20003f46270 */
[----:B------:R-:W-:Y:S01]  /*1900*/  IMAD.HI.U32 R8, R6, R9, RZ ;  /* 0x0000000906087227 */ /* 0x000fe200078e00ff */
[----:B------:R-:W-:-:S03]  /*1910*/  LOP3.LUT R14, R5, 0x20, RZ, 0xfc, !PT ;  /* 0x00000020050e7812 */ /* 0x000fc600078efcff */
[----:B------:R-:W-:Y:S01]  /*1920*/  IMAD R133, R0, R7, R133 ;  /* 0x0000000700857224 */ /* 0x000fe200078e0285 */
[----:B------:R-:W-:Y:S01]  /*1930*/  IABS R11, R14 ;  /* 0x0000000e000b7213 */ /* 0x000fe20000000000 */
[----:B------:R-:W-:Y:S01]  /*1940*/  @!P1 IMAD.IADD R130, R130, 0x1, -R0 ;  /* 0x0000000182829824 */ /* 0x000fe200078e0a00 */
[C---:B------:R-:W-:Y:S01]  /*1950*/  ISETP.GT.U32.AND P1, PT, R0.reuse, R132, PT ;  /* 0x000000840000720c */ /* 0x040fe20003f24070 */
[----:B------:R-:W-:Y:S02]  /*1960*/  IMAD.MOV R8, RZ, RZ, -R8 ;  /* 0x000000ffff087224 */ /* 0x000fe400078e0a08 */
[----:B------:R-:W-:Y:S01]  /*1970*/  @!P4 IMAD.IADD R131, R131, 0x1, -R0 ;  /* 0x000000018383c824 */ /* 0x000fe200078e0a00 */
[C---:B------:R-:W-:Y:S01]  /*1980*/  ISETP.GT.U32.AND P4, PT, R0.reuse, R133, PT ;  /* 0x000000850000720c */ /* 0x040fe20003f84070 */
[----:B------:R-:W-:Y:S02]  /*1990*/  IMAD R134, R0, R8, R9 ;  /* 0x0000000800867224 */ /* 0x000fe400078e0209 */
[----:B------:R-:W-:-:S02]  /*19a0*/  @!P6 IMAD.MOV R130, RZ, RZ, -R130 ;  /* 0x000000ffff82e224 */ /* 0x000fc400078e0a82 */
[----:B------:R-:W-:Y:S01]  /*19b0*/  IMAD.HI.U32 R7, R6, R135, RZ ;  /* 0x0000008706077227 */ /* 0x000fe200078e00ff */
[----:B------:R-:W-:-:S03]  /*19c0*/  ISETP.GT.U32.AND P6, PT, R0, R134, PT ;  /* 0x000000860000720c */ /* 0x000fc60003fc4070 */
[--C-:B------:R-:W-:Y:S02]  /*19d0*/  @!P1 IMAD.IADD R132, R132, 0x1, -R0.reuse ;  /* 0x0000000184849824 */ /* 0x100fe400078e0a00 */
[----:B------:R-:W-:Y:S01]  /*19e0*/  @!P3 IMAD.MOV R131, RZ, RZ, -R131 ;  /* 0x000000ffff83b224 */ /* 0x000fe200078e0a83 */
[----:B------:R-:W-:Y:S01]  /*19f0*/  ISETP.GE.AND P3, PT, R10, RZ, PT ;  /* 0x000000ff0a00720c */ /* 0x000fe20003f66270 */
[--C-:B------:R-:W-:Y:S01]  /*1a00*/  @!P4 IMAD.IADD R133, R133, 0x1, -R0.reuse ;  /* 0x000000018585c824 */ /* 0x100fe200078e0a00 */
[----:B------:R-:W-:Y:S01]  /*1a10*/  ISETP.GT.U32.AND P1, PT, R0, R132, PT ;  /* 0x000000840000720c */ /* 0x000fe20003f24070 */
[----:B------:R-:W-:Y:S01]  /*1a20*/  IMAD.MOV R7, RZ, RZ, -R7 ;  /* 0x000000ffff077224 */ /* 0x000fe200078e0a07 */
[----:B------:R-:W-:Y:S01]  /*1a30*/  LOP3.LUT R10, R5, 0x22, RZ, 0xfc, !PT ;  /* 0x00000022050a7812 */ /* 0x000fe200078efcff */
[----:B------:R-:W-:Y:S01]  /*1a40*/  IMAD.HI.U32 R8, R6, R11, RZ ;  /* 0x0000000b06087227 */ /* 0x000fe200078e00ff */
[----:B------:R-:W-:Y:S02]  /*1a50*/  ISETP.GT.U32.AND P4, PT, R0, R133, PT ;  /* 0x000000850000720c */ /* 0x000fe40003f84070 */
[----:B------:R-:W-:Y:S01]  /*1a60*/  IABS R137, R10 ;  /* 0x0000000a00897213 */ /* 0x000fe20000000000 */
[----:B------:R-:W-:-:S02]  /*1a70*/  @!P6 IMAD.IADD R134, R134, 0x1, -R0 ;  /* 0x000000018686e824 */ /* 0x000fc400078e0a00 */
[C---:B------:R-:W-:Y:S02]  /*1a80*/  IMAD R135, R0.reuse, R7, R135 ;  /* 0x0000000700877224 */ /* 0x040fe400078e0287 */
[----:B------:R-:W-:Y:S01]  /*1a90*/  IMAD.MOV R8, RZ, RZ, -R8 ;  /* 0x000000ffff087224 */ /* 0x000fe200078e0a08 */
[----:B------:R-:W-:Y:S01]  /*1aa0*/  ISETP.GT.U32.AND P6, PT, R0, R134, PT ;  /* 0x000000860000720c */ /* 0x000fe20003fc4070 */
[----:B------:R-:W-:Y:S01]  /*1ab0*/  @!P1 IMAD.IADD R132, R132, 0x1, -R0 ;  /* 0x0000000184849824 */ /* 0x000fe200078e0a00 */
[----:B------:R-:W-:Y:S01]  /*1ac0*/  ISETP.GE.AND P1, PT, R14, RZ, PT ;  /* 0x000000ff0e00720c */ /* 0x000fe20003f26270 */
[----:B------:R-:W-:Y:S01]  /*1ad0*/  IMAD.HI.U32 R7, R6, R137, RZ ;  /* 0x0000008906077227 */ /* 0x000fe200078e00ff */
[----:B------:R-:W-:-:S03]  /*1ae0*/  LOP3.LUT R14, R5, 0x24, RZ, 0xfc, !PT ;  /* 0x00000024050e7812 */ /* 0x000fc600078efcff */
[--C-:B------:R-:W-:Y:S01]  /*1af0*/  @!P4 IMAD.IADD R133, R133, 0x1, -R0.reuse ;  /* 0x000000018585c824 */ /* 0x100fe200078e0a00 */
[C---:B------:R-:W-:Y:S01]  /*1b00*/  ISETP.GT.U32.AND P4, PT, R0.reuse, R135, PT ;  /* 0x000000870000720c */ /* 0x040fe20003f84070 */
[----:B------:R-:W-:Y:S01]  /*1b10*/  IMAD R136, R0, R8, R11 ;  /* 0x0000000800887224 */ /* 0x000fe200078e020b */
[----:B------:R-:W-:Y:S01]  /*1b20*/  IABS R11, R14 ;  /* 0x0000000e000b7213 */ /* 0x000fe20000000000 */
[----:B------:R-:W-:Y:S02]  /*1b30*/  IMAD.MOV R9, RZ, RZ, -R7 ;  /* 0x000000ffff097224 */ /* 0x000fe400078e0a07 */
[----:B------:R-:W-:Y:S01]  /*1b40*/  @!P6 IMAD.IADD R134, R134, 0x1, -R0 ;  /* 0x000000018686e824 */ /* 0x000fe200078e0a00 */
[----:B------:R-:W-:Y:S01]  /*1b50*/  ISETP.GT.U32.AND P6, PT, R0, R136, PT ;  /* 0x000000880000720c */ /* 0x000fe20003fc4070 */
[----:B------:R-:W-:-:S04]  /*1b60*/  IMAD.HI.U32 R7, R6, R11, RZ ;  /* 0x0000000b06077227 */ /* 0x000fc800078e00ff */
[C---:B------:R-:W-:Y:S02]  /*1b70*/  IMAD R137, R0.reuse, R9, R137 ;  /* 0x0000000900897224 */ /* 0x040fe400078e0289 */
[----:B------:R-:W-:Y:S02]  /*1b80*/  IMAD.MOV R138, RZ, RZ, -R7 ;  /* 0x000000ffff8a7224 */ /* 0x000fe400078e0a07 */
[--C-:B------:R-:W-:Y:S01]  /*1b90*/  @!P4 IMAD.IADD R135, R135, 0x1, -R0.reuse ;  /* 0x000000018787c824 */ /* 0x100fe200078e0a00 */
[C---:B------:R-:W-:Y:S01]  /*1ba0*/  ISETP.GT.U32.AND P4, PT, R0.reuse, R137, PT ;  /* 0x000000890000720c */ /* 0x040fe20003f84070 */
[----:B------:R-:W-:Y:S01]  /*1bb0*/  IMAD R138, R0, R138, R11 ;  /* 0x0000008a008a7224 */ /* 0x000fe200078e020b */
[----:B------:R-:W-:Y:S01]  /*1bc0*/  IABS R11, R19 ;  /* 0x00000013000b7213 */ /* 0x000fe20000000000 */
[----:B------:R-:W-:Y:S02]  /*1bd0*/  @!P6 IMAD.IADD R136, R136, 0x1, -R0 ;  /* 0x000000018888e824 */ /* 0x000fe400078e0a00 */
[----:B------:R-:W-:Y:S01]  /*1be0*/  IMAD.HI.U32 R8, R6, R139, RZ ;  /* 0x0000008b06087227 */ /* 0x000fe200078e00ff */
[----:B------:R-:W-:-:S03]  /*1bf0*/  ISETP.GT.U32.AND P6, PT, R0, R138, PT ;  /* 0x0000008a0000720c */ /* 0x000fc60003fc4070 */
[----:B------:R-:W-:Y:S02]  /*1c00*/  IMAD.MOV R8, RZ, RZ, -R8 ;  /* 0x000000ffff087224 */ /* 0x000fe400078e0a08 */
[----:B------:R-:W-:Y:S02]  /*1c10*/  @!P5 IMAD.MOV R133, RZ, RZ, -R133 ;  /* 0x000000ffff85d224 */ /* 0x000fe400078e0a85 */
[----:B------:R-:W-:Y:S01]  /*1c20*/  @!P4 IMAD.IADD R137, R137, 0x1, -R0 ;  /* 0x000000018989c824 */ /* 0x000fe200078e0a00 */
[----:B------:R-:W-:Y:S01]  /*1c30*/  ISETP.GT.U32.AND P4, PT, R0, R136, PT ;  /* 0x000000880000720c */ /* 0x000fe20003f84070 */
[----:B------:R-:W-:-:S03]  /*1c40*/  IMAD.HI.U32 R7, R6, R141, RZ ;  /* 0x0000008d06077227 */ /* 0x000fc600078e00ff */
[C---:B------:R-:W-:Y:S01]  /*1c50*/  ISETP.GT.U32.AND P5, PT, R0.reuse, R137, PT ;  /* 0x000000890000720c */ /* 0x040fe20003fa4070 */
[----:B------:R-:W-:Y:S02]  /*1c60*/  IMAD R139, R0, R8, R139 ;  /* 0x00000008008b7224 */ /* 0x000fe400078e028b */
[----:B------:R-:W-:Y:S02]  /*1c70*/  @!P6 IMAD.IADD R138, R138, 0x1, -R0 ;  /* 0x000000018a8ae824 */ /* 0x000fe400078e0a00 */
[----:B------:R-:W-:-:S03]  /*1c80*/  IMAD.HI.U32 R9, R6, R15, RZ ;  /* 0x0000000f06097227 */ /* 0x000fc600078e00ff */
[C---:B------:R-:W-:Y:S01]  /*1c90*/  ISETP.GT.U32.AND P6, PT, R0.reuse, R138, PT ;  /* 0x0000008a0000720c */ /* 0x040fe20003fc4070 */
[----:B------:R-:W-:Y:S02]  /*1ca0*/  IMAD.MOV R7, RZ, RZ, -R7 ;  /* 0x000000ffff077224 */ /* 0x000fe400078e0a07 */
[----:B------:R-:W-:Y:S01]  /*1cb0*/  @!P0 IMAD.MOV R132, RZ, RZ, -R132 ;  /* 0x000000ffff848224 */ /* 0x000fe200078e0a84 */
[C---:B------:R-:W-:Y:S01]  /*1cc0*/  ISETP.GT.U32.AND P0, PT, R0.reuse, R135, PT ;  /* 0x000000870000720c */ /* 0x040fe20003f04070 */
[----:B------:R-:W-:Y:S01]  /*1cd0*/  @!P2 IMAD.MOV R134, RZ, RZ, -R134 ;  /* 0x000000ffff86a224 */ /* 0x000fe200078e0a86 */
[C---:B------:R-:W-:Y:S01]  /*1ce0*/  ISETP.GT.U32.AND P2, PT, R0.reuse, R139, PT ;  /* 0x0000008b0000720c */ /* 0x040fe20003f44070 */
[----:B------:R-:W-:Y:S02]  /*1cf0*/  IMAD.MOV R9, RZ, RZ, -R9 ;  /* 0x000000ffff097224 */ /* 0x000fe400078e0a09 */
[C---:B------:R-:W-:Y:S02]  /*1d00*/  IMAD R141, R0.reuse, R7, R141 ;  /* 0x00000007008d7224 */ /* 0x040fe400078e028d */
[C---:B------:R-:W-:Y:S01]  /*1d10*/  IMAD R140, R0.reuse, R9, R15 ;  /* 0x00000009008c7224 */ /* 0x040fe200078e020f */
[----:B------:R-:W-:Y:S01]  /*1d20*/  LOP3.LUT R15, R5, 0x2c, RZ, 0xfc, !PT ;  /* 0x0000002c050f7812 */ /* 0x000fe200078efcff */
[----:B------:R-:W-:Y:S01]  /*1d30*/  @!P5 IMAD.IADD R137, R137, 0x1, -R0 ;  /* 0x000000018989d824 */ /* 0x000fe200078e0a00 */
[----:B------:R-:W-:Y:S01]  /*1d40*/  ISETP.GT.U32.AND P5, PT, R0, R141, PT ;  /* 0x0000008d0000720c */ /* 0x000fe20003fa4070 */
[----:B------:R-:W-:Y:S01]  /*1d50*/  IMAD.HI.U32 R8, R6, R11, RZ ;  /* 0x0000000b06087227 */ /* 0x000fe200078e00ff */
[----:B------:R-:W-:-:S03]  /*1d60*/  IABS R9, R15 ;  /* 0x0000000f00097213 */ /* 0x000fc60000000000 */
[--C-:B------:R-:W-:Y:S01]  /*1d70*/  @!P0 IMAD.IADD R135, R135, 0x1, -R0.reuse ;  /* 0x0000000187878824 */ /* 0x100fe200078e0a00 */
[----:B------:R-:W-:Y:S01]  /*1d80*/  ISETP.GT.U32.AND P0, PT, R0, R140, PT ;  /* 0x0000008c0000720c */ /* 0x000fe20003f04070 */
[--C-:B------:R-:W-:Y:S01]  /*1d90*/  @!P4 IMAD.IADD R136, R136, 0x1, -R0.reuse ;  /* 0x000000018888c824 */ /* 0x100fe200078e0a00 */
[----:B------:R-:W-:Y:S01]  /*1da0*/  ISETP.GE.AND P4, PT, R10, RZ, PT ;  /* 0x000000ff0a00720c */ /* 0x000fe20003f86270 */
[--C-:B------:R-:W-:Y:S01]  /*1db0*/  @!P6 IMAD.IADD R138, R138, 0x1, -R0.reuse ;  /* 0x000000018a8ae824 */ /* 0x100fe200078e0a00 */
[----:B------:R-:W-:Y:S01]  /*1dc0*/  ISETP.GE.AND P6, PT, R14, RZ, PT ;  /* 0x000000ff0e00720c */ /* 0x000fe20003fc6270 */
[----:B------:R-:W-:Y:S01]  /*1dd0*/  @!P2 IMAD.IADD R139, R139, 0x1, -R0 ;  /* 0x000000018b8ba824 */ /* 0x000fe200078e0a00 */
[C---:B------:R-:W-:Y:S01]  /*1de0*/  LOP3.LUT R10, R5.reuse, 0x32, RZ, 0xfc, !PT ;  /* 0x00000032050a7812 */ /* 0x040fe200078efcff */
[----:B------:R-:W-:Y:S01]  /*1df0*/  IMAD.HI.U32 R7, R6, R9, RZ ;  /* 0x0000000906077227 */ /* 0x000fe200078e00ff */
[----:B------:R-:W-:Y:S02]  /*1e00*/  ISETP.GE.AND P2, PT, R16, RZ, PT ;  /* 0x000000ff1000720c */ /* 0x000fe40003f46270 */
[C---:B------:R-:W-:Y:S01]  /*1e10*/  LOP3.LUT R14, R5.reuse, 0x3e, RZ, 0xfc, !PT ;  /* 0x0000003e050e7812 */ /* 0x040fe200078efcff */
[----:B------:R-:W-:Y:S01]  /*1e20*/  IMAD.MOV R8, RZ, RZ, -R8 ;  /* 0x000000ffff087224 */ /* 0x000fe200078e0a08 */
[----:B------:R-:W-:Y:S01]  /*1e30*/  LOP3.LUT R16, R5, 0x4a, RZ, 0xfc, !PT ;  /* 0x0000004a05107812 */ /* 0x000fe200078efcff */
[----:B------:R-:W-:Y:S01]  /*1e40*/  @!P3 IMAD.MOV R135, RZ, RZ, -R135 ;  /* 0x000000ffff87b224 */ /* 0x000fe200078e0a87 */
[----:B------:R-:W-:Y:S01]  /*1e50*/  ISETP.GT.U32.AND P3, PT, R0, R139, PT ;  /* 0x0000008b0000720c */ /* 0x000fe20003f64070 */
[----:B------:R-:W-:-:S02]  /*1e60*/  IMAD.MOV R7, RZ, RZ, -R7 ;  /* 0x000000ffff077224 */ /* 0x000fc400078e0a07 */
[C---:B------:R-:W-:Y:S01]  /*1e70*/  IMAD R116, R0.reuse, R8, R11 ;  /* 0x0000000800747224 */ /* 0x040fe200078e020b */
[----:B------:R-:W-:Y:S01]  /*1e80*/  LOP3.LUT R8, R5, 0x30, RZ, 0xfc, !PT ;  /* 0x0000003005087812 */ /* 0x000fe200078efcff */
[--C-:B------:R-:W-:Y:S02]  /*1e90*/  @!P5 IMAD.IADD R141, R141, 0x1, -R0.reuse ;  /* 0x000000018d8dd824 */ /* 0x100fe400078e0a00 */
[----:B------:R-:W-:Y:S01]  /*1ea0*/  IMAD R114, R0, R7, R9 ;  /* 0x0000000700727224 */ /* 0x000fe200078e0209 */
[----:B------:R-:W-:Y:S01]  /*1eb0*/  IABS R117, R8 ;  /* 0x0000000800757213 */ /* 0x000fe20000000000 */
[----:B------:R-:W-:Y:S01]  /*1ec0*/  @!P0 IMAD.IADD R140, R140, 0x1, -R0 ;  /* 0x000000018c8c8824 */ /* 0x000fe200078e0a00 */
[C---:B------:R-:W-:Y:S01]  /*1ed0*/  ISETP.GT.U32.AND P5, PT, R0.reuse, R141, PT ;  /* 0x0000008d0000720c */ /* 0x040fe20003fa4070 */
[----:B------:R-:W-:Y:S01]  /*1ee0*/  @!P4 IMAD.MOV R137, RZ, RZ, -R137 ;  /* 0x000000ffff89c224 */ /* 0x000fe200078e0a89 */
[----:B------:R-:W-:Y:S01]  /*1ef0*/  ISETP.GT.U32.AND P4, PT, R0, R114, PT ;  /* 0x000000720000720c */ /* 0x000fe20003f84070 */
[----:B------:R-:W-:Y:S01]  /*1f00*/  @!P6 IMAD.MOV R138, RZ, RZ, -R138 ;  /* 0x000000ffff8ae224 */ /* 0x000fe200078e0a8a */
[----:B------:R-:W-:Y:S01]  /*1f10*/  ISETP.GE.AND P6, PT, R18, RZ, PT ;  /* 0x000000ff1200720c */ /* 0x000fe20003fc6270 */
[----:B------:R-:W-:Y:S01]  /*1f20*/  IMAD.HI.U32 R7, R6, R117, RZ ;  /* 0x0000007506077227 */ /* 0x000fe200078e00ff */
[----:B------:R-:W-:-:S02]  /*1f30*/  ISETP.GE.AND P0, PT, R17, RZ, PT ;  /* 0x000000ff1100720c */ /* 0x000fc40003f06270 */
[----:B------:R-:W-:Y:S01]  /*1f40*/  IABS R9, R10 ;  /* 0x0000000a00097213 */ /* 0x000fe20000000000 */
[----:B------:R-:W-:Y:S01]  /*1f50*/  @!P1 IMAD.MOV R136, RZ, RZ, -R136 ;  /* 0x000000ffff889224 */ /* 0x000fe200078e0a88 */
[C---:B------:R-:W-:Y:S01]  /*1f60*/  ISETP.GT.U32.AND P1, PT, R0.reuse, R140, PT ;  /* 0x0000008c0000720c */ /* 0x040fe20003f24070 */
[--C-:B------:R-:W-:Y:S01]  /*1f70*/  @!P3 IMAD.IADD R139, R139, 0x1, -R0.reuse ;  /* 0x000000018b8bb824 */ /* 0x100fe200078e0a00 */
[C---:B------:R-:W-:Y:S01]  /*1f80*/  ISETP.GT.U32.AND P3, PT, R0.reuse, R116, PT ;  /* 0x000000740000720c */ /* 0x040fe20003f64070 */
[----:B------:R-:W-:Y:S01]  /*1f90*/  IMAD.MOV R7, RZ, RZ, -R7 ;  /* 0x000000ffff077224 */ /* 0x000fe200078e0a07 */
[----:B------:R-:W-:Y:S01]  /*1fa0*/  LOP3.LUT R18, R5, 0x52, RZ, 0xfc, !PT ;  /* 0x0000005205127812 */ /* 0x000fe200078efcff */
[--C-:B------:R-:W-:Y:S01]  /*1fb0*/  @!P5 IMAD.IADD R141, R141, 0x1, -R0.reuse ;  /* 0x000000018d8dd824 */ /* 0x100fe200078e0a00 */
[----:B------:R-:W-:Y:S01]  /*1fc0*/  ISETP.GE.AND P5, PT, R19, RZ, PT ;  /* 0x000000ff1300720c */ /* 0x000fe20003fa6270 */
[----:B------:R-:W-:Y:S01]  /*1fd0*/  IMAD R117, R0, R7, R117 ;  /* 0x0000000700757224 */ /* 0x000fe200078e0275 */
[----:B------:R-:W-:Y:S01]  /*1fe0*/  LOP3.LUT R7, R5, 0x34, RZ, 0xfc, !PT ;  /* 0x0000003405077812 */ /* 0x000fe200078efcff */
[--C-:B------:R-:W-:Y:S01]  /*1ff0*/  @!P4 IMAD.IADD R114, R114, 0x1, -R0.reuse ;  /* 0x000000017272c824 */ /* 0x100fe200078e0a00 */
[----:B------:R-:W-:Y:S01]  /*2000*/  ISETP.GE.AND P4, PT, R8, RZ, PT ;  /* 0x000000ff0800720c */ /* 0x000fe20003f86270 */
[----:B------:R-:W-:Y:S01]  /*2010*/  @!P6 IMAD.MOV R141, RZ, RZ, -R141 ;  /* 0x000000ffff8de224 */ /* 0x000fe200078e0a8d */
[----:B------:R-:W-:Y:S01]  /*2020*/  ISETP.GT.U32.AND P6, PT, R0, R117, PT ;  /* 0x000000750000720c */ /* 0x000fe20003fc4070 */
[--C-:B------:R-:W-:Y:S01]  /*2030*/  @!P1 IMAD.IADD R140, R140, 0x1, -R0.reuse ;  /* 0x000000018c8c9824 */ /* 0x100fe200078e0a00 */
[----:B------:R-:W-:Y:S01]  /*2040*/  ISETP.GE.AND P1, PT, R15, RZ, PT ;  /* 0x000000ff0f00720c */ /* 0x000fe20003f26270 */
[----:B------:R-:W-:Y:S01]  /*2050*/  @!P3 IMAD.IADD R116, R116, 0x1, -R0 ;  /* 0x000000017474b824 */ /* 0x000fe200078e0a00 */
[----:B------:R-:W-:Y:S01]  /*2060*/  ISETP.GT.U32.AND P3, PT, R0, R114, PT ;  /* 0x000000720000720c */ /* 0x000fe20003f64070 */
[----:B------:R-:W-:Y:S01]  /*2070*/  @!P0 IMAD.MOV R140, RZ, RZ, -R140 ;  /* 0x000000ffff8c8224 */ /* 0x000fe200078e0a8c */
[----:B------:R-:W-:Y:S01]  /*2080*/  IABS R11, R7 ;  /* 0x00000007000b7213 */ /* 0x000fe20000000000 */
[----:B------:R-:W-:Y:S01]  /*2090*/  IMAD.HI.U32 R8, R6, R9, RZ ;  /* 0x0000000906087227 */ /* 0x000fe200078e00ff */
[----:B------:R-:W-:-:S02]  /*20a0*/  ISETP.GT.U32.AND P0, PT, R0, R116, PT ;  /* 0x000000740000720c */ /* 0x000fc40003f04070 */
[----:B------:R-:W-:Y:S01]  /*20b0*/  LOP3.LUT R15, R5, 0x40, RZ, 0xfc, !PT ;  /* 0x00000040050f7812 */ /* 0x000fe200078efcff */
[----:B------:R-:W-:Y:S01]  /*20c0*/  IMAD.MOV R8, RZ, RZ, -R8 ;  /* 0x000000ffff087224 */ /* 0x000fe200078e0a08 */
[----:B------:R-:W-:Y:S01]  /*20d0*/  IABS R17, R18 ;  /* 0x0000001200117213 */ /* 0x000fe20000000000 */
[--C-:B------:R-:W-:Y:S01]  /*20e0*/  @!P6 IMAD.IADD R117, R117, 0x1, -R0.reuse ;  /* 0x000000017575e824 */ /* 0x100fe200078e0a00 */
[----:B------:R-:W-:Y:S01]  /*20f0*/  IABS R109, R15 ;  /* 0x0000000f006d7213 */ /* 0x000fe20000000000 */
[----:B------:R-:W-:Y:S01]  /*2100*/  @!P2 IMAD.MOV R139, RZ, RZ, -R139 ;  /* 0x000000ffff8ba224 */ /* 0x000fe200078e0a8b */
[----:B------:R-:W-:Y:S01]  /*2110*/  ISETP.GE.AND P2, PT, R10, RZ, PT ;  /* 0x000000ff0a00720c */ /* 0x000fe20003f46270 */
[----:B------:R-:W-:Y:S01]  /*2120*/  IMAD R120, R0, R8, R9 ;  /* 0x0000000800787224 */ /* 0x000fe200078e0209 */
[----:B------:R-:W-:Y:S01]  /*2130*/  LOP3.LUT R10, R5, 0x38, RZ, 0xfc, !PT ;  /* 0x00000038050a7812 */ /* 0x000fe200078efcff */
[----:B------:R-:W-:Y:S01]  /*2140*/  @!P3 IMAD.IADD R114, R114, 0x1, -R0 ;  /* 0x000000017272b824 */ /* 0x000fe200078e0a00 */
[----:B------:R-:W-:Y:S01]  /*2150*/  ISETP.GE.AND P3, PT, R7, RZ, PT ;  /* 0x000000ff0700720c */ /* 0x000fe20003f66270 */
[----:B------:R-:W-:Y:S01]  /*2160*/  IMAD.HI.U32 R7, R6, R11, RZ ;  /* 0x0000000b06077227 */ /* 0x000fe200078e00ff */
[----:B------:R-:W-:-:S02]  /*2170*/  ISETP.GT.U32.AND P6, PT, R0, R117, PT ;  /* 0x000000750000720c */ /* 0x000fc40003fc4070 */
[----:B------:R-:W-:Y:S01]  /*2180*/  LOP3.LUT R8, R5, 0x36, RZ, 0xfc, !PT ;  /* 0x0000003605087812 */ /* 0x000fe200078efcff */
[----:B------:R-:W-:Y:S01]  /*2190*/  @!P0 IMAD.IADD R116, R116, 0x1, -R0 ;  /* 0x0000000174748824 */ /* 0x000fe200078e0a00 */
[C---:B------:R-:W-:Y:S01]  /*21a0*/  ISETP.GT.U32.AND P0, PT, R0.reuse, R120, PT ;  /* 0x000000780000720c */ /* 0x040fe20003f04070 */
[----:B------:R-:W-:Y:S01]  /*21b0*/  IMAD.MOV R7, RZ, RZ, -R7 ;  /* 0x000000ffff077224 */ /* 0x000fe200078e0a07 */
[----:B------:R-:W-:Y:S01]  /*21c0*/  IABS R113, R10 ;  /* 0x0000000a00717213 */ /* 0x000fe20000000000 */
[----:B------:R-:W-:Y:S01]  /*21d0*/  @!P1 IMAD.MOV R114, RZ, RZ, -R114 ;  /* 0x000000ffff729224 */ /* 0x000fe200078e0a72 */
[----:B------:R-:W-:Y:S01]  /*21e0*/  IABS R119, R8 ;  /* 0x0000000800777213 */ /* 0x000fe20000000000 */
[----:B------:R-:W-:Y:S01]  /*21f0*/  IMAD R118, R0, R7, R11 ;  /* 0x0000000700767224 */ /* 0x000fe200078e020b */
[----:B------:R-:W-:Y:S01]  /*2200*/  ISETP.GE.AND P1, PT, R8, RZ, PT ;  /* 0x000000ff0800720c */ /* 0x000fe20003f26270 */
[----:B------:R-:W-:Y:S01]  /*2210*/  IMAD.HI.U32 R9, R6, R113, RZ ;  /* 0x0000007106097227 */ /* 0x000fe200078e00ff */
[----:B------:R-:W-:-:S02]  /*2220*/  IABS R11, R14 ;  /* 0x0000000e000b7213 */ /* 0x000fc40000000000 */
[----:B------:R-:W-:Y:S01]  /*2230*/  IABS R19, R20 ;  /* 0x0000001400137213 */ /* 0x000fe20000000000 */
[----:B------:R-:W-:-:S04]  /*2240*/  IMAD.HI.U32 R8, R6, R119, RZ ;  /* 0x0000007706087227 */ /* 0x000fc800078e00ff */
[----:B------:R-:W-:Y:S02]  /*2250*/  IMAD.MOV R9, RZ, RZ, -R9 ;  /* 0x000000ffff097224 */ /* 0x000fe400078e0a09 */
[----:B------:R-:W-:Y:S01]  /*2260*/  @!P6 IMAD.IADD R117, R117, 0x1, -R0 ;  /* 0x000000017575e824 */ /* 0x000fe200078e0a00 */
[----:B------:R-:W-:Y:S01]  /*2270*/  ISETP.GT.U32.AND P6, PT, R0, R118, PT ;  /* 0x000000760000720c */ /* 0x000fe20003fc4070 */
[----:B------:R-:W-:Y:S02]  /*2280*/  IMAD.MOV R8, RZ, RZ, -R8 ;  /* 0x000000ffff087224 */ /* 0x000fe400078e0a08 */
[----:B------:R-:W-:Y:S02]  /*2290*/  @!P0 IMAD.IADD R120, R120, 0x1, -R0 ;  /* 0x0000000178788824 */ /* 0x000fe400078e0a00 */
[C---:B------:R-:W-:Y:S02]  /*22a0*/  IMAD R113, R0.reuse, R9, R113 ;  /* 0x0000000900717224 */ /* 0x040fe400078e0271 */
[C---:B------:R-:W-:Y:S01]  /*22b0*/  IMAD R119, R0.reuse, R8, R119 ;  /* 0x0000000800777224 */ /* 0x040fe200078e0277 */
[----:B------:R-:W-:Y:S01]  /*22c0*/  LOP3.LUT R8, R5, 0x3a, RZ, 0xfc, !PT ;  /* 0x0000003a05087812 */ /* 0x000fe200078efcff */
[----:B------:R-:W-:Y:S01]  /*22d0*/  @!P4 IMAD.MOV R117, RZ, RZ, -R117 ;  /* 0x000000ffff75c224 */ /* 0x000fe200078e0a75 */
[C---:B------:R-:W-:Y:S01]  /*22e0*/  ISETP.GT.U32.AND P0, PT, R0.reuse, R120, PT ;  /* 0x000000780000720c */ /* 0x040fe20003f04070 */
[----:B------:R-:W-:Y:S01]  /*22f0*/  @!P5 IMAD.MOV R116, RZ, RZ, -R116 ;  /* 0x000000ffff74d224 */ /* 0x000fe200078e0a74 */
[----:B------:R-:W-:Y:S01]  /*2300*/  ISETP.GT.U32.AND P4, PT, R0, R113, PT ;  /* 0x000000710000720c */ /* 0x000fe20003f84070 */
[----:B------:R-:W-:Y:S01]  /*2310*/  @!P6 IMAD.IADD R118, R118, 0x1, -R0 ;  /* 0x000000017676e824 */ /* 0x000fe200078e0a00 */
[----:B------:R-:W-:-:S02]  /*2320*/  IABS R9, R8 ;  /* 0x0000000800097213 */ /* 0x000fc40000000000 */
[----:B------:R-:W-:Y:S02]  /*2330*/  ISETP.GE.AND P5, PT, R10, RZ, PT ;  /* 0x000000ff0a00720c */ /* 0x000fe40003fa6270 */
[----:B------:R-:W-:Y:S01]  /*2340*/  LOP3.LUT R10, R5, 0x3c, RZ, 0xfc, !PT ;  /* 0x0000003c050a7812 */ /* 0x000fe200078efcff */
[----:B------:R-:W-:Y:S01]  /*2350*/  IMAD.HI.U32 R7, R6, R9, RZ ;  /* 0x0000000906077227 */ /* 0x000fe200078e00ff */
[----:B------:R-:W-:Y:S02]  /*2360*/  ISETP.GT.U32.AND P6, PT, R0, R118, PT ;  /* 0x000000760000720c */ /* 0x000fe40003fc4070 */
[----:B------:R-:W-:Y:S01]  /*2370*/  IABS R111, R10 ;  /* 0x0000000a006f7213 */ /* 0x000fe20000000000 */
[----:B------:R-:W-:Y:S02]  /*2380*/  IMAD.MOV R7, RZ, RZ, -R7 ;  /* 0x000000ffff077224 */ /* 0x000fe400078e0a07 */
[--C-:B------:R-:W-:Y:S01]  /*2390*/  @!P0 IMAD.IADD R120, R120, 0x1, -R0.reuse ;  /* 0x0000000178788824 */ /* 0x100fe200078e0a00 */
[----:B------:R-:W-:Y:S01]  /*23a0*/  ISETP.GT.U32.AND P0, PT, R0, R119, PT ;  /* 0x000000770000720c */ /* 0x000fe20003f04070 */
[----:B------:R-:W-:-:S02]  /*23b0*/  @!P4 IMAD.IADD R113, R113, 0x1, -R0 ;  /* 0x000000017171c824 */ /* 0x000fc400078e0a00 */
[----:B------:R-:W-:Y:S02]  /*23c0*/  IMAD R112, R0, R7, R9 ;  /* 0x0000000700707224 */ /* 0x000fe400078e0209 */
[----:B------:R-:W-:Y:S01]  /*23d0*/  IMAD.HI.U32 R7, R6, R111, RZ ;  /* 0x0000006f06077227 */ /* 0x000fe200078e00ff */
[----:B------:R-:W-:-:S03]  /*23e0*/  ISETP.GT.U32.AND P4, PT, R0, R113, PT ;  /* 0x000000710000720c */ /* 0x000fc60003f84070 */
[----:B------:R-:W-:Y:S01]  /*23f0*/  @!P2 IMAD.MOV R120, RZ, RZ, -R120 ;  /* 0x000000ffff78a224 */ /* 0x000fe200078e0a78 */
[----:B------:R-:W-:Y:S01]  /*2400*/  ISETP.GE.AND P2, PT, R8, RZ, PT ;  /* 0x000000ff0800720c */ /* 0x000fe20003f46270 */
[----:B------:R-:W-:-:S04]  /*2410*/  IMAD.HI.U32 R8, R6, R11, RZ ;  /* 0x0000000b06087227 */ /* 0x000fc800078e00ff */
[----:B------:R-:W-:Y:S02]  /*2420*/  IMAD.MOV R7, RZ, RZ, -R7 ;  /* 0x000000ffff077224 */ /* 0x000fe400078e0a07 */
[----:B------:R-:W-:Y:S01]  /*2430*/  @!P6 IMAD.IADD R118, R118, 0x1, -R0 ;  /* 0x000000017676e824 */ /* 0x000fe200078e0a00 */
[C---:B------:R-:W-:Y:S01]  /*2440*/  ISETP.GT.U32.AND P6, PT, R0.reuse, R112, PT ;  /* 0x000000700000720c */ /* 0x040fe20003fc4070 */
[----:B------:R-:W-:Y:S02]  /*2450*/  IMAD.MOV R8, RZ, RZ, -R8 ;  /* 0x000000ffff087224 */ /* 0x000fe400078e0a08 */
[C---:B------:R-:W-:Y:S02]  /*2460*/  IMAD R111, R0.reuse, R7, R111 ;  /* 0x00000007006f7224 */ /* 0x040fe400078e026f */
[C---:B------:R-:W-:Y:S01]  /*2470*/  IMAD R110, R0.reuse, R8, R11 ;  /* 0x00000008006e7224 */ /* 0x040fe200078e020b */
[----:B------:R-:W-:Y:S01]  /*2480*/  LOP3.LUT R8, R5, 0x42, RZ, 0xfc, !PT ;  /* 0x0000004205087812 */ /* 0x000fe200078efcff */
[----:B------:R-:W-:Y:S01]  /*2490*/  @!P3 IMAD.MOV R118, RZ, RZ, -R118 ;  /* 0x000000ffff76b224 */ /* 0x000fe200078e0a76 */
[C---:B------:R-:W-:Y:S01]  /*24a0*/  ISETP.GT.U32.AND P3, PT, R0.reuse, R111, PT ;  /* 0x0000006f0000720c */ /* 0x040fe20003f64070 */
[----:B------:R-:W-:Y:S01]  /*24b0*/  @!P4 IMAD.IADD R113, R113, 0x1, -R0 ;  /* 0x000000017171c824 */ /* 0x000fe200078e0a00 */
[----:B------:R-:W-:Y:S01]  /*24c0*/  ISETP.GT.U32.AND P4, PT, R0, R110, PT ;  /* 0x0000006e0000720c */ /* 0x000fe20003f84070 */
[----:B------:R-:W-:-:S04]  /*24d0*/  IMAD.HI.U32 R9, R6, R109, RZ ;  /* 0x0000006d06097227 */ /* 0x000fc800078e00ff */
[--C-:B------:R-:W-:Y:S02]  /*24e0*/  @!P0 IMAD.IADD R119, R119, 0x1, -R0.reuse ;  /* 0x0000000177778824 */ /* 0x100fe400078e0a00 */
[----:B------:R-:W-:Y:S02]  /*24f0*/  IMAD.MOV R9, RZ, RZ, -R9 ;  /* 0x000000ffff097224 */ /* 0x000fe400078e0a09 */
[--C-:B------:R-:W-:Y:S01]  /*2500*/  @!P6 IMAD.IADD R112, R112, 0x1, -R0.reuse ;  /* 0x000000017070e824 */ /* 0x100fe200078e0a00 */
[C---:B------:R-:W-:Y:S01]  /*2510*/  ISETP.GT.U32.AND P0, PT, R0.reuse, R119, PT ;  /* 0x000000770000720c */ /* 0x040fe20003f04070 */
[C---:B------:R-:W-:Y:S01]  /*2520*/  IMAD R109, R0.reuse, R9, R109 ;  /* 0x00000009006d7224 */ /* 0x040fe200078e026d */
[----:B------:R-:W-:Y:S01]  /*2530*/  IABS R9, R8 ;  /* 0x0000000800097213 */ /* 0x000fe20000000000 */
[--C-:B------:R-:W-:Y:S01]  /*2540*/  @!P3 IMAD.IADD R111, R111, 0x1, -R0.reuse ;  /* 0x000000016f6fb824 */ /* 0x100fe200078e0a00 */
[----:B------:R-:W-:Y:S01]  /*2550*/  ISETP.GT.U32.AND P6, PT, R0, R112, PT ;  /* 0x000000700000720c */ /* 0x000fe20003fc4070 */
[----:B------:R-:W-:Y:S01]  /*2560*/  @!P4 IMAD.IADD R110, R110, 0x1, -R0 ;  /* 0x000000016e6ec824 */ /* 0x000fe200078e0a00 */
[----:B------:R-:W-:Y:S01]  /*2570*/  ISETP.GE.AND P3, PT, R8, RZ, PT ;  /* 0x000000ff0800720c */ /* 0x000fe20003f66270 */
[----:B------:R-:W-:Y:S01]  /*2580*/  @!P5 IMAD.MOV R113, RZ, RZ, -R113 ;  /* 0x000000ffff71d224 */ /* 0x000fe200078e0a71 */
[----:B------:R-:W-:Y:S01]  /*2590*/  ISETP.GT.U32.AND P4, PT, R0, R111, PT ;  /* 0x0000006f0000720c */ /* 0x000fe20003f84070 */
[----:B------:R-:W-:Y:S01]  /*25a0*/  IMAD.HI.U32 R7, R6, R9, RZ ;  /* 0x0000000906077227 */ /* 0x000fe200078e00ff */
[----:B------:R-:W-:-:S03]  /*25b0*/  ISETP.GT.U32.AND P5, PT, R0, R109, PT ;  /* 0x0000006d0000720c */ /* 0x000fc60003fa4070 */
[----:B------:R-:W-:Y:S02]  /*25c0*/  IMAD.MOV R7, RZ, RZ, -R7 ;  /* 0x000000ffff077224 */ /* 0x000fe400078e0a07 */
[--C-:B------:R-:W-:Y:S01]  /*25d0*/  @!P0 IMAD.IADD R119, R119, 0x1, -R0.reuse ;  /* 0x0000000177778824 */ /* 0x100fe200078e0a00 */
[----:B------:R-:W-:Y:S01]  /*25e0*/  ISETP.GE.AND P0, PT, R10, RZ, PT ;  /* 0x000000ff0a00720c */ /* 0x000fe20003f06270 */
[----:B------:R-:W-:Y:S01]  /*25f0*/  IMAD R108, R0, R7, R9 ;  /* 0x00000007006c7224 */ /* 0x000fe200078e0209 */
[----:B------:R-:W-:Y:S01]  /*2600*/  LOP3.LUT R10, R5, 0x44, RZ, 0xfc, !PT ;  /* 0x00000044050a7812 */ /* 0x000fe200078efcff */
[----:B------:R-:W-:Y:S01]  /*2610*/  @!P1 IMAD.MOV R119, RZ, RZ, -R119 ;  /* 0x000000ffff779224 */ /* 0x000fe200078e0a77 */
[----:B------:R-:W-:Y:S01]  /*2620*/  ISETP.GE.AND P1, PT, R14, RZ, PT ;  /* 0x000000ff0e00720c */ /* 0x000fe20003f26270 */
[--C-:B------:R-:W-:Y:S01]  /*2630*/  @!P4 IMAD.IADD R111, R111, 0x1, -R0.reuse ;  /* 0x000000016f6fc824 */ /* 0x100fe200078e0a00 */
[----:B------:R-:W-:Y:S01]  /*2640*/  ISETP.GT.U32.AND P4, PT, R0, R108, PT ;  /* 0x0000006c0000720c */ /* 0x000fe20003f84070 */
[--C-:B------:R-:W-:Y:S01]  /*2650*/  @!P6 IMAD.IADD R112, R112, 0x1, -R0.reuse ;  /* 0x000000017070e824 */ /* 0x100fe200078e0a00 */
[----:B------:R-:W-:Y:S01]  /*2660*/  LOP3.LUT R14, R5, 0x48, RZ, 0xfc, !PT ;  /* 0x00000048050e7812 */ /* 0x000fe200078efcff */
[----:B------:R-:W-:Y:S01]  /*2670*/  @!P5 IMAD.IADD R109, R109, 0x1, -R0 ;  /* 0x000000016d6dd824 */ /* 0x000fe200078e0a00 */
[----:B------:R-:W-:Y:S01]  /*2680*/  ISETP.GE.AND P6, PT, R15, RZ, PT ;  /* 0x000000ff0f00720c */ /* 0x000fe20003fc6270 */
[----:B------:R-:W-:Y:S01]  /*2690*/  @!P2 IMAD.MOV R112, RZ, RZ, -R112 ;  /* 0x000000ffff70a224 */ /* 0x000fe200078e0a70 */
[----:B------:R-:W-:Y:S01]  /*26a0*/  IABS R11, R14 ;  /* 0x0000000e000b7213 */ /* 0x000fe20000000000 */
[----:B------:R-:W-:Y:S01]  /*26b0*/  @!P0 IMAD.MOV R111, RZ, RZ, -R111 ;  /* 0x000000ffff6f8224 */ /* 0x000fe200078e0a6f */
[----:B------:R-:W-:-:S02]  /*26c0*/  ISETP.GT.U32.AND P2, PT, R0, R109, PT ;  /* 0x0000006d0000720c */ /* 0x000fc40003f44070 */
[----:B------:R-:W-:Y:S01]  /*26d0*/  IABS R107, R10 ;  /* 0x0000000a006b7213 */ /* 0x000fe20000000000 */
[----:B------:R-:W-:Y:S01]  /*26e0*/  IMAD.HI.U32 R8, R6, R11, RZ ;  /* 0x0000000b06087227 */ /* 0x000fe200078e00ff */
[----:B------:R-:W-:Y:S02]  /*26f0*/  ISETP.GT.U32.AND P5, PT, R0, R110, PT ;  /* 0x0000006e0000720c */ /* 0x000fe40003fa4070 */
[----:B------:R-:W-:Y:S01]  /*2700*/  LOP3.LUT R9, R5, 0x46, RZ, 0xfc, !PT ;  /* 0x0000004605097812 */ /* 0x000fe200078efcff */
[----:B------:R-:W-:Y:S01]  /*2710*/  @!P4 IMAD.IADD R108, R108, 0x1, -R0 ;  /* 0x000000016c6cc824 */ /* 0x000fe200078e0a00 */
[----:B------:R-:W-:Y:S01]  /*2720*/  IABS R15, R16 ;  /* 0x00000010000f7213 */ /* 0x000fe20000000000 */
[----:B------:R-:W-:Y:S01]  /*2730*/  IMAD.HI.U32 R7, R6, R107, RZ ;  /* 0x0000006b06077227 */ /* 0x000fe200078e00ff */
[----:B------:R-:W-:Y:S02]  /*2740*/  IABS R105, R9 ;  /* 0x0000000900697213 */ /* 0x000fe40000000000 */
[----:B------:R-:W-:Y:S01]  /*2750*/  ISETP.GT.U32.AND P0, PT, R0, R108, PT ;  /* 0x0000006c0000720c */ /* 0x000fe20003f04070 */
[----:B------:R-:W-:Y:S01]  /*2760*/  IMAD.MOV R8, RZ, RZ, -R8 ;  /* 0x000000ffff087224 */ /* 0x000fe200078e0a08 */
[----:B------:R-:W-:Y:S01]  /*2770*/  ISETP.GE.AND P4, PT, R9, RZ, PT ;  /* 0x000000ff0900720c */ /* 0x000fe20003f86270 */
[----:B------:R-:W-:-:S02]  /*2780*/  IMAD.MOV R7, RZ, RZ, -R7 ;  /* 0x000000ffff077224 */ /* 0x000fc400078e0a07 */
[--C-:B------:R-:W-:Y:S01]  /*2790*/  @!P2 IMAD.IADD R109, R109, 0x1, -R0.reuse ;  /* 0x000000016d6da824 */ /* 0x100fe200078e0a00 */
[----:B------:R-:W-:Y:S01]  /*27a0*/  ISETP.GE.AND P2, PT, R10, RZ, PT ;  /* 0x000000ff0a00720c */ /* 0x000fe20003f46270 */
[C---:B------:R-:W-:Y:S01]  /*27b0*/  IMAD R106, R0.reuse, R8, R11 ;  /* 0x00000008006a7224 */ /* 0x040fe200078e020b */
[----:B------:R-:W-:Y:S01]  /*27c0*/  LOP3.LUT R10, R5, 0x4c, RZ, 0xfc, !PT ;  /* 0x0000004c050a7812 */ /* 0x000fe200078efcff */
[C---:B------:R-:W-:Y:S02]  /*27d0*/  IMAD R107, R0.reuse, R7, R107 ;  /* 0x00000007006b7224 */ /* 0x040fe400078e026b */
[----:B------:R-:W-:Y:S01]  /*27e0*/  @!P6 IMAD.MOV R109, RZ, RZ, -R109 ;  /* 0x000000ffff6de224 */ /* 0x000fe200078e0a6d */
[----:B------:R-:W-:Y:S01]  /*27f0*/  ISETP.GT.U32.AND P6, PT, R0, R106, PT ;  /* 0x0000006a0000720c */ /* 0x000fe20003fc4070 */
[----:B------:R-:W-:Y:S01]  /*2800*/  @!P5 IMAD.IADD R110, R110, 0x1, -R0 ;  /* 0x000000016e6ed824 */ /* 0x000fe200078e0a00 */
[----:B------:R-:W-:Y:S01]  /*2810*/  ISETP.GT.U32.AND P5, PT, R0, R107, PT ;  /* 0x0000006b0000720c */ /* 0x000fe20003fa4070 */
[----:B------:R-:W-:-:S04]  /*2820*/  IMAD.HI.U32 R9, R6, R15, RZ ;  /* 0x0000000f06097227 */ /* 0x000fc800078e00ff */
[----:B------:R-:W-:-:S04]  /*2830*/  IMAD.HI.U32 R7, R6, R105, RZ ;  /* 0x0000006906077227 */ /* 0x000fc800078e00ff */
[----:B------:R-:W-:Y:S02]  /*2840*/  IMAD.MOV R9, RZ, RZ, -R9 ;  /* 0x000000ffff097224 */ /* 0x000fe400078e0a09 */
[--C-:B------:R-:W-:Y:S01]  /*2850*/  @!P0 IMAD.IADD R108, R108, 0x1, -R0.reuse ;  /* 0x000000016c6c8824 */ /* 0x100fe200078e0a00 */
[----:B------:R-:W-:Y:S01]  /*2860*/  ISETP.GE.AND P0, PT, R14, RZ, PT ;  /* 0x000000ff0e00720c */ /* 0x000fe20003f06270 */
[----:B------:R-:W-:Y:S01]  /*2870*/  IMAD.MOV R7, RZ, RZ, -R7 ;  /* 0x000000ffff077224 */ /* 0x000fe200078e0a07 */
[----:B------:R-:W-:Y:S01]  /*2880*/  LOP3.LUT R14, R5, 0x4e, RZ, 0xfc, !PT ;  /* 0x0000004e050e7812 */ /* 0x000fe200078efcff */
[C---:B------:R-:W-:Y:S01]  /*2890*/  IMAD R104, R0.reuse, R9, R15 ;  /* 0x0000000900687224 */ /* 0x040fe200078e020f */
[----:B------:R-:W-:Y:S01]  /*28a0*/  IABS R9, R10 ;  /* 0x0000000a00097213 */ /* 0x000fe20000000000 */
[----:B------:R-:W-:Y:S01]  /*28b0*/  IMAD R105, R0, R7, R105 ;  /* 0x0000000700697224 */ /* 0x000fe200078e0269 */
[----:B------:R-:W-:Y:S01]  /*28c0*/  IABS R11, R14 ;  /* 0x0000000e000b7213 */ /* 0x000fe20000000000 */
[----:B------:R-:W-:-:S02]  /*28d0*/  @!P6 IMAD.IADD R106, R106, 0x1, -R0 ;  /* 0x000000016a6ae824 */ /* 0x000fc400078e0a00 */
[----:B------:R-:W-:Y:S02]  /*28e0*/  @!P5 IMAD.IADD R107, R107, 0x1, -R0 ;  /* 0x000000016b6bd824 */ /* 0x000fe400078e0a00 */
[----:B------:R-:W-:Y:S01]  /*28f0*/  @!P1 IMAD.MOV R110, RZ, RZ, -R110 ;  /* 0x000000ffff6e9224 */ /* 0x000fe200078e0a6e */
[C---:B------:R-:W-:Y:S01]  /*2900*/  ISETP.GT.U32.AND P1, PT, R0.reuse, R105, PT ;  /* 0x000000690000720c */ /* 0x040fe20003f24070 */
[----:B------:R-:W-:Y:S01]  /*2910*/  @!P3 IMAD.MOV R108, RZ, RZ, -R108 ;  /* 0x000000ffff6cb224 */ /* 0x000fe200078e0a6c */
[----:B------:R-:W-:Y:S01]  /*2920*/  ISETP.GT.U32.AND P3, PT, R0, R106, PT ;  /* 0x0000006a0000720c */ /* 0x000fe20003f64070 */
[----:B------:R-:W-:Y:S01]  /*2930*/  IMAD.HI.U32 R7, R6, R9, RZ ;  /* 0x0000000906077227 */ /* 0x000fe200078e00ff */
[----:B------:R-:W-:-:S03]  /*2940*/  ISETP.GT.U32.AND P5, PT, R0, R107, PT ;  /* 0x0000006b0000720c */ /* 0x000fc60003fa4070 */
[----:B------:R-:W-:-:S04]  /*2950*/  IMAD.HI.U32 R8, R6, R11, RZ ;  /* 0x0000000b06087227 */ /* 0x000fc800078e00ff */
[----:B------:R-:W-:Y:S02]  /*2960*/  IMAD.MOV R7, RZ, RZ, -R7 ;  /* 0x000000ffff077224 */ /* 0x000fe400078e0a07 */
[----:B------:R-:W-:Y:S02]  /*2970*/  IMAD.MOV R8, RZ, RZ, -R8 ;  /* 0x000000ffff087224 */ /* 0x000fe400078e0a08 */
[C---:B------:R-:W-:Y:S02]  /*2980*/  IMAD R7, R0.reuse, R7, R9 ;  /* 0x0000000700077224 */ /* 0x040fe400078e0209 */
[----:B------:R-:W-:Y:S02]  /*2990*/  IMAD R9, R0, R8, R11 ;  /* 0x0000000800097224 */ /* 0x000fe400078e020b */
[--C-:B------:R-:W-:Y:S01]  /*29a0*/  @!P1 IMAD.IADD R105, R105, 0x1, -R0.reuse ;  /* 0x0000000169699824 */ /* 0x100fe200078e0a00 */
[----:B------:R-:W-:Y:S01]  /*29b0*/  ISETP.GE.AND P1, PT, R16, RZ, PT ;  /* 0x000000ff1000720c */ /* 0x000fe20003f26270 */
[--C-:B------:R-:W-:Y:S01]  /*29c0*/  @!P3 IMAD.IADD R106, R106, 0x1, -R0.reuse ;  /* 0x000000016a6ab824 */ /* 0x100fe200078e0a00 */
[C---:B------:R-:W-:Y:S01]  /*29d0*/  ISETP.GT.U32.AND P3, PT, R0.reuse, R9, PT ;  /* 0x000000090000720c */ /* 0x040fe20003f64070 */
[----:B------:R-:W-:Y:S01]  /*29e0*/  @!P5 IMAD.IADD R107, R107, 0x1, -R0 ;  /* 0x000000016b6bd824 */ /* 0x000fe200078e0a00 */
[----:B------:R-:W-:Y:S01]  /*29f0*/  LOP3.LUT R16, R5, 0x50, RZ, 0xfc, !PT ;  /* 0x0000005005107812 */ /* 0x000fe200078efcff */
[----:B------:R-:W-:Y:S01]  /*2a00*/  @!P0 IMAD.MOV R106, RZ, RZ, -R106 ;  /* 0x000000ffff6a8224 */ /* 0x000fe200078e0a6a */
[C---:B------:R-:W-:Y:S01]  /*2a10*/  ISETP.GT.U32.AND P5, PT, R0.reuse, R104, PT ;  /* 0x000000680000720c */ /* 0x040fe20003fa4070 */
[----:B------:R-:W-:Y:S01]  /*2a20*/  @!P2 IMAD.MOV R107, RZ, RZ, -R107 ;  /* 0x000000ffff6ba224 */ /* 0x000fe200078e0a6b */
[----:B------:R-:W-:-:S02]  /*2a30*/  ISETP.GT.U32.AND P6, PT, R0, R105, PT ;  /* 0x000000690000720c */ /* 0x000fc40003fc4070 */
[----:B------:R-:W-:Y:S02]  /*2a40*/  IABS R15, R16 ;  /* 0x00000010000f7213 */ /* 0x000fe40000000000 */
[----:B------:R-:W-:Y:S02]  /*2a50*/  ISETP.GE.AND P0, PT, R16, RZ, PT ;  /* 0x000000ff1000720c */ /* 0x000fe40003f06270 */
[----:B------:R-:W-:Y:S01]  /*2a60*/  LOP3.LUT R16, R5, 0x60, RZ, 0xfc, !PT ;  /* 0x0000006005107812 */ /* 0x000fe200078efcff */
[----:B------:R-:W-:-:S03]  /*2a70*/  IMAD.HI.U32 R8, R6, R15, RZ ;  /* 0x0000000f06087227 */ /* 0x000fc600078e00ff */
[----:B------:R-:W-:Y:S01]  /*2a80*/  IABS R29, R16 ;  /* 0x00000010001d7213 */ /* 0x000fe20000000000 */
[----:B------:R-:W-:Y:S02]  /*2a90*/  @!P3 IMAD.IADD R9, R9, 0x1, -R0 ;  /* 0x000000010909b824 */ /* 0x000fe400078e0a00 */
[----:B------:R-:W-:Y:S02]  /*2aa0*/  IMAD.MOV R11, RZ, RZ, -R8 ;  /* 0x000000ffff0b7224 */ /* 0x000fe400078e0a08 */
[--C-:B------:R-:W-:Y:S01]  /*2ab0*/  @!P5 IMAD.IADD R104, R104, 0x1, -R0.reuse ;  /* 0x000000016868d824 */ /* 0x100fe200078e0a00 */
[C---:B------:R-:W-:Y:S01]  /*2ac0*/  ISETP.GT.U32.AND P3, PT, R0.reuse, R9, PT ;  /* 0x000000090000720c */ /* 0x040fe20003f64070 */
[----:B------:R-:W-:Y:S01]  /*2ad0*/  @!P6 IMAD.IADD R105, R105, 0x1, -R0 ;  /* 0x000000016969e824 */ /* 0x000fe200078e0a00 */
[C---:B------:R-:W-:Y:S01]  /*2ae0*/  ISETP.GT.U32.AND P6, PT, R0.reuse, R7, PT ;  /* 0x000000070000720c */ /* 0x040fe20003fc4070 */
[C---:B------:R-:W-:Y:S01]  /*2af0*/  IMAD R11, R0.reuse, R11, R15 ;  /* 0x0000000b000b7224 */ /* 0x040fe200078e020f */
[----:B------:R-:W-:Y:S01]  /*2b00*/  ISETP.GT.U32.AND P5, PT, R0, R104, PT ;  /* 0x000000680000720c */ /* 0x000fe20003fa4070 */
[----:B------:R-:W-:-:S04]  /*2b10*/  IMAD.HI.U32 R8, R6, R17, RZ ;  /* 0x0000001106087227 */ /* 0x000fc800078e00ff */
[----:B------:R-:W-:Y:S01]  /*2b20*/  @!P4 IMAD.MOV R105, RZ, RZ, -R105 ;  /* 0x000000ffff69c224 */ /* 0x000fe200078e0a69 */
[C---:B------:R-:W-:Y:S01]  /*2b30*/  ISETP.GT.U32.AND P4, PT, R0.reuse, R11, PT ;  /* 0x0000000b0000720c */ /* 0x040fe20003f84070 */
[----:B------:R-:W-:Y:S02]  /*2b40*/  IMAD.MOV R15, RZ, RZ, -R8 ;  /* 0x000000ffff0f7224 */ /* 0x000fe400078e0a08 */
[--C-:B------:R-:W-:Y:S02]  /*2b50*/  @!P3 IMAD.IADD R9, R9, 0x1, -R0.reuse ;  /* 0x000000010909b824 */ /* 0x100fe400078e0a00 */
[----:B------:R-:W-:Y:S02]  /*2b60*/  IMAD R15, R0, R15, R17 ;  /* 0x0000000f000f7224 */ /* 0x000fe400078e0211 */
[----:B------:R-:W-:Y:S01]  /*2b70*/  @!P6 IMAD.IADD R7, R7, 0x1, -R0 ;  /* 0x000000010707e824 */ /* 0x000fe200078e0a00 */
[----:B------:R-:W-:Y:S01]  /*2b80*/  ISETP.GE.AND P6, PT, R14, RZ, PT ;  /* 0x000000ff0e00720c */ /* 0x000fe20003fc6270 */
[----:B------:R-:W-:Y:S01]  /*2b90*/  IMAD.HI.U32 R8, R6, R19, RZ ;  /* 0x0000001306087227 */ /* 0x000fe200078e00ff */
[----:B------:R-:W-:-:S02]  /*2ba0*/  ISETP.GT.U32.AND P3, PT, R0, R15, PT ;  /* 0x0000000f0000720c */ /* 0x000fc40003f64070 */
[----:B------:R-:W-:Y:S01]  /*2bb0*/  LOP3.LUT R14, R5, 0x56, RZ, 0xfc, !PT ;  /* 0x00000056050e7812 */ /* 0x000fe200078efcff */
[--C-:B------:R-:W-:Y:S01]  /*2bc0*/  @!P5 IMAD.IADD R104, R104, 0x1, -R0.reuse ;  /* 0x000000016868d824 */ /* 0x100fe200078e0a00 */
[----:B------:R-:W-:Y:S01]  /*2bd0*/  ISETP.GE.AND P5, PT, R10, RZ, PT ;  /* 0x000000ff0a00720c */ /* 0x000fe20003fa6270 */
[----:B------:R-:W-:Y:S01]  /*2be0*/  @!P4 IMAD.IADD R11, R11, 0x1, -R0 ;  /* 0x000000010b0bc824 */ /* 0x000fe200078e0a00 */
[----:B------:R-:W-:Y:S01]  /*2bf0*/  IABS R10, R14 ;  /* 0x0000000e000a7213 */ /* 0x000fe20000000000 */
[----:B------:R-:W-:Y:S01]  /*2c00*/  IMAD.MOV R8, RZ, RZ, -R8 ;  /* 0x000000ffff087224 */ /* 0x000fe200078e0a08 */
[C---:B------:R-:W-:Y:S01]  /*2c10*/  ISETP.GT.U32.AND P2, PT, R0.reuse, R7, PT ;  /* 0x000000070000720c */ /* 0x040fe20003f44070 */
[----:B------:R-:W-:Y:S01]  /*2c20*/  @!P1 IMAD.MOV R104, RZ, RZ, -R104 ;  /* 0x000000ffff689224 */ /* 0x000fe200078e0a68 */
[C---:B------:R-:W-:Y:S01]  /*2c30*/  ISETP.GT.U32.AND P4, PT, R0.reuse, R11, PT ;  /* 0x0000000b0000720c */ /* 0x040fe20003f84070 */
[----:B------:R-:W-:Y:S01]  /*2c40*/  IMAD R17, R0, R8, R19 ;  /* 0x0000000800117224 */ /* 0x000fe200078e0213 */
[----:B------:R-:W-:Y:S01]  /*2c50*/  ISETP.GE.AND P1, PT, R18, RZ, PT ;  /* 0x000000ff1200720c */ /* 0x000fe20003f26270 */
[----:B------:R-:W-:Y:S01]  /*2c60*/  IMAD.MOV.U32 R19, RZ, RZ, R10 ;  /* 0x000000ffff137224 */ /* 0x000fe200078e000a */
[----:B------:R-:W-:Y:S01]  /*2c70*/  LOP3.LUT R10, R5, 0x58, RZ, 0xfc, !PT ;  /* 0x00000058050a7812 */ /* 0x000fe200078efcff */
[----:B------:R-:W-:Y:S01]  /*2c80*/  @!P3 IMAD.IADD R15, R15, 0x1, -R0 ;  /* 0x000000010f0fb824 */ /* 0x000fe200078e0a00 */
[----:B------:R-:W-:Y:S01]  /*2c90*/  LOP3.LUT R18, R5, 0x62, RZ, 0xfc, !PT ;  /* 0x0000006205127812 */ /* 0x000fe200078efcff */
[----:B------:R-:W-:Y:S01]  /*2ca0*/  IMAD.HI.U32 R8, R6, R19, RZ ;  /* 0x0000001306087227 */ /* 0x000fe200078e00ff */
[----:B------:R-:W-:-:S02]  /*2cb0*/  IABS R21, R10 ;  /* 0x0000000a00157213 */ /* 0x000fc40000000000 */
[----:B------:R-:W-:Y:S01]  /*2cc0*/  ISETP.GT.U32.AND P3, PT, R0, R15, PT ;  /* 0x0000000f0000720c */ /* 0x000fe20003f64070 */
[----:B------:R-:W-:Y:S02]  /*2cd0*/  IMAD.MOV R8, RZ, RZ, -R8 ;  /* 0x000000ffff087224 */ /* 0x000fe400078e0a08 */
[----:B------:R-:W-:Y:S01]  /*2ce0*/  @!P4 IMAD.IADD R11, R11, 0x1, -R0 ;  /* 0x000000010b0bc824 */ /* 0x000fe200078e0a00 */
[----:B------:R-:W-:Y:S01]  /*2cf0*/  ISETP.GE.AND P4, PT, R10, RZ, PT ;  /* 0x000000ff0a00720c */ /* 0x000fe20003f86270 */
[----:B------:R-:W-:Y:S01]  /*2d00*/  IMAD R19, R0, R8, R19 ;  /* 0x0000000800137224 */ /* 0x000fe200078e0213 */
[----:B------:R-:W-:Y:S01]  /*2d10*/  LOP3.LUT R10, R5, 0x5c, RZ, 0xfc, !PT ;  /* 0x0000005c050a7812 */ /* 0x000fe200078efcff */
[----:B------:R-:W-:-:S03]  /*2d20*/  IMAD.HI.U32 R8, R6, R21, RZ ;  /* 0x0000001506087227 */ /* 0x000fc600078e00ff */
[----:B------:R-:W-:Y:S01]  /*2d30*/  IABS R25, R10 ;  /* 0x0000000a00197213 */ /* 0x000fe20000000000 */
[----:B------:R-:W-:Y:S01]  /*2d40*/  @!P2 IMAD.IADD R7, R7, 0x1, -R0 ;  /* 0x000000010707a824 */ /* 0x000fe200078e0a00 */
[----:B------:R-:W-:Y:S01]  /*2d50*/  ISETP.GE.AND P2, PT, R20, RZ, PT ;  /* 0x000000ff1400720c */ /* 0x000fe20003f46270 */
[----:B------:R-:W-:Y:S01]  /*2d60*/  IMAD.MOV.U32 R101, RZ, RZ, R11 ;  /* 0x000000ffff657224 */ /* 0x000fe200078e000b */
[----:B------:R-:W-:Y:S01]  /*2d70*/  LOP3.LUT R20, R5, 0x6c, RZ, 0xfc, !PT ;  /* 0x0000006c05147812 */ /* 0x000fe200078efcff */
[----:B------:R-:W-:Y:S02]  /*2d80*/  IMAD.MOV R11, RZ, RZ, -R8 ;  /* 0x000000ffff0b7224 */ /* 0x000fe400078e0a08 */
[----:B------:R-:W-:Y:S01]  /*2d90*/  @!P5 IMAD.MOV R7, RZ, RZ, -R7 ;  /* 0x000000ffff07d224 */ /* 0x000fe200078e0a07 */
[----:B------:R-:W-:Y:S01]  /*2da0*/  ISETP.GE.AND P5, PT, R14, RZ, PT ;  /* 0x000000ff0e00720c */ /* 0x000fe20003fa6270 */
[----:B------:R-:W-:Y:S01]  /*2db0*/  @!P3 IMAD.IADD R15, R15, 0x1, -R0 ;  /* 0x000000010f0fb824 */ /* 0x000fe200078e0a00 */
[C---:B------:R-:W-:Y:S01]  /*2dc0*/  LOP3.LUT R14, R5.reuse, 0x5a, RZ, 0xfc, !PT ;  /* 0x0000005a050e7812 */ /* 0x040fe200078efcff */
[C---:B------:R-:W-:Y:S01]  /*2dd0*/  IMAD R11, R0.reuse, R11, R21 ;  /* 0x0000000b000b7224 */ /* 0x040fe200078e0215 */
[----:B------:R-:W-:Y:S01]  /*2de0*/  IABS R37, R20 ;  /* 0x0000001400257213 */ /* 0x000fe20000000000 */
[----:B------:R-:W-:Y:S01]  /*2df0*/  @!P1 IMAD.MOV R15, RZ, RZ, -R15 ;  /* 0x000000ffff0f9224 */ /* 0x000fe200078e0a0f */
[----:B------:R-:W-:Y:S01]  /*2e00*/  IABS R23, R14 ;  /* 0x0000000e00177213 */ /* 0x000fe20000000000 */
[----:B------:R-:W-:Y:S01]  /*2e10*/  @!P6 IMAD.MOV R9, RZ, RZ, -R9 ;  /* 0x000000ffff09e224 */ /* 0x000fe200078e0a09 */
[----:B------:R-:W-:Y:S01]  /*2e20*/  ISETP.GT.U32.AND P1, PT, R0, R11, PT ;  /* 0x0000000b0000720c */ /* 0x000fe20003f24070 */
[----:B------:R-:W-:Y:S01]  /*2e30*/  @!P0 IMAD.MOV R101, RZ, RZ, -R101 ;  /* 0x000000ffff658224 */ /* 0x000fe200078e0a65 */
[----:B------:R-:W-:Y:S01]  /*2e40*/  ISETP.GE.AND P3, PT, R14, RZ, PT ;  /* 0x000000ff0e00720c */ /* 0x000fe20003f66270 */
[----:B------:R-:W-:Y:S01]  /*2e50*/  IMAD.HI.U32 R8, R6, R23, RZ ;  /* 0x0000001706087227 */ /* 0x000fe200078e00ff */
[----:B------:R-:W-:-:S02]  /*2e60*/  LOP3.LUT R14, R5, 0x5e, RZ, 0xfc, !PT ;  /* 0x0000005e050e7812 */ /* 0x000fc400078efcff */
[C---:B------:R-:W-:Y:S01]  /*2e70*/  ISETP.GT.U32.AND P6, PT, R0.reuse, R17, PT ;  /* 0x000000110000720c */ /* 0x040fe20003fc4070 */
[----:B------:R-:W-:Y:S01]  /*2e80*/  IMAD.MOV R8, RZ, RZ, -R8 ;  /* 0x000000ffff087224 */ /* 0x000fe200078e0a08 */
[----:B------:R-:W-:Y:S02]  /*2e90*/  IABS R27, R14 ;  /* 0x0000000e001b7213 */ /* 0x000fe40000000000 */
[C---:B------:R-:W-:Y:S01]  /*2ea0*/  ISETP.GT.U32.AND P0, PT, R0.reuse, R19, PT ;  /* 0x000000130000720c */ /* 0x040fe20003f04070 */
[----:B------:R-:W-:Y:S02]  /*2eb0*/  IMAD R21, R0, R8, R23 ;  /* 0x0000000800157224 */ /* 0x000fe400078e0217 */
[----:B------:R-:W-:Y:S02]  /*2ec0*/  @!P1 IMAD.IADD R11, R11, 0x1, -R0 ;  /* 0x000000010b0b9824 */ /* 0x000fe400078e0a00 */
[----:B------:R-:W-:-:S03]  /*2ed0*/  IMAD.HI.U32 R8, R6, R25, RZ ;  /* 0x0000001906087227 */ /* 0x000fc600078e00ff */
[----:B------:R-:W-:Y:S01]  /*2ee0*/  ISETP.GT.U32.AND P1, PT, R0, R11, PT ;  /* 0x0000000b0000720c */ /* 0x000fe20003f24070 */
[----:B------:R-:W-:Y:S02]  /*2ef0*/  IMAD.MOV R23, RZ, RZ, -R8 ;  /* 0x000000ffff177224 */ /* 0x000fe400078e0a08 */
[----:B------:R-:W-:-:S04]  /*2f00*/  IMAD.HI.U32 R8, R6, R27, RZ ;  /* 0x0000001b06087227 */ /* 0x000fc800078e00ff */
[----:B------:R-:W-:Y:S02]  /*2f10*/  IMAD.MOV R8, RZ, RZ, -R8 ;  /* 0x000000ffff087224 */ /* 0x000fe400078e0a08 */
[C---:B------:R-:W-:Y:S02]  /*2f20*/  IMAD R23, R0.reuse, R23, R25 ;  /* 0x0000001700177224 */ /* 0x040fe400078e0219 */
[C---:B------:R-:W-:Y:S02]  /*2f30*/  IMAD R25, R0.reuse, R8, R27 ;  /* 0x0000000800197224 */ /* 0x040fe400078e021b */
[--C-:B------:R-:W-:Y:S02]  /*2f40*/  @!P6 IMAD.IADD R17, R17, 0x1, -R0.reuse ;  /* 0x000000011111e824 */ /* 0x100fe400078e0a00 */
[--C-:B------:R-:W-:Y:S02]  /*2f50*/  @!P0 IMAD.IADD R19, R19, 0x1, -R0.reuse ;  /* 0x0000000113138824 */ /* 0x100fe400078e0a00 */
[----:B------:R-:W-:Y:S01]  /*2f60*/  @!P1 IMAD.IADD R11, R11, 0x1, -R0 ;  /* 0x000000010b0b9824 */ /* 0x000fe200078e0a00 */
[----:B------:R-:W-:Y:S01]  /*2f70*/  ISETP.GT.U32.AND P1, PT, R0, R25, PT ;  /* 0x000000190000720c */ /* 0x000fe20003f24070 */
[----:B------:R-:W-:Y:S01]  /*2f80*/  IMAD.HI.U32 R8, R6, R29, RZ ;  /* 0x0000001d06087227 */ /* 0x000fe200078e00ff */
[----:B------:R-:W-:-:S02]  /*2f90*/  ISETP.GT.U32.AND P6, PT, R0, R17, PT ;  /* 0x000000110000720c */ /* 0x000fc40003fc4070 */
[C---:B------:R-:W-:Y:S01]  /*2fa0*/  ISETP.GT.U32.AND P0, PT, R0.reuse, R19, PT ;  /* 0x000000130000720c */ /* 0x040fe20003f04070 */
[----:B------:R-:W-:Y:S02]  /*2fb0*/  IMAD.MOV R8, RZ, RZ, -R8 ;  /* 0x000000ffff087224 */ /* 0x000fe400078e0a08 */
[----:B------:R-:W-:Y:S02]  /*2fc0*/  IMAD.MOV.U32 R97, RZ, RZ, R11 ;  /* 0x000000ffff617224 */ /* 0x000fe400078e000b */
[----:B------:R-:W-:Y:S01]  /*2fd0*/  IMAD R11, R0, R8, R29 ;  /* 0x00000008000b7224 */ /* 0x000fe200078e021d */
[----:B------:R-:W-:Y:S01]  /*2fe0*/  LOP3.LUT R8, R5, 0x64, RZ, 0xfc, !PT ;  /* 0x0000006405087812 */ /* 0x000fe200078efcff */
[----:B------:R-:W-:Y:S01]  /*2ff0*/  @!P4 IMAD.MOV R97, RZ, RZ, -R97 ;  /* 0x000000ffff61c224 */ /* 0x000fe200078e0a61 */
[----:B------:R-:W-:Y:S01]  /*3000*/  ISETP.GE.AND P4, PT, R16, RZ, PT ;  /* 0x000000ff1000720c */ /* 0x000fe20003f86270 */
[--C-:B------:R-:W-:Y:S01]  /*3010*/  @!P1 IMAD.IADD R25, R25, 0x1, -R0.reuse ;  /* 0x0000000119199824 */ /* 0x100fe200078e0a00 */
[----:B------:R-:W-:Y:S01]  /*3020*/  IABS R29, R8 ;  /* 0x00000008001d7213 */ /* 0x000fe20000000000 */
[--C-:B------:R-:W-:Y:S01]  /*3030*/  @!P6 IMAD.IADD R17, R17, 0x1, -R0.reuse ;  /* 0x000000011111e824 */ /* 0x100fe200078e0a00 */
[----:B------:R-:W-:Y:S01]  /*3040*/  ISETP.GE.AND P6, PT, R10, RZ, PT ;  /* 0x000000ff0a00720c */ /* 0x000fe20003fc6270 */
[----:B------:R-:W-:Y:S01]  /*3050*/  @!P0 IMAD.IADD R19, R19, 0x1, -R0 ;  /* 0x0000000113138824 */ /* 0x000fe200078e0a00 */
[C---:B------:R-:W-:Y:S01]  /*3060*/  ISETP.GT.U32.AND P0, PT, R0.reuse, R23, PT ;  /* 0x000000170000720c */ /* 0x040fe20003f04070 */
[----:B------:R-:W-:Y:S01]  /*3070*/  @!P2 IMAD.MOV R17, RZ, RZ, -R17 ;  /* 0x000000ffff11a224 */ /* 0x000fe200078e0a11 */
[----:B------:R-:W-:Y:S01]  /*3080*/  ISETP.GT.U32.AND P1, PT, R0, R25, PT ;  /* 0x000000190000720c */ /* 0x000fe20003f24070 */
[----:B------:R-:W-:Y:S01]  /*3090*/  @!P5 IMAD.MOV R19, RZ, RZ, -R19 ;  /* 0x000000ffff13d224 */ /* 0x000fe200078e0a13 */
[----:B------:R-:W-:-:S02]  /*30a0*/  IABS R10, R18 ;  /* 0x00000012000a7213 */ /* 0x000fc40000000000 */
[----:B------:R-:W-:Y:S02]  /*30b0*/  ISETP.GT.U32.AND P2, PT, R0, R21, PT ;  /* 0x000000150000720c */ /* 0x000fe40003f44070 */
[----:B------:R-:W-:Y:S01]  /*30c0*/  ISETP.GE.AND P5, PT, R14, RZ, PT ;  /* 0x000000ff0e00720c */ /* 0x000fe20003fa6270 */
[----:B------:R-:W-:Y:S01]  /*30d0*/  IMAD.MOV.U32 R27, RZ, RZ, R10 ;  /* 0x000000ffff1b7224 */ /* 0x000fe200078e000a */
[----:B------:R-:W-:-:S03]  /*30e0*/  LOP3.LUT R14, R5, 0x68, RZ, 0xfc, !PT ;  /* 0x00000068050e7812 */ /* 0x000fc600078efcff */
[----:B------:R-:W-:Y:S01]  /*30f0*/  IMAD.HI.U32 R10, R6, R27, RZ ;  /* 0x0000001b060a7227 */ /* 0x000fe200078e00ff */
[----:B------:R-:W-:-:S03]  /*3100*/  IABS R33, R14 ;  /* 0x0000000e00217213 */ /* 0x000fc60000000000 */
[--C-:B------:R-:W-:Y:S02]  /*3110*/  @!P0 IMAD.IADD R23, R23, 0x1, -R0.reuse ;  /* 0x0000000117178824 */ /* 0x100fe400078e0a00 */
[----:B------:R-:W-:Y:S01]  /*3120*/  @!P1 IMAD.IADD R25, R25, 0x1, -R0 ;  /* 0x0000000119199824 */ /* 0x000fe200078e0a00 */
[C---:B------:R-:W-:Y:S01]  /*3130*/  ISETP.GT.U32.AND P1, PT, R0.reuse, R11, PT ;  /* 0x0000000b0000720c */ /* 0x040fe20003f24070 */
[----:B------:R-:W-:Y:S01]  /*3140*/  IMAD.MOV R10, RZ, RZ, -R10 ;  /* 0x000000ffff0a7224 */ /* 0x000fe200078e0a0a */
[C---:B------:R-:W-:Y:S01]  /*3150*/  ISETP.GT.U32.AND P0, PT, R0.reuse, R23, PT ;  /* 0x000000170000720c */ /* 0x040fe20003f04070 */
[----:B------:R-:W-:Y:S02]  /*3160*/  @!P2 IMAD.IADD R21, R21, 0x1, -R0 ;  /* 0x000000011515a824 */ /* 0x000fe400078e0a00 */
[C---:B------:R-:W-:Y:S01]  /*3170*/  IMAD R27, R0.reuse, R10, R27 ;  /* 0x0000000a001b7224 */ /* 0x040fe200078e021b */
[----:B------:R-:W-:Y:S01]  /*3180*/  LOP3.LUT R10, R5, 0x66, RZ, 0xfc, !PT ;  /* 0x00000066050a7812 */ /* 0x000fe200078efcff */
[----:B------:R-:W-:Y:S01]  /*3190*/  @!P5 IMAD.MOV R25, RZ, RZ, -R25 ;  /* 0x000000ffff19d224 */ /* 0x000fe200078e0a19 */
[----:B------:R-:W-:-:S02]  /*31a0*/  ISETP.GT.U32.AND P2, PT, R0, R21, PT ;  /* 0x000000150000720c */ /* 0x000fc40003f44070 */
[----:B------:R-:W-:Y:S02]  /*31b0*/  ISETP.GT.U32.AND P5, PT, R0, R27, PT ;  /* 0x0000001b0000720c */ /* 0x000fe40003fa4070 */
[----:B------:R-:W-:Y:S01]  /*31c0*/  IABS R31, R10 ;  /* 0x0000000a001f7213 */ /* 0x000fe20000000000 */
[--C-:B------:R-:W-:Y:S02]  /*31d0*/  @!P1 IMAD.IADD R11, R11, 0x1, -R0.reuse ;  /* 0x000000010b0b9824 */ /* 0x100fe400078e0a00 */
[----:B------:R-:W-:Y:S01]  /*31e0*/  @!P0 IMAD.IADD R23, R23, 0x1, -R0 ;  /* 0x0000000117178824 */ /* 0x000fe200078e0a00 */
[----:B------:R-:W-:Y:S01]  /*31f0*/  ISETP.GE.AND P0, PT, R8, RZ, PT ;  /* 0x000000ff0800720c */ /* 0x000fe20003f06270 */
[----:B------:R-:W-:Y:S01]  /*3200*/  IMAD.HI.U32 R8, R6, R29, RZ ;  /* 0x0000001d06087227 */ /* 0x000fe200078e00ff */
[----:B------:R-:W-:-:S03]  /*3210*/  ISETP.GT.U32.AND P1, PT, R0, R11, PT ;  /* 0x0000000b0000720c */ /* 0x000fc60003f24070 */
[--C-:B------:R-:W-:Y:S01]  /*3220*/  @!P2 IMAD.IADD R21, R21, 0x1, -R0.reuse ;  /* 0x000000011515a824 */ /* 0x100fe200078e0a00 */
[----:B------:R-:W-:Y:S01]  /*3230*/  ISETP.GE.AND P2, PT, R18, RZ, PT ;  /* 0x000000ff1200720c */ /* 0x000fe20003f46270 */
[----:B------:R-:W-:Y:S01]  /*3240*/  @!P5 IMAD.IADD R27, R27, 0x1, -R0 ;  /* 0x000000011b1bd824 */ /* 0x000fe200078e0a00 */
[----:B------:R-:W-:Y:S01]  /*3250*/  LOP3.LUT R18, R5, 0x6a, RZ, 0xfc, !PT ;  /* 0x0000006a05127812 */ /* 0x000fe200078efcff */
[----:B------:R-:W-:Y:S02]  /*3260*/  IMAD.MOV R8, RZ, RZ, -R8 ;  /* 0x000000ffff087224 */ /* 0x000fe400078e0a08 */
[----:B------:R-:W-:Y:S01]  /*3270*/  @!P3 IMAD.MOV R21, RZ, RZ, -R21 ;  /* 0x000000ffff15b224 */ /* 0x000fe200078e0a15 */
[----:B------:R-:W-:Y:S01]  /*3280*/  ISETP.GE.AND P3, PT, R10, RZ, PT ;  /* 0x000000ff0a00720c */ /* 0x000fe20003f66270 */
[C---:B------:R-:W-:Y:S01]  /*3290*/  IMAD R29, R0.reuse, R8, R29 ;  /* 0x00000008001d7224 */ /* 0x040fe200078e021d */
[----:B------:R-:W-:Y:S01]  /*32a0*/  ISETP.GT.U32.AND P5, PT, R0, R27, PT ;  /* 0x0000001b0000720c */ /* 0x000fe20003fa4070 */
[----:B------:R-:W-:Y:S01]  /*32b0*/  IMAD.HI.U32 R10, R6, R31, RZ ;  /* 0x0000001f060a7227 */ /* 0x000fe200078e00ff */
[----:B------:R-:W-:-:S03]  /*32c0*/  IABS R35, R18 ;  /* 0x0000001200237213 */ /* 0x000fc60000000000 */
[----:B------:R-:W-:Y:S01]  /*32d0*/  @!P1 IMAD.IADD R11, R11, 0x1, -R0 ;  /* 0x000000010b0b9824 */ /* 0x000fe200078e0a00 */
[----:B------:R-:W-:Y:S01]  /*32e0*/  ISETP.GT.U32.AND P1, PT, R0, R29, PT ;  /* 0x0000001d0000720c */ /* 0x000fe20003f24070 */
[----:B------:R-:W-:Y:S02]  /*32f0*/  IMAD.MOV R10, RZ, RZ, -R10 ;  /* 0x000000ffff0a7224 */ /* 0x000fe400078e0a0a */
[----:B------:R-:W-:Y:S01]  /*3300*/  @!P6 IMAD.MOV R23, RZ, RZ, -R23 ;  /* 0x000000ffff17e224 */ /* 0x000fe200078e0a17 */
[----:B------:R-:W-:Y:S01]  /*3310*/  ISETP.GE.AND P6, PT, R14, RZ, PT ;  /* 0x000000ff0e00720c */ /* 0x000fe20003fc6270 */
[----:B------:R-:W-:Y:S02]  /*3320*/  IMAD R31, R0, R10, R31 ;  /* 0x0000000a001f7224 */ /* 0x000fe400078e021f */
[----:B------:R-:W-:Y:S02]  /*3330*/  @!P5 IMAD.IADD R27, R27, 0x1, -R0 ;  /* 0x000000011b1bd824 */ /* 0x000fe400078e0a00 */
[----:B------:R-:W-:Y:S01]  /*3340*/  IMAD.HI.U32 R14, R6, R33, RZ ;  /* 0x00000021060e7227 */ /* 0x000fe200078e00ff */
[----:B------:R-:W-:-:S03]  /*3350*/  ISETP.GT.U32.AND P5, PT, R0, R31, PT ;  /* 0x0000001f0000720c */ /* 0x000fc60003fa4070 */
[----:B------:R-:W-:Y:S02]  /*3360*/  @!P1 IMAD.IADD R29, R29, 0x1, -R0 ;  /* 0x000000011d1d9824 */ /* 0x000fe400078e0a00 */
[----:B------:R-:W-:Y:S02]  /*3370*/  IMAD.MOV R14, RZ, RZ, -R14 ;  /* 0x000000ffff0e7224 */ /* 0x000fe400078e0a0e */
[----:B------:R-:W-:Y:S01]  /*3380*/  IMAD.HI.U32 R16, R6, R35, RZ ;  /* 0x0000002306107227 */ /* 0x000fe200078e00ff */
[----:B------:R-:W-:-:S03]  /*3390*/  ISETP.GT.U32.AND P1, PT, R0, R29, PT ;  /* 0x0000001d0000720c */ /* 0x000fc60003f24070 */
[----:B------:R-:W-:Y:S02]  /*33a0*/  IMAD R33, R0, R14, R33 ;  /* 0x0000000e00217224 */ /* 0x000fe400078e0221 */
[----:B------:R-:W-:Y:S02]  /*33b0*/  @!P5 IMAD.IADD R31, R31, 0x1, -R0 ;  /* 0x000000011f1fd824 */ /* 0x000fe400078e0a00 */
[----:B------:R-:W-:Y:S02]  /*33c0*/  IMAD.MOV R16, RZ, RZ, -R16 ;  /* 0x000000ffff107224 */ /* 0x000fe400078e0a10 */
[----:B------:R-:W-:Y:S01]  /*33d0*/  IMAD.HI.U32 R8, R6, R37, RZ ;  /* 0x0000002506087227 */ /* 0x000fe200078e00ff */
[----:B------:R-:W-:-:S03]  /*33e0*/  ISETP.GT.U32.AND P5, PT, R0, R31, PT ;  /* 0x0000001f0000720c */ /* 0x000fc60003fa4070 */
[----:B------:R-:W-:Y:S01]  /*33f0*/  @!P1 IMAD.IADD R29, R29, 0x1, -R0 ;  /* 0x000000011d1d9824 */ /* 0x000fe200078e0a00 */
[C---:B------:R-:W-:Y:S01]  /*3400*/  ISETP.GT.U32.AND P1, PT, R0.reuse, R33, PT ;  /* 0x000000210000720c */ /* 0x040fe20003f24070 */
[----:B------:R-:W-:Y:S02]  /*3410*/  IMAD R35, R0, R16, R35 ;  /* 0x0000001000237224 */ /* 0x000fe400078e0223 */
[----:B------:R-:W-:Y:S02]  /*3420*/  IMAD.MOV R8, RZ, RZ, -R8 ;  /* 0x000000ffff087224 */ /* 0x000fe400078e0a08 */
[----:B------:R-:W-:-:S04]  /*3430*/  IMAD.HI.U32 R10, R6, R41, RZ ;  /* 0x00000029060a7227 */ /* 0x000fc800078e00ff */
[--C-:B------:R-:W-:Y:S01]  /*3440*/  @!P5 IMAD.IADD R31, R31, 0x1, -R0.reuse ;  /* 0x000000011f1fd824 */ /* 0x100fe200078e0a00 */
[C---:B------:R-:W-:Y:S01]  /*3450*/  ISETP.GT.U32.AND P5, PT, R0.reuse, R35, PT ;  /* 0x000000230000720c */ /* 0x040fe20003fa4070 */
[C---:B------:R-:W-:Y:S02]  /*3460*/  IMAD R37, R0.reuse, R8, R37 ;  /* 0x0000000800257224 */ /* 0x040fe400078e0225 */
[----:B------:R-:W-:Y:S02]  /*3470*/  @!P1 IMAD.IADD R33, R33, 0x1, -R0 ;  /* 0x0000000121219824 */ /* 0x000fe400078e0a00 */
[----:B------:R-:W-:Y:S01]  /*3480*/  IMAD.MOV R10, RZ, RZ, -R10 ;  /* 0x000000ffff0a7224 */ /* 0x000fe200078e0a0a */
[----:B------:R-:W-:Y:S01]  /*3490*/  ISETP.GT.U32.AND P1, PT, R0, R37, PT ;  /* 0x000000250000720c */ /* 0x000fe20003f24070 */
[----:B------:R-:W-:-:S04]  /*34a0*/  IMAD.HI.U32 R14, R6, R43, RZ ;  /* 0x0000002b060e7227 */ /* 0x000fc800078e00ff */
[C---:B------:R-:W-:Y:S02]  /*34b0*/  IMAD R41, R0.reuse, R10, R41 ;  /* 0x0000000a00297224 */ /* 0x040fe400078e0229 */
[----:B------:R-:W-:Y:S02]  /*34c0*/  IMAD.MOV R14, RZ, RZ, -R14 ;  /* 0x000000ffff0e7224 */ /* 0x000fe400078e0a0e */
[----:B------:R-:W-:Y:S01]  /*34d0*/  @!P5 IMAD.IADD R35, R35, 0x1, -R0 ;  /* 0x000000012323d824 */ /* 0x000fe200078e0a00 */
[C---:B------:R-:W-:Y:S01]  /*34e0*/  ISETP.GT.U32.AND P5, PT, R0.reuse, R41, PT ;  /* 0x000000290000720c */ /* 0x040fe20003fa4070 */
[----:B------:R-:W-:Y:S02]  /*34f0*/  IMAD R43, R0, R14, R43 ;  /* 0x0000000e002b7224 */ /* 0x000fe400078e022b */
[----:B------:R-:W-:-:S04]  /*3500*/  IMAD.HI.U32 R16, R6, R45, RZ ;  /* 0x0000002d06107227 */ /* 0x000fc800078e00ff */
[----:B------:R-:W-:Y:S01]  /*3510*/  @!P1 IMAD.IADD R37, R37, 0x1, -R0 ;  /* 0x0000000125259824 */ /* 0x000fe200078e0a00 */
[C---:B------:R-:W-:Y:S01]  /*3520*/  ISETP.GT.U32.AND P1, PT, R0.reuse, R43, PT ;  /* 0x0000002b0000720c */ /* 0x040fe20003f24070 */
[----:B------:R-:W-:Y:S02]  /*3530*/  IMAD.MOV R16, RZ, RZ, -R16 ;  /* 0x000000ffff107224 */ /* 0x000fe400078e0a10 */
[----:B------:R-:W-:Y:S02]  /*3540*/  IMAD.MOV.U32 R93, RZ, RZ, R11 ;  /* 0x000000ffff5d7224 */ /* 0x000fe400078e000b */
[C---:B------:R-:W-:Y:S01]  /*3550*/  IMAD R45, R0.reuse, R16, R45 ;  /* 0x00000010002d7224 */ /* 0x040fe200078e022d */
[----:B------:R-:W-:Y:S01]  /*3560*/  LOP3.LUT R16, R5, 0x7c, RZ, 0xfc, !PT ;  /* 0x0000007c05107812 */ /* 0x000fe200078efcff */
[----:B------:R-:W-:Y:S02]  /*3570*/  @!P5 IMAD.IADD R41, R41, 0x1, -R0 ;  /* 0x000000012929d824 */ /* 0x000fe400078e0a00 */
[----:B------:R-:W-:Y:S01]  /*3580*/  @!P4 IMAD.MOV R93, RZ, RZ, -R93 ;  /* 0x000000ffff5dc224 */ /* 0x000fe200078e0a5d */
[----:B------:R-:W-:Y:S01]  /*3590*/  ISETP.GT.U32.AND P5, PT, R0, R45, PT ;  /* 0x0000002d0000720c */ /* 0x000fe20003fa4070 */
[----:B------:R-:W-:Y:S01]  /*35a0*/  IMAD.HI.U32 R5, R6, R47, RZ ;  /* 0x0000002f06057227 */ /* 0x000fe200078e00ff */
[----:B------:R-:W-:-:S02]  /*35b0*/  ISETP.GT.U32.AND P4, PT, R0, R35, PT ;  /* 0x000000230000720c */ /* 0x000fc40003f84070 */
[----:B------:R-:W-:Y:S01]  /*35c0*/  IABS R55, R16 ;  /* 0x0000001000377213 */ /* 0x000fe20000000000 */
[----:B------:R-:W-:Y:S01]  /*35d0*/  @!P1 IMAD.IADD R43, R43, 0x1, -R0 ;  /* 0x000000012b2b9824 */ /* 0x000fe200078e0a00 */
[----:B------:R-:W-:Y:S01]  /*35e0*/  ISETP.GT.U32.AND P1, PT, R0, R33, PT ;  /* 0x000000210000720c */ /* 0x000fe20003f24070 */
[----:B------:R-:W-:-:S04]  /*35f0*/  IMAD.HI.U32 R8, R6, R49, RZ ;  /* 0x0000003106087227 */ /* 0x000fc800078e00ff */
[----:B------:R-:W-:Y:S02]  /*3600*/  IMAD.MOV R5, RZ, RZ, -R5 ;  /* 0x000000ffff057224 */ /* 0x000fe400078e0a05 */
[----:B------:R-:W-:Y:S02]  /*3610*/  IMAD.MOV R8, RZ, RZ, -R8 ;  /* 0x000000ffff087224 */ /* 0x000fe400078e0a08 */
[C---:B------:R-:W-:Y:S02]  /*3620*/  IMAD R5, R0.reuse, R5, R47 ;  /* 0x0000000500057224 */ /* 0x040fe400078e022f */
[----:B------:R-:W-:Y:S01]  /*3630*/  @!P5 IMAD.IADD R45, R45, 0x1, -R0 ;  /* 0x000000012d2dd824 */ /* 0x000fe200078e0a00 */
[C---:B------:R-:W-:Y:S01]  /*3640*/  ISETP.GT.U32.AND P5, PT, R0.reuse, R43, PT ;  /* 0x0000002b0000720c */ /* 0x040fe20003fa4070 */
[C---:B------:R-:W-:Y:S02]  /*3650*/  IMAD R47, R0.reuse, R8, R49 ;  /* 0x00000008002f7224 */ /* 0x040fe400078e0231 */
[----:B------:R-:W-:Y:S01]  /*3660*/  @!P2 IMAD.MOV R27, RZ, RZ, -R27 ;  /* 0x000000ffff1ba224 */ /* 0x000fe200078e0a1b */
[C---:B------:R-:W-:Y:S01]  /*3670*/  ISETP.GT.U32.AND P2, PT, R0.reuse, R37, PT ;  /* 0x000000250000720c */ /* 0x040fe20003f44070 */
[----:B------:R-:W-:Y:S01]  /*3680*/  @!P0 IMAD.MOV R29, RZ, RZ, -R29 ;  /* 0x000000ffff1d8224 */ /* 0x000fe200078e0a1d */
[----:B------:R-:W-:Y:S01]  /*3690*/  ISETP.GT.U32.AND P0, PT, R0, R41, PT ;  /* 0x000000290000720c */ /* 0x000fe20003f04070 */
[C---:B------:R-:W-:Y:S01]  /*36a0*/  IMAD.HI.U32 R10, R6.reuse, R51, RZ ;  /* 0x00000033060a7227 */ /* 0x040fe200078e00ff */
[----:B------:R-:W1:Y:S03]  /*36b0*/  LDS R8, [UR6] ;  /* 0x00000006ff087984 */ /* 0x000e660008000800 */
[----:B------:R-:W-:-:S04]  /*36c0*/  IMAD.HI.U32 R14, R6, R53, RZ ;  /* 0x00000035060e7227 */ /* 0x000fc800078e00ff */
[----:B------:R-:W-:Y:S01]  /*36d0*/  @!P3 IMAD.MOV R31, RZ, RZ, -R31 ;  /* 0x000000ffff1fb224 */ /* 0x000fe200078e0a1f */
[C---:B------:R-:W-:Y:S01]  /*36e0*/  ISETP.GT.U32.AND P3, PT, R0.reuse, R45, PT ;  /* 0x0000002d0000720c */ /* 0x040fe20003f64070 */
[--C-:B------:R-:W-:Y:S01]  /*36f0*/  @!P1 IMAD.IADD R33, R33, 0x1, -R0.reuse ;  /* 0x0000000121219824 */ /* 0x100fe200078e0a00 */
[C---:B------:R-:W-:Y:S01]  /*3700*/  ISETP.GT.U32.AND P1, PT, R0.reuse, R5, PT ;  /* 0x000000050000720c */ /* 0x040fe20003f24070 */
[----:B------:R-:W-:Y:S01]  /*3710*/  @!P4 IMAD.IADD R35, R35, 0x1, -R0 ;  /* 0x000000012323c824 */ /* 0x000fe200078e0a00 */
[----:B------:R-:W-:Y:S01]  /*3720*/  ISETP.GT.U32.AND P4, PT, R0, R47, PT ;  /* 0x0000002f0000720c */ /* 0x000fe20003f84070 */
[----:B------:R-:W-:-:S04]  /*3730*/  IMAD.HI.U32 R6, R6, R55, RZ ;  /* 0x0000003706067227 */ /* 0x000fc800078e00ff */
[----:B------:R-:W-:Y:S02]  /*3740*/  IMAD.MOV R10, RZ, RZ, -R10 ;  /* 0x000000ffff0a7224 */ /* 0x000fe400078e0a0a */
[----:B------:R-:W-:Y:S02]  /*3750*/  IMAD.MOV R14, RZ, RZ, -R14 ;  /* 0x000000ffff0e7224 */ /* 0x000fe400078e0a0e */
[----:B------:R-:W-:Y:S02]  /*3760*/  IMAD.MOV R6, RZ, RZ, -R6 ;  /* 0x000000ffff067224 */ /* 0x000fe400078e0a06 */
[C---:B------:R-:W-:Y:S02]  /*3770*/  IMAD R49, R0.reuse, R10, R51 ;  /* 0x0000000a00317224 */ /* 0x040fe400078e0233 */
[C---:B------:R-:W-:Y:S01]  /*3780*/  IMAD R51, R0.reuse, R14, R53 ;  /* 0x0000000e00337224 */ /* 0x040fe200078e0235 */
[----:B------:R-:W2:Y:S01]  /*3790*/  LDC.64 R10, c[0x0][0x3a0] ;  /* 0x0000e800ff0a7b82 */ /* 0x000ea20000000a00 */
[----:B------:R-:W-:-:S02]  /*37a0*/  IMAD R53, R0, R6, R55 ;  /* 0x0000000600357224 */ /* 0x000fc400078e0237 */
[--C-:B------:R-:W-:Y:S01]  /*37b0*/  @!P2 IMAD.IADD R37, R37, 0x1, -R0.reuse ;  /* 0x000000012525a824 */ /* 0x100fe200078e0a00 */
[C---:B------:R-:W-:Y:S01]  /*37c0*/  ISETP.GT.U32.AND P2, PT, R0.reuse, R49, PT ;  /* 0x000000310000720c */ /* 0x040fe20003f44070 */
[--C-:B------:R-:W-:Y:S01]  /*37d0*/  @!P0 IMAD.IADD R41, R41, 0x1, -R0.reuse ;  /* 0x0000000129298824 */ /* 0x100fe200078e0a00 */
[C---:B------:R-:W-:Y:S01]  /*37e0*/  ISETP.GT.U32.AND P0, PT, R0.reuse, R51, PT ;  /* 0x000000330000720c */ /* 0x040fe20003f04070 */
[--C-:B------:R-:W-:Y:S01]  /*37f0*/  @!P3 IMAD.IADD R45, R45, 0x1, -R0.reuse ;  /* 0x000000012d2db824 */ /* 0x100fe200078e0a00 */
[----:B------:R-:W-:Y:S01]  /*3800*/  ISETP.GT.U32.AND P3, PT, R0, R53, PT ;  /* 0x000000350000720c */ /* 0x000fe20003f64070 */
[--C-:B------:R-:W-:Y:S01]  /*3810*/  @!P5 IMAD.IADD R43, R43, 0x1, -R0.reuse ;  /* 0x000000012b2bd824 */ /* 0x100fe200078e0a00 */
[----:B------:R-:W-:Y:S01]  /*3820*/  ISETP.GE.AND P5, PT, R18, RZ, PT ;  /* 0x000000ff1200720c */ /* 0x000fe20003fa6270 */
[--C-:B------:R-:W-:Y:S01]  /*3830*/  @!P1 IMAD.IADD R5, R5, 0x1, -R0.reuse ;  /* 0x0000000105059824 */ /* 0x100fe200078e0a00 */
[----:B------:R-:W-:Y:S01]  /*3840*/  ISETP.GE.AND P1, PT, R20, RZ, PT ;  /* 0x000000ff1400720c */ /* 0x000fe20003f26270 */
[--C-:B------:R-:W-:Y:S01]  /*3850*/  @!P4 IMAD.IADD R47, R47, 0x1, -R0.reuse ;  /* 0x000000012f2fc824 */ /* 0x100fe200078e0a00 */
[----:B------:R-:W-:Y:S01]  /*3860*/  ISETP.GE.AND P4, PT, R22, RZ, PT ;  /* 0x000000ff1600720c */ /* 0x000fe20003f86270 */
[----:B------:R-:W-:Y:S01]  /*3870*/  @!P6 IMAD.MOV R33, RZ, RZ, -R33 ;  /* 0x000000ffff21e224 */ /* 0x000fe200078e0a21 */
[----:B-1----:R-:W-:Y:S01]  /*3880*/  R2UR UR18, R8 ;  /* 0x00000000081272ca */ /* 0x002fe200000e0000 */
[--C-:B------:R-:W-:Y:S01]  /*3890*/  @!P2 IMAD.IADD R49, R49, 0x1, -R0.reuse ;  /* 0x000000013131a824 */ /* 0x100fe200078e0a00 */
[----:B------:R-:W-:Y:S01]  /*38a0*/  ISETP.GE.AND P2, PT, R24, RZ, PT ;  /* 0x000000ff1800720c */ /* 0x000fe20003f46270 */
[--C-:B------:R-:W-:Y:S01]  /*38b0*/  @!P0 IMAD.IADD R51, R51, 0x1, -R0.reuse ;  /* 0x0000000133338824 */ /* 0x100fe200078e0a00 */
[----:B------:R-:W-:Y:S01]  /*38c0*/  ISETP.GE.AND P0, PT, R26, RZ, PT ;  /* 0x000000ff1a00720c */ /* 0x000fe20003f06270 */
[--C-:B------:R-:W-:Y:S01]  /*38d0*/  @!P3 IMAD.IADD R53, R53, 0x1, -R0.reuse ;  /* 0x000000013535b824 */ /* 0x100fe200078e0a00 */
[C---:B------:R-:W-:Y:S01]  /*38e0*/  ISETP.GT.U32.AND P3, PT, R0.reuse, R5, PT ;  /* 0x000000050000720c */ /* 0x040fe20003f64070 */
[----:B------:R-:W-:Y:S01]  /*38f0*/  @!P5 IMAD.MOV R35, RZ, RZ, -R35 ;  /* 0x000000ffff23d224 */ /* 0x000fe200078e0a23 */
[C---:B------:R-:W-:Y:S01]  /*3900*/  ISETP.GT.U32.AND P5, PT, R0.reuse, R47, PT ;  /* 0x0000002f0000720c */ /* 0x040fe20003fa4070 */
[----:B------:R-:W-:Y:S01]  /*3910*/  @!P1 IMAD.MOV R37, RZ, RZ, -R37 ;  /* 0x000000ffff259224 */ /* 0x000fe200078e0a25 */
[C---:B------:R-:W-:Y:S01]  /*3920*/  ISETP.GT.U32.AND P1, PT, R0.reuse, R49, PT ;  /* 0x000000310000720c */ /* 0x040fe20003f24070 */
[----:B------:R-:W-:Y:S01]  /*3930*/  @!P4 IMAD.MOV R41, RZ, RZ, -R41 ;  /* 0x000000ffff29c224 */ /* 0x000fe200078e0a29 */
[----:B------:R-:W-:Y:S01]  /*3940*/  ISETP.GT.U32.AND P4, PT, R0, R51, PT ;  /* 0x000000330000720c */ /* 0x000fe20003f84070 */
[----:B------:R-:W-:Y:S01]  /*3950*/  IMAD.SHL.U32 R6, R204, 0x200000, RZ ;  /* 0x00200000cc067824 */ /* 0x000fe200078e00ff */
[----:B------:R-:W-:Y:S01]  /*3960*/  ISETP.GT.U32.AND P6, PT, R0, R53, PT ;  /* 0x000000350000720c */ /* 0x000fe20003fc4070 */
[----:B------:R-:W-:Y:S01]  /*3970*/  @!P2 IMAD.MOV R43, RZ, RZ, -R43 ;  /* 0x000000ffff2ba224 */ /* 0x000fe200078e0a2b */
[----:B------:R-:W-:Y:S01]  /*3980*/  ISETP.NE.U32.AND P2, PT, R3, RZ, PT ;  /* 0x000000ff0300720c */ /* 0x000fe20003f45070 */
[----:B------:R-:W-:Y:S01]  /*3990*/  @!P0 IMAD.MOV R45, RZ, RZ, -R45 ;  /* 0x000000ffff2d8224 */ /* 0x000fe200078e0a2d */
[----:B------:R-:W-:Y:S01]  /*39a0*/  ISETP.GE.AND P0, PT, R28, RZ, PT ;  /* 0x000000ff1c00720c */ /* 0x000fe20003f06270 */
[--C-:B------:R-:W-:Y:S01]  /*39b0*/  @!P3 IMAD.IADD R5, R5, 0x1, -R0.reuse ;  /* 0x000000010505b824 */ /* 0x100fe200078e0a00 */
[----:B------:R-:W-:Y:S01]  /*39c0*/  ISETP.GE.AND P3, PT, R30, RZ, PT ;  /* 0x000000ff1e00720c */ /* 0x000fe20003f66270 */
[--C-:B------:R-:W-:Y:S01]  /*39d0*/  @!P5 IMAD.IADD R47, R47, 0x1, -R0.reuse ;  /* 0x000000012f2fd824 */ /* 0x100fe200078e0a00 */
[----:B------:R-:W-:Y:S01]  /*39e0*/  ISETP.GE.AND P5, PT, R32, RZ, PT ;  /* 0x000000ff2000720c */ /* 0x000fe20003fa6270 */
[--C-:B------:R-:W-:Y:S01]  /*39f0*/  @!P1 IMAD.IADD R49, R49, 0x1, -R0.reuse ;  /* 0x0000000131319824 */ /* 0x100fe200078e0a00 */
[----:B------:R-:W-:Y:S01]  /*3a00*/  ISETP.GE.AND P1, PT, R34, RZ, PT ;  /* 0x000000ff2200720c */ /* 0x000fe20003f26270 */
[--C-:B------:R-:W-:Y:S01]  /*3a10*/  @!P4 IMAD.IADD R51, R51, 0x1, -R0.reuse ;  /* 0x000000013333c824 */ /* 0x100fe200078e0a00 */
[----:B------:R-:W-:Y:S01]  /*3a20*/  ISETP.GE.AND P4, PT, R16, RZ, PT ;  /* 0x000000ff1000720c */ /* 0x000fe20003f86270 */
[----:B------:R-:W-:Y:S01]  /*3a30*/  @!P6 IMAD.IADD R53, R53, 0x1, -R0 ;  /* 0x000000013535e824 */ /* 0x000fe200078e0a00 */
[----:B------:R-:W-:Y:S01]  /*3a40*/  ISETP.GE.AND P6, PT, R36, RZ, PT ;  /* 0x000000ff2400720c */ /* 0x000fe20003fc6270 */
[----:B--2---:R-:W-:Y:S01]  /*3a50*/  VIADD R3, R10, 0xfffffff0 ;  /* 0xfffffff00a037836 */ /* 0x004fe20000000000 */
[----:B------:R-:W-:Y:S01]  /*3a60*/  LOP3.LUT R0, RZ, R13, RZ, 0x33, !PT ;  /* 0x0000000dff007212 */ /* 0x000fe200078e33ff */
[----:B------:R-:W-:Y:S01]  /*3a70*/  @!P0 IMAD.MOV R5, RZ, RZ, -R5 ;  /* 0x000000ffff058224 */ /* 0x000fe200078e0a05 */
[----:B------:R-:W-:Y:S01]  /*3a80*/  ISETP.NE.AND P0, PT, R12, RZ, PT ;  /* 0x000000ff0c00720c */ /* 0x000fe20003f05270 */
[----:B------:R-:W-:Y:S01]  /*3a90*/  @!P3 IMAD.MOV R47, RZ, RZ, -R47 ;  /* 0x000000ffff2fb224 */ /* 0x000fe200078e0a2f */
[----:B------:R-:W-:Y:S01]  /*3aa0*/  ISETP.NE.AND P3, PT, R13, RZ, PT ;  /* 0x000000ff0d00720c */ /* 0x000fe20003f65270 */
[----:B------:R-:W-:Y:S01]  /*3ab0*/  @!P5 IMAD.MOV R49, RZ, RZ, -R49 ;  /* 0x000000ffff31d224 */ /* 0x000fe200078e0a31 */
[----:B------:R-:W-:Y:S01]  /*3ac0*/  ISETP.GE.U32.AND P5, PT, R3, 0x7fffffb1, PT ;  /* 0x7fffffb10300780c */ /* 0x000fe20003fa6070 */
[----:B------:R-:W-:Y:S01]  /*3ad0*/  @!P1 IMAD.MOV R51, RZ, RZ, -R51 ;  /* 0x000000ffff339224 */ /* 0x000fe200078e0a33 */
[C---:B------:R-:W-:Y:S01]  /*3ae0*/  SEL R87, R0.reuse, R37, !P3 ;  /* 0x0000002500577207 */ /* 0x040fe20005800000 */
[----:B------:R-:W-:Y:S01]  /*3af0*/  @!P4 IMAD.MOV R53, RZ, RZ, -R53 ;  /* 0x000000ffff35c224 */ /* 0x000fe200078e0a35 */
[C---:B------:R-:W-:Y:S01]  /*3b00*/  SEL R115, R0.reuse, R115, !P3 ;  /* 0x0000007300737207 */ /* 0x040fe20005800000 */
[----:B------:R-:W-:Y:S01]  /*3b10*/  IMAD.MOV.U32 R36, RZ, RZ, R4 ;  /* 0x000000ffff247224 */ /* 0x000fe200078e0004 */
[----:B------:R-:W-:Y:S01]  /*3b20*/  SEL R121, R0, R121, !P3 ;  /* 0x0000007900797207 */ /* 0x000fe20005800000 */
[----:B------:R-:W-:Y:S01]  /*3b30*/  VIADD R3, R10, 0xffffffed ;  /* 0xffffffed0a037836 */ /* 0x000fe20000000000 */
[----:B------:R-:W-:Y:S01]  /*3b40*/  SEL R122, R0, R122, !P3 ;  /* 0x0000007a007a7207 */ /* 0x000fe20005800000 */
[----:B------:R-:W-:Y:S01]  /*3b50*/  VIADD R4, R10, 0xffffffec ;  /* 0xffffffec0a047836 */ /* 0x000fe20000000000 */
[C---:B------:R-:W-:Y:S01]  /*3b60*/  SEL R123, R0.reuse, R123, !P3 ;  /* 0x0000007b007b7207 */ /* 0x040fe20005800000 */
[----:B------:R-:W-:Y:S01]  /*3b70*/  @!P6 IMAD.MOV R36, RZ, RZ, -R36 ;  /* 0x000000ffff24e224 */ /* 0x000fe200078e0a24 */
[----:B------:R-:W-:Y:S01]  /*3b80*/  SEL R124, R0, R124, !P3 ;  /* 0x0000007c007c7207 */ /* 0x000fe20005800000 */
[----:B------:R-:W-:Y:S01]  /*3b90*/  VIADD R8, R10, 0xffffffe6 ;  /* 0xffffffe60a087836 */ /* 0x000fe20000000000 */
[----:B------:R-:W-:Y:S01]  /*3ba0*/  SEL R125, R0, R125, !P3 ;  /* 0x0000007d007d7207 */ /* 0x000fe20005800000 */
[----:B------:R-:W-:Y:S01]  /*3bb0*/  VIADD R14, R10, 0xffffffe2 ;  /* 0xffffffe20a0e7836 */ /* 0x000fe20000000000 */
[----:B------:R-:W-:-:S02]  /*3bc0*/  SEL R126, R0, R126, !P3 ;  /* 0x0000007e007e7207 */ /* 0x000fc40005800000 */
[C---:B------:R-:W-:Y:S02]  /*3bd0*/  SEL R127, R0.reuse, R127, !P3 ;  /* 0x0000007f007f7207 */ /* 0x040fe40005800000 */
[C---:B------:R-:W-:Y:S02]  /*3be0*/  SEL R128, R0.reuse, R128, !P3 ;  /* 0x0000008000807207 */ /* 0x040fe40005800000 */
[C---:B------:R-:W-:Y:S02]  /*3bf0*/  SEL R129, R0.reuse, R129, !P3 ;  /* 0x0000008100817207 */ /* 0x040fe40005800000 */
[C---:B------:R-:W-:Y:S02]  /*3c00*/  SEL R130, R0.reuse, R130, !P3 ;  /* 0x0000008200827207 */ /* 0x040fe40005800000 */
[C---:B------:R-:W-:Y:S02]  /*3c10*/  SEL R131, R0.reuse, R131, !P3 ;  /* 0x0000008300837207 */ /* 0x040fe40005800000 */
        /* <DEDUP_REMOVED lines=27> */
[----:B------:R-:W-:Y:S01]  /*3dd0*/  SEL R102, R0, R9, !P3 ;  /* 0x0000000900667207 */ /* 0x000fe20005800000 */
[----:B------:R-:W-:Y:S01]  /*3de0*/  VIADD R9, R10, 0xffffffe7 ;  /* 0xffffffe70a097836 */ /* 0x000fe20000000000 */
[C---:B------:R-:W-:Y:S02]  /*3df0*/  SEL R101, R0.reuse, R101, !P3 ;  /* 0x0000006500657207 */ /* 0x040fe40005800000 */
        /* <DEDUP_REMOVED lines=18> */
[----:B------:R-:W-:Y:S01]  /*3f20*/  SEL R83, R0, R5, !P3 ;  /* 0x0000000500537207 */ /* 0x000fe20005800000 */
[----:B------:R-:W-:Y:S01]  /*3f30*/  VIADD R5, R10, 0xffffffee ;  /* 0xffffffee0a057836 */ /* 0x000fe20000000000 */
[C---:B------:R-:W-:Y:S02]  /*3f40*/  SEL R82, R0.reuse, R47, !P3 ;  /* 0x0000002f00527207 */ /* 0x040fe40005800000 */
[C---:B------:R-:W-:Y:S02]  /*3f50*/  SEL R81, R0.reuse, R49, !P3 ;  /* 0x0000003100517207 */ /* 0x040fe40005800000 */
[C---:B------:R-:W-:Y:S02]  /*3f60*/  SEL R80, R0.reuse, R51, !P3 ;  /* 0x0000003300507207 */ /* 0x040fe40005800000 */
[----:B------:R-:W-:-:S02]  /*3f70*/  SEL R37, R0, R53, !P3 ;  /* 0x0000003500257207 */ /* 0x000fc40005800000 */
[----:B------:R-:W-:Y:S01]  /*3f80*/  SEL R39, R0, R39, !P3 ;  /* 0x0000002700277207 */ /* 0x000fe20005800000 */
[----:B------:R-:W-:Y:S01]  /*3f90*/  VIADD R0, R10, 0xfffffffe ;  /* 0xfffffffe0a007836 */ /* 0x000fe20000000000 */
[----:B------:R-:W-:Y:S01]  /*3fa0*/  LOP3.LUT R6, R6, 0x600000, RZ, 0xc0, !PT ;  /* 0x0060000006067812 */ /* 0x000fe200078ec0ff */
[----:B------:R-:W1:Y:S08]  /*3fb0*/  LDC.64 R52, c[0x0][0x3a8] ;  /* 0x0000ea00ff347b82 */ /* 0x000e700000000a00 */
[----:B------:R-:W-:Y:S01]  /*3fc0*/  BAR.SYNC.DEFER_BLOCKING 0x0 ;  /* 0x0000000000007b1d */ /* 0x000fe20000010000 */
[----:B------:R-:W-:Y:S01]  /*3fd0*/  ISETP.GE.U32.AND P6, PT, R3, 0x7fffffae, PT ;  /* 0x7fffffae0300780c */ /* 0x000fe20003fc6070 */
[----:B------:R-:W-:Y:S01]  /*3fe0*/  VIADD R3, R10, 0xffffffe9 ;  /* 0xffffffe90a037836 */ /* 0x000fe20000000000 */
[----:B------:R-:W-:Y:S01]  /*3ff0*/  ISETP.GE.U32.AND P4, PT, R0, 0x7fffffbf, PT ;  /* 0x7fffffbf0000780c */ /* 0x000fe20003f86070 */
[----:B------:R-:W-:Y:S01]  /*4000*/  VIADD R0, R10, 0xffffffe8 ;  /* 0xffffffe80a007836 */ /* 0x000fe20000000000 */
[----:B------:R-:W-:Y:S01]  /*4010*/  ISETP.GE.U32.AND P3, PT, R4, 0x7fffffad, PT ;  /* 0x7fffffad0400780c */ /* 0x000fe20003f66070 */
[----:B------:R-:W-:Y:S01]  /*4020*/  VIADD R4, R10, 0xffffffea ;  /* 0xffffffea0a047836 */ /* 0x000fe20000000000 */
[----:B------:R-:W-:Y:S01]  /*4030*/  R2UR UR7, R6 ;  /* 0x00000000060772ca */ /* 0x000fe200000e0000 */
[----:B------:R-:W-:Y:S01]  /*4040*/  VIADD R6, R10, 0xffffffeb ;  /* 0xffffffeb0a067836 */ /* 0x000fe20000000000 */
[----:B------:R-:W-:-:S02]  /*4050*/  ISETP.GE.U32.AND P1, PT, R0, 0x7fffffa9, PT ;  /* 0x7fffffa90000780c */ /* 0x000fc40003f26070 */
[----:B------:R-:W-:Y:S02]  /*4060*/  SEL R0, RZ, 0x1, P3 ;  /* 0x00000001ff007807 */ /* 0x000fe40001800000 */
[----:B------:R-:W-:Y:S02]  /*4070*/  ISETP.GE.U32.AND P3, PT, R3, 0x7fffffaa, PT ;  /* 0x7fffffaa0300780c */ /* 0x000fe40003f66070 */
[----:B------:R-:W-:Y:S02]  /*4080*/  @!P0 LOP3.LUT R36, RZ, R12, RZ, 0x33, !PT ;  /* 0x0000000cff248212 */ /* 0x000fe400078e33ff */
[----:B------:R-:W-:Y:S02]  /*4090*/  SEL R3, RZ, 0x1fffe, P6 ;  /* 0x0001fffeff037807 */ /* 0x000fe40003000000 */
[----:B------:R-:W-:Y:S01]  /*40a0*/  ISETP.GE.U32.AND P0, PT, R5, 0x7fffffaf, PT ;  /* 0x7fffffaf0500780c */ /* 0x000fe20003f06070 */
[----:B------:R-:W-:Y:S01]  /*40b0*/  VIADD R5, R10, 0xffffffe4 ;  /* 0xffffffe40a057836 */ /* 0x000fe20000000000 */
[----:B------:R-:W-:Y:S01]  /*40c0*/  ISETP.GE.U32.AND P6, PT, R4, 0x7fffffab, PT ;  /* 0x7fffffab0400780c */ /* 0x000fe20003fc6070 */
[----:B------:R-:W-:Y:S01]  /*40d0*/  IMAD R36, R36, R11, RZ ;  /* 0x0000000b24247224 */ /* 0x000fe200078e02ff */
[----:B------:R-:W-:Y:S01]  /*40e0*/  SEL R4, RZ, 0x1, P1 ;  /* 0x00000001ff047807 */ /* 0x000fe20000800000 */
[----:B------:R-:W-:Y:S01]  /*40f0*/  UIADD3 UR7, UPT, UPT, UR18, UR7, URZ ;  /* 0x0000000712077290 */ /* 0x000fe2000fffe0ff */
[----:B------:R-:W-:Y:S01]  /*4100*/  ISETP.GE.U32.AND P1, PT, R6, 0x7fffffac, PT ;  /* 0x7fffffac0600780c */ /* 0x000fe20003f26070 */
[----:B------:R-:W-:Y:S01]  /*4110*/  VIADD R6, R10, 0xffffffe5 ;  /* 0xffffffe50a067836 */ /* 0x000fe20000000000 */
[----:B------:R-:W-:-:S02]  /*4120*/  SEL R7, RZ, 0x1fffe, P3 ;  /* 0x0001fffeff077807 */ /* 0x000fc40001800000 */
[----:B------:R-:W-:Y:S02]  /*4130*/  ISETP.GE.U32.AND P3, PT, R5, 0x7fffffa5, PT ;  /* 0x7fffffa50500780c */ /* 0x000fe40003f66070 */
[----:B------:R-:W-:Y:S01]  /*4140*/  SEL R5, RZ, 0x4, P6 ;  /* 0x00000004ff057807 */ /* 0x000fe20003000000 */
[----:B------:R-:W-:Y:S01]  /*4150*/  IMAD.IADD R7, R4, 0x1, R7 ;  /* 0x0000000104077824 */ /* 0x000fe200078e0207 */
[----:B------:R-:W-:Y:S01]  /*4160*/  ISETP.GE.U32.AND P6, PT, R6, 0x7fffffa6, PT ;  /* 0x7fffffa60600780c */ /* 0x000fe20003fc6070 */
[----:B------:R-:W-:Y:S01]  /*4170*/  IMAD.IADD R4, R0, 0x1, R3 ;  /* 0x0000000100047824 */ /* 0x000fe200078e0203 */
[----:B------:R-:W-:Y:S02]  /*4180*/  SEL R6, RZ, 0x7fff8, P1 ;  /* 0x0007fff8ff067807 */ /* 0x000fe40000800000 */
[----:B------:R-:W-:Y:S01]  /*4190*/  ISETP.GE.U32.AND P1, PT, R8, 0x7fffffa7, PT ;  /* 0x7fffffa70800780c */ /* 0x000fe20003f26070 */
[----:B------:R-:W-:Y:S01]  /*41a0*/  VIADD R8, R10, 0xffffffe1 ;  /* 0xffffffe10a087836 */ /* 0x000fe20000000000 */
[----:B------:R-:W-:-:S02]  /*41b0*/  SEL R12, RZ, 0x1, P3 ;  /* 0x00000001ff0c7807 */ /* 0x000fc40001800000 */
[----:B------:R-:W-:Y:S01]  /*41c0*/  ISETP.GE.U32.AND P3, PT, R9, 0x7fffffa8, PT ;  /* 0x7fffffa80900780c */ /* 0x000fe20003f66070 */
[----:B------:R-:W-:Y:S01]  /*41d0*/  VIADD R9, R10, 0xffffffe0 ;  /* 0xffffffe00a097836 */ /* 0x000fe20000000000 */
[----:B------:R-:W-:Y:S02]  /*41e0*/  SEL R13, RZ, 0x1fffe, P6 ;  /* 0x0001fffeff0d7807 */ /* 0x000fe40003000000 */
[----:B------:R-:W-:Y:S02]  /*41f0*/  ISETP.GE.U32.AND P6, PT, R8, 0x7fffffa2, PT ;  /* 0x7fffffa20800780c */ /* 0x000fe40003fc6070 */
[----:B------:R-:W-:Y:S01]  /*4200*/  SEL R8, RZ, 0x4, P1 ;  /* 0x00000004ff087807 */ /* 0x000fe20000800000 */
[----:B------:R-:W-:Y:S01]  /*4210*/  IMAD.IADD R12, R12, 0x1, R13 ;  /* 0x000000010c0c7824 */ /* 0x000fe200078e020d */
[----:B------:R-:W-:Y:S02]  /*4220*/  ISETP.GE.U32.AND P1, PT, R9, 0x7fffffa1, PT ;  /* 0x7fffffa10900780c */ /* 0x000fe40003f26070 */
[----:B------:R-:W-:-:S02]  /*4230*/  SEL R9, RZ, 0x7fff8, P3 ;  /* 0x0007fff8ff097807 */ /* 0x000fc40001800000 */
[----:B------:R-:W-:Y:S02]  /*4240*/  ISETP.GE.U32.AND P3, PT, R14, 0x7fffffa3, PT ;  /* 0x7fffffa30e00780c */ /* 0x000fe40003f66070 */
[----:B------:R-:W-:Y:S02]  /*4250*/  SEL R16, RZ, 0x1fffe, P6 ;  /* 0x0001fffeff107807 */ /* 0x000fe40003000000 */
[----:B------:R-:W-:Y:S02]  /*4260*/  SEL R14, RZ, 0x4, P3 ;  /* 0x00000004ff0e7807 */ /* 0x000fe40001800000 */
[----:B------:R-:W-:Y:S02]  /*4270*/  ISETP.GE.U32.AND P3, PT, R15, 0x7fffffa4, PT ;  /* 0x7fffffa40f00780c */ /* 0x000fe40003f66070 */
[----:B------:R-:W-:Y:S02]  /*4280*/  SEL R15, RZ, 0x1, P1 ;  /* 0x00000001ff0f7807 */ /* 0x000fe40000800000 */
[----:B------:R-:W-:-:S02]  /*4290*/  LOP3.LUT R7, R7, 0x3, RZ, 0xc0, !PT ;  /* 0x0000000307077812 */ /* 0x000fc400078ec0ff */
[----:B------:R-:W-:Y:S01]  /*42a0*/  SEL R3, RZ, 0x7fff8, P3 ;  /* 0x0007fff8ff037807 */ /* 0x000fe20001800000 */
[----:B------:R-:W-:Y:S01]  /*42b0*/  IMAD.IADD R15, R15, 0x1, R16 ;  /* 0x000000010f0f7824 */ /* 0x000fe200078e0210 */
[----:B------:R-:W-:Y:S01]  /*42c0*/  IADD3 R5, PT, PT, R7, R6, R5 ;  /* 0x0000000607057210 */ /* 0x000fe20007ffe005 */
[----:B------:R-:W-:Y:S01]  /*42d0*/  VIADD R7, R10, 0xfffffffd ;  /* 0xfffffffd0a077836 */ /* 0x000fe20000000000 */
[----:B------:R-:W-:Y:S02]  /*42e0*/  LOP3.LUT R12, R12, 0x3, RZ, 0xc0, !PT ;  /* 0x000000030c0c7812 */ /* 0x000fe400078ec0ff */
[----:B------:R-:W-:Y:S01]  /*42f0*/  LOP3.LUT R15, R15, 0x3, RZ, 0xc0, !PT ;  /* 0x000000030f0f7812 */ /* 0x000fe200078ec0ff */
[----:B------:R-:W-:Y:S01]  /*4300*/  IMAD.SHL.U32 R6, R5, 0x100, RZ ;  /* 0x0000010005067824 */ /* 0x000fe200078e00ff */
[----:B------:R-:W-:Y:S02]  /*4310*/  ISETP.GE.U32.AND P6, PT, R17, 0x7fffffb0, PT ;  /* 0x7fffffb01100780c */ /* 0x000fe40003fc6070 */
[----:B------:R-:W-:-:S02]  /*4320*/  IADD3 R14, PT, PT, R15, R3, R14 ;  /* 0x000000030f0e7210 */ /* 0x000fc40007ffe00e */
[----:B------:R-:W-:Y:S02]  /*4330*/  IADD3 R8, PT, PT, R12, R9, R8 ;  /* 0x000000090c087210 */ /* 0x000fe40007ffe008 */
[----:B------:R-:W-:Y:S02]  /*4340*/  LOP3.LUT R5, R14, 0xf, RZ, 0xc0, !PT ;  /* 0x0000000f0e057812 */ /* 0x000fe400078ec0ff */
[----:B------:R-:W-:Y:S02]  /*4350*/  SEL R0, RZ, 0x4, P0 ;  /* 0x00000004ff007807 */ /* 0x000fe40000000000 */
[----:B------:R-:W-:Y:S01]  /*4360*/  SEL R3, RZ, 0x7fff8, P6 ;  /* 0x0007fff8ff037807 */ /* 0x000fe20003000000 */
[----:B------:R-:W-:Y:S01]  /*4370*/  IMAD R5, R8, 0x10, R5 ;  /* 0x0000001008057824 */ /* 0x000fe200078e0205 */
[----:B------:R-:W-:Y:S02]  /*4380*/  LOP3.LUT R4, R4, 0x3, RZ, 0xc0, !PT ;  /* 0x0000000304047812 */ /* 0x000fe400078ec0ff */
[----:B------:R-:W-:-:S02]  /*4390*/  ISETP.GE.U32.AND P3, PT, R7, 0x7fffffbe, PT ;  /* 0x7fffffbe0700780c */ /* 0x000fc40003f66070 */
[----:B------:R-:W-:Y:S01]  /*43a0*/  IADD3 R0, PT, PT, R4, R3, R0 ;  /* 0x0000000304007210 */ /* 0x000fe20007ffe000 */
[----:B------:R-:W-:Y:S01]  /*43b0*/  VIADD R4, R10, 0xfffffffb ;  /* 0xfffffffb0a047836 */ /* 0x000fe20000000000 */
[----:B------:R-:W-:Y:S02]  /*43c0*/  LOP3.LUT R3, R6, 0xf00, RZ, 0xe2, !PT ;  /* 0x00000f0006037812 */ /* 0x000fe400078ee2ff */
[----:B------:R-:W-:Y:S02]  /*43d0*/  LOP3.LUT R5, R5, 0xff, RZ, 0xc0, !PT ;  /* 0x000000ff05057812 */ /* 0x000fe400078ec0ff */
[----:B------:R-:W-:Y:S01]  /*43e0*/  ISETP.GE.U32.AND P0, PT, R4, 0x7fffffbc, PT ;  /* 0x7fffffbc0400780c */ /* 0x000fe20003f06070 */
[----:B------:R-:W-:Y:S01]  /*43f0*/  IMAD R0, R0, 0x1000, R3 ;  /* 0x0000100000007824 */ /* 0x000fe200078e0203 */
[----:B------:R-:W-:Y:S01]  /*4400*/  PRMT R11, RZ, 0x7610, R11 ;  /* 0x00007610ff0b7816 */ /* 0x000fe2000000000b */
[----:B-1----:R-:W-:Y:S02]  /*4410*/  IMAD R3, R52, 0xf, RZ ;  /* 0x0000000f34037824 */ /* 0x002fe400078e02ff */
[----:B------:R-:W-:Y:S01]  /*4420*/  IMAD.IADD R5, R0, 0x1, R5 ;  /* 0x0000000100057824 */ /* 0x000fe200078e0205 */
[----:B---3--:R-:W-:Y:S07]  /*4430*/  BRA.U UP0, `(.L_x_11) ;  /* 0x0000000100187547 */ /* 0x008fee000b800000 */
[----:B------:R-:W-:Y:S01]  /*4440*/  ELECT P6, URZ, PT ;  /* 0x0000000000ff782f */ /* 0x000fe200038c0000 */
[----:B------:R-:W-:Y:S01]  /*4450*/  IMAD.MOV.U32 R0, RZ, RZ, 0x1 ;  /* 0x00000001ff007424 */ /* 0x000fe200078e00ff */
[----:B------:R-:W-:Y:S01]  /*4460*/  UMOV UR4, 0x40 ;  /* 0x0000004000047882 */ /* 0x000fe20000000000 */
[----:B------:R-:W-:Y:S01]  /*4470*/  UVIRTCOUNT.DEALLOC.SMPOOL 0x80 ;  /* 0x000000800000784c */ /* 0x000fe20000000000 */
[----:B------:R-:W-:-:S09]  /*4480*/  ULEA UR4, UR9, UR4, 0x18 ;  /* 0x0000000409047291 */ /* 0x000fd2000f8ec0ff */
[----:B------:R1:W-:Y:S03]  /*4490*/  @P6 STS.U8 [UR4], R0 ;  /* 0x00000000ff006988 */ /* 0x0003e60008000004 */
.L_x_11:
[----:B------:R-:W-:Y:S01]  /*44a0*/  STTM.x64 tmem[UR7], RZ ;  /* 0x000000ff000079ed */ /* 0x000fe20008340007 */
[----:B------:R-:W-:Y:S01]  /*44b0*/  STTM.x64 tmem[UR7+0x40], RZ ;  /* 0x000040ff000079ed */ /* 0x000fe20008340007 */
[----:B------:R-:W-:Y:S01]  /*44c0*/  STTM.x64 tmem[UR7+0x80], RZ ;  /* 0x000080ff000079ed */ /* 0x000fe20008340007 */
[----:B------:R-:W-:Y:S01]  /*44d0*/  STTM.x64 tmem[UR7+0xc0], RZ ;  /* 0x0000c0ff000079ed */ /* 0x000fe20008340007 */
[----:B------:R-:W2:Y:S02]  /*44e0*/  FENCE.VIEW.ASYNC.T ;  /* 0x00000000000073c6 */ /* 0x000ea40000000200 */
[----:B--2---:R-:W-:Y:S01]  /*44f0*/  VOTEU.ALL UP1, P2 ;  /* 0x0000000000ff7886 */ /* 0x004fe20001020000 */
[----:B------:R-:W-:Y:S01]  /*4500*/  VOTEU.ALL UP2, P2 ;  /* 0x0000000000ff7886 */ /* 0x000fe20001040000 */
[----:B------:R-:W-:Y:S02]  /*4510*/  IMAD.SHL.U32 R38, R36, 0x2, RZ ;  /* 0x0000000224267824 */ /* 0x000fe400078e00ff */
[----:B------:R-:W-:Y:S01]  /*4520*/  IMAD R21, R52, 0x1e, RZ ;  /* 0x0000001e34157824 */ /* 0x000fe200078e02ff */
[----:B------:R-:W-:-:S04]  /*4530*/  @!UP1 UIADD3 UR10, UPT, UPT, -UR5, 0x100000, URZ ;  /* 0x00100000050a9890 */ /* 0x000fc8000fffe1ff */
[----:B------:R-:W-:Y:S02]  /*4540*/  @!UP1 USHF.L.U32 UR11, UR10, 0xb, URZ ;  /* 0x0000000b0a0b9899 */ /* 0x000fe400080006ff */
[----:B------:R-:W-:Y:S01]  /*4550*/  @!UP1 USHF.L.U32 UR10, UR10, 0x1, URZ ;  /* 0x000000010a0a9899 */ /* 0x000fe200080006ff */
[----:B------:R-:W-:Y:S01]  /*4560*/  BAR.SYNC.DEFER_BLOCKING 0x0 ;  /* 0x0000000000007b1d */ /* 0x000fe20000010000 */
[----:B------:R-:W-:Y:S01]  /*4570*/  IADD3 R30, P6, PT, R38, UR12, RZ ;  /* 0x0000000c261e7c10 */ /* 0x000fe2000ffde0ff */
[----:B-1----:R-:W-:-:S03]  /*4580*/  IMAD.SHL.U32 R0, R52, 0x2, RZ ;  /* 0x0000000234007824 */ /* 0x002fc600078e00ff */
[----:B------:R-:W-:Y:S02]  /*4590*/  LEA.HI.X.SX32 R31, R36, UR13, 0x1, P6 ;  /* 0x0000000d241f7c11 */ /* 0x000fe4000b0f0eff */
[----:B------:R-:W-:Y:S02]  /*45a0*/  LOP3.LUT R9, R5, 0xffff, RZ, 0xc0, !PT ;  /* 0x0000ffff05097812 */ /* 0x000fe400078ec0ff */
[----:B------:R-:W-:Y:S01]  /*45b0*/  PRMT R206, RZ, 0x7610, R206 ;  /* 0x00007610ffce7816 */ /* 0x000fe200000000ce */
[C---:B------:R-:W-:Y:S01]  /*45c0*/  IMAD R23, R52.reuse, 0x22, RZ ;  /* 0x0000002234177824 */ /* 0x040fe200078e02ff */
[-C--:B------:R-:W-:Y:S02]  /*45d0*/  IADD3 R12, P6, PT, R21, R30.reuse, RZ ;  /* 0x0000001e150c7210 */ /* 0x080fe40007fde0ff */
[----:B------:R-:W-:Y:S01]  /*45e0*/  PRMT R207, RZ, 0x7610, R207 ;  /* 0x00007610ffcf7816 */ /* 0x000fe200000000cf */
[C---:B------:R-:W-:Y:S01]  /*45f0*/  IMAD.SHL.U32 R216, R52.reuse, 0x4, RZ ;  /* 0x0000000434d87824 */ /* 0x040fe200078e00ff */
[----:B------:R-:W-:Y:S01]  /*4600*/  LEA.HI.X.SX32 R13, R3, R31, 0x1, P6 ;  /* 0x0000001f030d7211 */ /* 0x000fe200030f0eff */
[----:B------:R-:W-:Y:S01]  /*4610*/  IMAD R51, R52, 0x24, RZ ;  /* 0x0000002434337824 */ /* 0x000fe200078e02ff */
[----:B------:R-:W-:-:S02]  /*4620*/  IADD3 R4, P6, PT, R0, R30, RZ ;  /* 0x0000001e00047210 */ /* 0x000fc40007fde0ff */
[----:B------:R-:W-:Y:S01]  /*4630*/  PRMT R199, RZ, 0x7610, R199 ;  /* 0x00007610ffc77816 */ /* 0x000fe200000000c7 */
[C---:B------:R-:W-:Y:S02]  /*4640*/  IMAD R25, R52.reuse, 0x12, RZ ;  /* 0x0000001234197824 */ /* 0x040fe400078e02ff */
[C---:B------:R-:W-:Y:S02]  /*4650*/  IMAD R49, R52.reuse, 0x26, RZ ;  /* 0x0000002634317824 */ /* 0x040fe400078e02ff */
[----:B------:R-:W-:Y:S01]  /*4660*/  IMAD R17, R52, 0x14, RZ ;  /* 0x0000001434117824 */ /* 0x000fe200078e02ff */
[----:B------:R-:W1:Y:S02]  /*4670*/  FENCE.VIEW.ASYNC.S ;  /* 0x00000000000073c6 */ /* 0x000e640000000000 */
[----:B-1----:R1:W2:Y:S02]  /*4680*/  @!UP2 SYNCS.EXCH.64 URZ, [UR8], UR10 ;  /* 0x0000000a08ffa5b2 */ /* 0x0022a40008000100 */
[----:B--2---:R-:W-:Y:S01]  /*4690*/  BAR.SYNC.DEFER_BLOCKING 0x0 ;  /* 0x0000000000007b1d */ /* 0x004fe20000010000 */
[----:B------:R-:W-:Y:S01]  /*46a0*/  VIADD R3, R10, 0xfffffff5 ;  /* 0xfffffff50a037836 */ /* 0x000fe20000000000 */
[----:B------:R-:W-:-:S02]  /*46b0*/  LEA.HI.X.SX32 R5, R52, R31, 0x1, P6 ;  /* 0x0000001f34057211 */ /* 0x000fc400030f0eff */
[CC--:B------:R-:W-:Y:S01]  /*46c0*/  LEA R6, P6, R52.reuse, R30.reuse, 0x2 ;  /* 0x0000001e34067211 */ /* 0x0c0fe200078c10ff */
[C---:B------:R-:W-:Y:S01]  /*46d0*/  IMAD R223, R52.reuse, 0xa, RZ ;  /* 0x0000000a34df7824 */ /* 0x040fe200078e02ff */
[----:B------:R-:W-:Y:S01]  /*46e0*/  PRMT R190, RZ, 0x7610, R190 ;  /* 0x00007610ffbe7816 */ /* 0x000fe200000000be */
[----:B------:R-:W-:Y:S01]  /*46f0*/  IMAD R27, R52, 0x28, RZ ;  /* 0x00000028341b7824 */ /* 0x000fe200078e02ff */
[----:B------:R-:W-:Y:S02]  /*4700*/  LEA.HI.X.SX32 R7, R0, R31, 0x1, P6 ;  /* 0x0000001f00077211 */ /* 0x000fe400030f0eff */
[----:B------:R-:W-:Y:S01]  /*4710*/  PRMT R195, RZ, 0x7610, R195 ;  /* 0x00007610ffc37816 */ /* 0x000fe200000000c3 */
[C---:B------:R-:W-:Y:S01]  /*4720*/  IMAD R47, R52.reuse, 0x2a, RZ ;  /* 0x0000002a342f7824 */ /* 0x040fe200078e02ff */
[----:B------:R-:W-:Y:S02]  /*4730*/  IADD3 R14, P6, PT, R23, R30, RZ ;  /* 0x0000001e170e7210 */ /* 0x000fe40007fde0ff */
[----:B------:R-:W-:Y:S01]  /*4740*/  PRMT R191, RZ, 0x7610, R191 ;  /* 0x00007610ffbf7816 */ /* 0x000fe200000000bf */
[C---:B------:R-:W-:Y:S01]  /*4750*/  IMAD R218, R52.reuse, 0x5, RZ ;  /* 0x0000000534da7824 */ /* 0x040fe200078e02ff */
[----:B------:R-:W-:Y:S01]  /*4760*/  PRMT R200, RZ, 0x7610, R200 ;  /* 0x00007610ffc87816 */ /* 0x000fe200000000c8 */
[----:B------:R-:W-:-:S02]  /*4770*/  IMAD R43, R52, 0x2c, RZ ;  /* 0x0000002c342b7824 */ /* 0x000fc400078e02ff */
[C---:B------:R-:W-:Y:S02]  /*4780*/  IMAD R55, R52.reuse, 0x16, RZ ;  /* 0x0000001634377824 */ /* 0x040fe400078e02ff */
[C---:B------:R-:W-:Y:S01]  /*4790*/  IMAD R41, R52.reuse, 0x2e, RZ ;  /* 0x0000002e34297824 */ /* 0x040fe200078e02ff */
[----:B------:R-:W-:Y:S01]  /*47a0*/  PRMT R189, RZ, 0x7610, R189 ;  /* 0x00007610ffbd7816 */ /* 0x000fe200000000bd */
[C---:B------:R-:W-:Y:S01]  /*47b0*/  IMAD R220, R52.reuse, 0xc, RZ ;  /* 0x0000000c34dc7824 */ /* 0x040fe200078e02ff */
[----:B0-----:R0:W5:Y:S01]  /*47c0*/  @!P5 LDG.E.U16 R11, desc[UR16][R12.64] ;  /* 0x000000100c0bd981 */ /* 0x001162000c1e1500 */
[----:B------:R-:W-:Y:S02]  /*47d0*/  ISETP.GE.U32.AND P5, PT, R3, 0x7fffffb6, PT ;  /* 0x7fffffb60300780c */ /* 0x000fe40003fa6070 */
[----:B------:R-:W-:Y:S01]  /*47e0*/  PRMT R188, RZ, 0x7610, R188 ;  /* 0x00007610ffbc7816 */ /* 0x000fe200000000bc */
[----:B------:R2:W5:Y:S01]  /*47f0*/  @!P4 LDG.E.U16 R206, desc[UR16][R4.64] ;  /* 0x0000001004cec981 */ /* 0x000562000c1e1500 */
[--C-:B------:R-:W-:Y:S01]  /*4800*/  SHF.R.U32.HI R3, RZ, 0xe, R9.reuse ;  /* 0x0000000eff037819 */ /* 0x100fe20000011609 */
[C---:B------:R-:W-:Y:S01]  /*4810*/  IMAD R33, R52.reuse, 0x30, RZ ;  /* 0x0000003034217824 */ /* 0x040fe200078e02ff */
[----:B------:R-:W-:Y:S01]  /*4820*/  SHF.R.U32.HI R8, RZ, 0xd, R9 ;  /* 0x0000000dff087819 */ /* 0x000fe20000011609 */
[----:B------:R3:W5:Y:S01]  /*4830*/  @!P3 LDG.E.U16 R207, desc[UR16][R6.64] ;  /* 0x0000001006cfb981 */ /* 0x000762000c1e1500 */
[----:B------:R-:W-:Y:S01]  /*4840*/  LOP3.LUT P4, RZ, R3, 0x1, RZ, 0xc0, !PT ;  /* 0x0000000103ff7812 */ /* 0x000fe2000788c0ff */
[----:B------:R-:W-:Y:S01]  /*4850*/  IMAD R3, R52, 0x11, RZ ;  /* 0x0000001134037824 */ /* 0x000fe200078e02ff */
[----:B0-----:R-:W-:-:S02]  /*4860*/  PRMT R12, RZ, 0x7610, R12 ;  /* 0x00007610ff0c7816 */ /* 0x001fc4000000000c */
[----:B------:R-:W-:Y:S01]  /*4870*/  PRMT R192, RZ, 0x7610, R192 ;  /* 0x00007610ffc07816 */ /* 0x000fe200000000c0 */
[C---:B------:R-:W-:Y:S01]  /*4880*/  IMAD R29, R52.reuse, 0x32, RZ ;  /* 0x00000032341d7824 */ /* 0x040fe200078e02ff */
[-C--:B------:R-:W-:Y:S01]  /*4890*/  LEA.HI.X.SX32 R15, R3, R31.reuse, 0x1, P6 ;  /* 0x0000001f030f7211 */ /* 0x080fe200030f0eff */
[C---:B------:R-:W-:Y:S01]  /*48a0*/  IMAD R221, R52.reuse, 0x6, RZ ;  /* 0x0000000634dd7824 */ /* 0x040fe200078e02ff */
[C---:B--2---:R-:W-:Y:S01]  /*48b0*/  LEA R4, P6, R52.reuse, R30, 0x3 ;  /* 0x0000001e34047211 */ /* 0x044fe200078c18ff */
[C---:B------:R-:W-:Y:S01]  /*48c0*/  IMAD R215, R52.reuse, 0x3, RZ ;  /* 0x0000000334d77824 */ /* 0x040fe200078e02ff */
[----:B------:R-:W-:Y:S01]  /*48d0*/  SHF.R.U32.HI R3, RZ, 0xc, R9 ;  /* 0x0000000cff037819 */ /* 0x000fe20000011609 */
[----:B------:R-:W-:Y:S01]  /*48e0*/  IMAD R35, R52, 0x34, RZ ;  /* 0x0000003434237824 */ /* 0x000fe200078e02ff */
[----:B------:R-:W-:Y:S01]  /*48f0*/  LOP3.LUT P3, RZ, R8, 0x1, RZ, 0xc0, !PT ;  /* 0x0000000108ff7812 */ /* 0x000fe2000786c0ff */
[----:B------:R0:W5:Y:S01]  /*4900*/  @P4 LDG.E.U16 R12, desc[UR16][R14.64] ;  /* 0x000000100e0c4981 */ /* 0x000162000c1e1500 */
[----:B------:R-:W-:-:S02]  /*4910*/  LEA.HI.X.SX32 R5, R216, R31, 0x1, P6 ;  /* 0x0000001fd8057211 */ /* 0x000fc400030f0eff */
[----:B------:R-:W-:Y:S01]  /*4920*/  PRMT R208, RZ, 0x7610, R208 ;  /* 0x00007610ffd07816 */ /* 0x000fe200000000d0 */
[----:B------:R-:W-:Y:S01]  /*4930*/  IMAD R57, R52, 0x1a, RZ ;  /* 0x0000001a34397824 */ /* 0x000fe200078e02ff */
[----:B------:R-:W-:Y:S01]  /*4940*/  LOP3.LUT P4, RZ, R3, 0x1, RZ, 0xc0, !PT ;  /* 0x0000000103ff7812 */ /* 0x000fe2000788c0ff */
[----:B------:R-:W-:Y:S01]  /*4950*/  VIADD R3, R10, 0xfffffffa ;  /* 0xfffffffa0a037836 */ /* 0x000fe20000000000 */
[-C--:B---3--:R-:W-:Y:S01]  /*4960*/  IADD3 R6, P6, PT, R51, R30.reuse, RZ ;  /* 0x0000001e33067210 */ /* 0x088fe20007fde0ff */
[----:B------:R2:W5:Y:S01]  /*4970*/  @!P0 LDG.E.U16 R199, desc[UR16][R4.64] ;  /* 0x0000001004c78981 */ /* 0x000562000c1e1500 */
[----:B------:R-:W-:Y:S02]  /*4980*/  PRMT R13, RZ, 0x7610, R13 ;  /* 0x00007610ff0d7816 */ /* 0x000fe4000000000d */
[----:B------:R-:W-:Y:S02]  /*4990*/  PRMT R62, RZ, 0x7610, R62 ;  /* 0x00007610ff3e7816 */ /* 0x000fe4000000003e */
[----:B------:R-:W-:Y:S01]  /*49a0*/  PRMT R201, RZ, 0x7610, R201 ;  /* 0x00007610ffc97816 */ /* 0x000fe200000000c9 */
[C---:B------:R-:W-:Y:S01]  /*49b0*/  IMAD R217, R52.reuse, 0xe, RZ ;  /* 0x0000000e34d97824 */ /* 0x040fe200078e02ff */
[----:B------:R-:W-:Y:S01]  /*49c0*/  ISETP.GE.U32.AND P0, PT, R3, 0x7fffffbb, PT ;  /* 0x7fffffbb0300780c */ /* 0x000fe20003f06070 */
[C---:B------:R-:W-:Y:S01]  /*49d0*/  IMAD R3, R52.reuse, 0x13, RZ ;  /* 0x0000001334037824 */ /* 0x040fe200078e02ff */
[----:B------:R-:W-:Y:S01]  /*49e0*/  LEA.HI.X.SX32 R7, R25, R31, 0x1, P6 ;  /* 0x0000001f19077211 */ /* 0x000fe200030f0eff */
[----:B------:R-:W-:Y:S01]  /*49f0*/  IMAD R214, R52, 0x7, RZ ;  /* 0x0000000734d67824 */ /* 0x000fe200078e02ff */
[----:B0-----:R-:W-:-:S02]  /*4a00*/  IADD3 R14, P6, PT, R49, R30, RZ ;  /* 0x0000001e310e7210 */ /* 0x001fc40007fde0ff */
[----:B------:R-:W-:Y:S01]  /*4a10*/  PRMT R63, RZ, 0x7610, R63 ;  /* 0x00007610ff3f7816 */ /* 0x000fe2000000003f */
[----:B------:R-:W5:Y:S01]  /*4a20*/  @P3 LDG.E.U16 R13, desc[UR16][R6.64] ;  /* 0x00000010060d3981 */ /* 0x000f62000c1e1500 */
[----:B------:R-:W-:Y:S01]  /*4a30*/  SHF.R.U32.HI R8, RZ, 0xb, R9 ;  /* 0x0000000bff087819 */ /* 0x000fe20000011609 */
[----:B------:R-:W-:Y:S01]  /*4a40*/  IMAD R61, R52, 0x1c, RZ ;  /* 0x0000001c343d7824 */ /* 0x000fe200078e02ff */
[----:B------:R-:W-:Y:S01]  /*4a50*/  LEA.HI.X.SX32 R15, R3, R31, 0x1, P6 ;  /* 0x0000001f030f7211 */ /* 0x000fe200030f0eff */
[----:B------:R-:W-:Y:S01]  /*4a60*/  VIADD R3, R10, 0xfffffff3 ;  /* 0xfffffff30a037836 */ /* 0x000fe20000000000 */
[----:B--2---:R-:W-:Y:S02]  /*4a70*/  IADD3 R4, P6, PT, R17, R30, RZ ;  /* 0x0000001e11047210 */ /* 0x004fe40007fde0ff */
[----:B------:R-:W-:Y:S01]  /*4a80*/  PRMT R202, RZ, 0x7610, R202 ;  /* 0x00007610ffca7816 */ /* 0x000fe200000000ca */
[----:B------:R0:W5:Y:S01]  /*4a90*/  @P4 LDG.E.U16 R190, desc[UR16][R14.64] ;  /* 0x000000100ebe4981 */ /* 0x000162000c1e1500 */
[----:B------:R-:W-:-:S02]  /*4aa0*/  LOP3.LUT P3, RZ, R8, 0x1, RZ, 0xc0, !PT ;  /* 0x0000000108ff7812 */ /* 0x000fc4000786c0ff */
[----:B------:R-:W-:Y:S01]  /*4ab0*/  PRMT R194, RZ, 0x7610, R194 ;  /* 0x00007610ffc27816 */ /* 0x000fe200000000c2 */
[C---:B------:R-:W-:Y:S01]  /*4ac0*/  VIADD R22, R10.reuse, 0xffffffc6 ;  /* 0xffffffc60a167836 */ /* 0x040fe20000000000 */
[-C--:B------:R-:W-:Y:S01]  /*4ad0*/  LEA.HI.X.SX32 R5, R223, R31.reuse, 0x1, P6 ;  /* 0x0000001fdf057211 */ /* 0x080fe200030f0eff */
[C---:B------:R-:W-:Y:S01]  /*4ae0*/  VIADD R20, R10.reuse, 0xffffffc7 ;  /* 0xffffffc70a147836 */ /* 0x040fe20000000000 */
[----:B------:R-:W-:Y:S01]  /*4af0*/  ISETP.GE.U32.AND P4, PT, R3, 0x7fffffb4, PT ;  /* 0x7fffffb40300780c */ /* 0x000fe20003f86070 */
[C---:B------:R-:W-:Y:S01]  /*4b00*/  VIADD R24, R10.reuse, 0xffffffc2 ;  /* 0xffffffc20a187836 */ /* 0x040fe20000000000 */
[-C--:B------:R-:W-:Y:S01]  /*4b10*/  IADD3 R16, P6, PT, R27, R30.reuse, RZ ;  /* 0x0000001e1b107210 */ /* 0x080fe20007fde0ff */
[----:B------:R2:W5:Y:S01]  /*4b20*/  @!P5 LDG.E.U16 R195, desc[UR16][R4.64] ;  /* 0x0000001004c3d981 */ /* 0x000562000c1e1500 */
[--C-:B------:R-:W-:Y:S01]  /*4b30*/  SHF.R.U32.HI R3, RZ, 0xf, R9.reuse ;  /* 0x0000000fff037819 */ /* 0x100fe20000011609 */
[C---:B------:R-:W-:Y:S01]  /*4b40*/  VIADD R26, R10.reuse, 0xffffffde ;  /* 0xffffffde0a1a7836 */ /* 0x040fe20000000000 */
[----:B0-----:R-:W-:Y:S01]  /*4b50*/  PRMT R14, RZ, 0x7610, R14 ;  /* 0x00007610ff0e7816 */ /* 0x001fe2000000000e */
[----:B------:R-:W-:Y:S01]  /*4b60*/  VIADD R48, R10, 0xffffffd2 ;  /* 0xffffffd20a307836 */ /* 0x000fe20000000000 */
[----:B------:R-:W-:Y:S01]  /*4b70*/  LEA.HI.X.SX32 R17, R17, R31, 0x1, P6 ;  /* 0x0000001f11117211 */ /* 0x000fe200030f0eff */
[C---:B------:R-:W-:Y:S01]  /*4b80*/  IMAD R211, R52.reuse, 0x9, RZ ;  /* 0x0000000934d37824 */ /* 0x040fe200078e02ff */
[----:B------:R-:W-:Y:S01]  /*4b90*/  LOP3.LUT P5, RZ, R3, 0x1, RZ, 0xc0, !PT ;  /* 0x0000000103ff7812 */ /* 0x000fe200078ac0ff */
[C---:B------:R-:W-:Y:S01]  /*4ba0*/  IMAD.SHL.U32 R3, R52.reuse, 0x10, RZ ;  /* 0x0000001034037824 */ /* 0x040fe200078e00ff */
[----:B------:R-:W-:Y:S01]  /*4bb0*/  SHF.R.U32.HI R7, RZ, 0xa, R9 ;  /* 0x0000000aff077819 */ /* 0x000fe20000011609 */
[----:B------:R-:W5:Y:S01]  /*4bc0*/  @P3 LDG.E.U16 R14, desc[UR16][R16.64] ;  /* 0x00000010100e3981 */ /* 0x000f62000c1e1500 */
[----:B------:R-:W-:-:S02]  /*4bd0*/  LEA R6, P6, R52, R30, 0x5 ;  /* 0x0000001e34067211 */ /* 0x000fc400078c28ff */
[----:B------:R-:W-:Y:S01]  /*4be0*/  PRMT R196, RZ, 0x7610, R196 ;  /* 0x00007610ffc47816 */ /* 0x000fe200000000c4 */
[C---:B------:R-:W-:Y:S01]  /*4bf0*/  IMAD R222, R52.reuse, 0xb, RZ ;  /* 0x0000000b34de7824 */ /* 0x040fe200078e02ff */
[----:B------:R-:W-:Y:S01]  /*4c00*/  LOP3.LUT P3, RZ, R7, 0x1, RZ, 0xc0, !PT ;  /* 0x0000000107ff7812 */ /* 0x000fe2000786c0ff */
[C---:B------:R-:W-:Y:S01]  /*4c10*/  IMAD R219, R52.reuse, 0xd, RZ ;  /* 0x0000000d34db7824 */ /* 0x040fe200078e02ff */
[----:B------:R-:W-:Y:S01]  /*4c20*/  LEA.HI.X.SX32 R7, R3, R31, 0x1, P6 ;  /* 0x0000001f03077211 */ /* 0x000fe200030f0eff */
[C---:B------:R-:W-:Y:S01]  /*4c30*/  IMAD R3, R52.reuse, 0x15, RZ ;  /* 0x0000001534037824 */ /* 0x040fe200078e02ff */
[----:B------:R-:W-:Y:S02]  /*4c40*/  IADD3 R18, P6, PT, R47, R30, RZ ;  /* 0x0000001e2f127210 */ /* 0x000fe40007fde0ff */
[----:B------:R-:W-:Y:S01]  /*4c50*/  PRMT R198, RZ, 0x7610, R198 ;  /* 0x00007610ffc67816 */ /* 0x000fe200000000c6 */
[----:B------:R0:W5:Y:S01]  /*4c60*/  @P5 LDG.E.U16 R191, desc[UR16][R6.64] ;  /* 0x0000001006bf5981 */ /* 0x000162000c1e1500 */
[----:B--2---:R-:W-:Y:S01]  /*4c70*/  SHF.R.U32.HI R4, RZ, 0x9, R9 ;  /* 0x00000009ff047819 */ /* 0x004fe20000011609 */
[----:B------:R-:W-:Y:S01]  /*4c80*/  IMAD.SHL.U32 R213, R52, 0x8, RZ ;  /* 0x0000000834d57824 */ /* 0x000fe200078e00ff */
[----:B------:R-:W-:-:S02]  /*4c90*/  PRMT R15, RZ, 0x7610, R15 ;  /* 0x00007610ff0f7816 */ /* 0x000fc4000000000f */
[----:B------:R-:W-:Y:S02]  /*4ca0*/  PRMT R197, RZ, 0x7610, R197 ;  /* 0x00007610ffc57816 */ /* 0x000fe400000000c5 */
[----:B------:R-:W-:Y:S02]  /*4cb0*/  PRMT R193, RZ, 0x7610, R193 ;  /* 0x00007610ffc17816 */ /* 0x000fe400000000c1 */
[----:B------:R-:W-:Y:S02]  /*4cc0*/  PRMT R56, RZ, 0x7610, R56 ;  /* 0x00007610ff387816 */ /* 0x000fe40000000038 */
[----:B------:R-:W-:Y:S02]  /*4cd0*/  PRMT R54, RZ, 0x7610, R54 ;  /* 0x00007610ff367816 */ /* 0x000fe40000000036 */
[----:B------:R-:W-:Y:S01]  /*4ce0*/  PRMT R50, RZ, 0x7610, R50 ;  /* 0x00007610ff327816 */ /* 0x000fe20000000032 */
[C---:B------:R-:W-:Y:S01]  /*4cf0*/  IMAD R149, R52.reuse, 0x6e, RZ ;  /* 0x0000006e34957824 */ /* 0x040fe200078e02ff */
[-C--:B------:R-:W-:Y:S01]  /*4d00*/  LEA.HI.X.SX32 R19, R3, R31.reuse, 0x1, P6 ;  /* 0x0000001f03137211 */ /* 0x080fe200030f0eff */
[----:B------:R-:W-:Y:S01]  /*4d10*/  IMAD R153, R52, 0x72, RZ ;  /* 0x0000007234997824 */ /* 0x000fe200078e02ff */
[----:B------:R-:W-:Y:S01]  /*4d20*/  LOP3.LUT P5, RZ, R4, 0x1, RZ, 0xc0, !PT ;  /* 0x0000000104ff7812 */ /* 0x000fe200078ac0ff */
[C---:B------:R-:W-:Y:S01]  /*4d30*/  IMAD R151, R52.reuse, 0x70, RZ ;  /* 0x0000007034977824 */ /* 0x040fe200078e02ff */
[-C--:B------:R-:W-:Y:S01]  /*4d40*/  IADD3 R4, P6, PT, R223, R30.reuse, RZ ;  /* 0x0000001edf047210 */ /* 0x080fe20007fde0ff */
[----:B------:R2:W5:Y:S01]  /*4d50*/  @P3 LDG.E.U16 R15, desc[UR16][R18.64] ;  /* 0x00000010120f3981 */ /* 0x000562000c1e1500 */
[----:B------:R-:W-:Y:S01]  /*4d60*/  SHF.R.U32.HI R3, RZ, 0x8, R9 ;  /* 0x00000008ff037819 */ /* 0x000fe20000011609 */
[----:B------:R-:W-:Y:S01]  /*4d70*/  IMAD R157, R52, 0x76, RZ ;  /* 0x00000076349d7824 */ /* 0x000fe200078e02ff */
[----:B------:R-:W-:Y:S01]  /*4d80*/  LEA.HI.X.SX32 R5, R218, R31, 0x1, P6 ;  /* 0x0000001fda057211 */ /* 0x000fe200030f0eff */
[----:B------:R-:W-:Y:S01]  /*4d90*/  IMAD R155, R52, 0x74, RZ ;  /* 0x00000074349b7824 */ /* 0x000fe200078e02ff */
[----:B------:R-:W-:Y:S01]  /*4da0*/  LOP3.LUT P3, RZ, R3, 0x1, RZ, 0xc0, !PT ;  /* 0x0000000103ff7812 */ /* 0x000fe2000786c0ff */
[----:B------:R-:W-:Y:S01]  /*4db0*/  VIADD R3, R10, 0xfffffffc ;  /* 0xfffffffc0a037836 */ /* 0x000fe20000000000 */
[----:B0-----:R-:W-:Y:S01]  /*4dc0*/  IADD3 R6, P6, PT, R43, R30, RZ ;  /* 0x0000001e2b067210 */ /* 0x001fe20007fde0ff */
[----:B------:R0:W5:Y:S01]  /*4dd0*/  @!P0 LDG.E.U16 R200, desc[UR16][R4.64] ;  /* 0x0000001004c88981 */ /* 0x000162000c1e1500 */
[----:B------:R-:W-:-:S02]  /*4de0*/  IMAD R159, R52, 0x78, RZ ;  /* 0x00000078349f7824 */ /* 0x000fc400078e02ff */
[C---:B------:R-:W-:Y:S01]  /*4df0*/  IMAD R161, R52.reuse, 0x7c, RZ ;  /* 0x0000007c34a17824 */ /* 0x040fe200078e02ff */
[----:B------:R-:W-:Y:S01]  /*4e00*/  ISETP.GE.U32.AND P0, PT, R3, 0x7fffffbd, PT ;  /* 0x7fffffbd0300780c */ /* 0x000fe20003f06070 */
[C---:B------:R-:W-:Y:S01]  /*4e10*/  IMAD R3, R52.reuse, 0x17, RZ ;  /* 0x0000001734037824 */ /* 0x040fe200078e02ff */
[-C--:B------:R-:W-:Y:S01]  /*4e20*/  LEA.HI.X.SX32 R7, R55, R31.reuse, 0x1, P6 ;  /* 0x0000001f37077211 */ /* 0x080fe200030f0eff */
[----:B--2---:R-:W-:Y:S01]  /*4e30*/  IMAD R19, R52, 0x18, RZ ;  /* 0x0000001834137824 */ /* 0x004fe200078e02ff */
[-C--:B------:R-:W-:Y:S01]  /*4e40*/  IADD3 R16, P6, PT, R41, R30.reuse, RZ ;  /* 0x0000001e29107210 */ /* 0x080fe20007fde0ff */
[----:B------:R-:W2:Y:S02]  /*4e50*/  LDCU UR4, c[0x0][0x3b0] ;  /* 0x00007600ff0477ac */ /* 0x000ea40008000800 */
[----:B------:R3:W5:Y:S01]  /*4e60*/  @P5 LDG.E.U16 R188, desc[UR16][R6.64] ;  /* 0x0000001006bc5981 */ /* 0x000762000c1e1500 */
[----:B------:R-:W-:Y:S01]  /*4e70*/  LEA.HI.X.SX32 R17, R3, R31, 0x1, P6 ;  /* 0x0000001f03117211 */ /* 0x000fe200030f0eff */
[----:B------:R-:W-:Y:S01]  /*4e80*/  VIADD R3, R10, 0xfffffff9 ;  /* 0xfffffff90a037836 */ /* 0x000fe20000000000 */
[----:B0-----:R-:W-:-:S03]  /*4e90*/  IADD3 R4, P6, PT, R19, R30, RZ ;  /* 0x0000001e13047210 */ /* 0x001fc60007fde0ff */
[----:B------:R0:W5:Y:S01]  /*4ea0*/  @P3 LDG.E.U16 R189, desc[UR16][R16.64] ;  /* 0x0000001010bd3981 */ /* 0x000162000c1e1500 */
[-C--:B------:R-:W-:Y:S02]  /*4eb0*/  LEA.HI.X.SX32 R5, R220, R31.reuse, 0x1, P6 ;  /* 0x0000001fdc057211 */ /* 0x080fe400030f0eff */
[----:B------:R-:W-:Y:S02]  /*4ec0*/  ISETP.GE.U32.AND P3, PT, R3, 0x7fffffba, PT ;  /* 0x7fffffba0300780c */ /* 0x000fe40003f66070 */
[----:B------:R-:W-:Y:S01]  /*4ed0*/  SHF.R.U32.HI R3, RZ, 0x6, R9 ;  /* 0x00000006ff037819 */ /* 0x000fe20000011609 */
[----:B------:R4:W5:Y:S01]  /*4ee0*/  @!P4 LDG.E.U16 R192, desc[UR16][R4.64] ;  /* 0x0000001004c0c981 */ /* 0x000962000c1e1500 */
[----:B---3--:R-:W-:Y:S02]  /*4ef0*/  IADD3 R6, P6, PT, R33, R30, RZ ;  /* 0x0000001e21067210 */ /* 0x008fe40007fde0ff */
[----:B------:R-:W-:Y:S01]  /*4f00*/  LOP3.LUT P4, RZ, R3, 0x1, RZ, 0xc0, !PT ;  /* 0x0000000103ff7812 */ /* 0x000fe2000788c0ff */
[----:B------:R-:W-:Y:S01]  /*4f10*/  IMAD R3, R52, 0x19, RZ ;  /* 0x0000001934037824 */ /* 0x000fe200078e02ff */
[----:B------:R-:W-:-:S02]  /*4f20*/  LEA.HI.X.SX32 R7, R19, R31, 0x1, P6 ;  /* 0x0000001f13077211 */ /* 0x000fc400030f0eff */
[-C--:B------:R-:W-:Y:S02]  /*4f30*/  IADD3 R44, P6, PT, R29, R30.reuse, RZ ;  /* 0x0000001e1d2c7210 */ /* 0x080fe40007fde0ff */
[----:B0-----:R-:W-:Y:S02]  /*4f40*/  PRMT R17, RZ, 0x7610, R17 ;  /* 0x00007610ff117816 */ /* 0x001fe40000000011 */
[----:B------:R-:W-:Y:S02]  /*4f50*/  LEA.HI.X.SX32 R45, R3, R31, 0x1, P6 ;  /* 0x0000001f032d7211 */ /* 0x000fe400030f0eff */
[----:B----4-:R-:W-:Y:S02]  /*4f60*/  IADD3 R4, P6, PT, R221, R30, RZ ;  /* 0x0000001edd047210 */ /* 0x010fe40007fde0ff */
[--C-:B------:R-:W-:Y:S01]  /*4f70*/  SHF.R.U32.HI R8, RZ, 0x7, R9.reuse ;  /* 0x00000007ff087819 */ /* 0x100fe20000011609 */
[----:B------:R0:W5:Y:S01]  /*4f80*/  @P4 LDG.E.U16 R17, desc[UR16][R44.64] ;  /* 0x000000102c114981 */ /* 0x000162000c1e1500 */
[----:B------:R-:W-:-:S02]  /*4f90*/  SHF.R.U32.HI R3, RZ, 0x5, R9 ;  /* 0x00000005ff037819 */ /* 0x000fc40000011609 */
[-C--:B------:R-:W-:Y:S02]  /*4fa0*/  LEA.HI.X.SX32 R5, R215, R31.reuse, 0x1, P6 ;  /* 0x0000001fd7057211 */ /* 0x080fe400030f0eff */
[-C--:B------:R-:W-:Y:S02]  /*4fb0*/  IADD3 R18, P6, PT, R220, R30.reuse, RZ ;  /* 0x0000001edc127210 */ /* 0x080fe40007fde0ff */
[----:B------:R-:W-:Y:S01]  /*4fc0*/  LOP3.LUT P5, RZ, R8, 0x1, RZ, 0xc0, !PT ;  /* 0x0000000108ff7812 */ /* 0x000fe200078ac0ff */
[----:B------:R3:W5:Y:S01]  /*4fd0*/  @!P0 LDG.E.U16 R208, desc[UR16][R4.64] ;  /* 0x0000001004d08981 */ /* 0x000762000c1e1500 */
[----:B------:R-:W-:Y:S01]  /*4fe0*/  LOP3.LUT P4, RZ, R3, 0x1, RZ, 0xc0, !PT ;  /* 0x0000000103ff7812 */ /* 0x000fe2000788c0ff */
[----:B------:R-:W-:Y:S01]  /*4ff0*/  VIADD R3, R10, 0xfffffff1 ;  /* 0xfffffff10a037836 */ /* 0x000fe20000000000 */
[----:B------:R-:W-:Y:S02]  /*5000*/  LEA.HI.X.SX32 R19, R221, R31, 0x1, P6 ;  /* 0x0000001fdd137211 */ /* 0x000fe400030f0eff */
[----:B------:R-:W-:-:S02]  /*5010*/  IADD3 R58, P6, PT, R35, R30, RZ ;  /* 0x0000001e233a7210 */ /* 0x000fc40007fde0ff */
[----:B------:R-:W-:Y:S02]  /*5020*/  ISETP.GE.U32.AND P0, PT, R3, 0x7fffffb2, PT ;  /* 0x7fffffb20300780c */ /* 0x000fe40003f06070 */
[----:B------:R-:W-:Y:S01]  /*5030*/  PRMT R16, RZ, 0x7610, R16 ;  /* 0x00007610ff107816 */ /* 0x000fe20000000010 */
[----:B0-----:R-:W-:Y:S01]  /*5040*/  IMAD R45, R52, 0x36, RZ ;  /* 0x00000036342d7824 */ /* 0x001fe200078e02ff */
[----:B------:R-:W-:Y:S01]  /*5050*/  SHF.R.U32.HI R3, RZ, 0x4, R9 ;  /* 0x00000004ff037819 */ /* 0x000fe20000011609 */
[----:B------:R-:W-:Y:S01]  /*5060*/  VIADD R8, R10, 0xfffffff8 ;  /* 0xfffffff80a087836 */ /* 0x000fe20000000000 */
[----:B------:R-:W-:Y:S01]  /*5070*/  LEA.HI.X.SX32 R59, R57, R31, 0x1, P6 ;  /* 0x0000001f393b7211 */ /* 0x000fe200030f0eff */
[----:B------:R-:W5:Y:S01]  /*5080*/  @!P3 LDG.E.U16 R201, desc[UR16][R18.64] ;  /* 0x0000001012c9b981 */ /* 0x000f62000c1e1500 */
[----:B------:R-:W-:Y:S01]  /*5090*/  LOP3.LUT P6, RZ, R3, 0x1, RZ, 0xc0, !PT ;  /* 0x0000000103ff7812 */ /* 0x000fe200078cc0ff */
[----:B------:R-:W-:Y:S02]  /*50a0*/  IMAD R3, R52, 0x1b, RZ ;  /* 0x0000001b34037824 */ /* 0x000fe400078e02ff */
[----:B------:R0:W5:Y:S01]  /*50b0*/  @P5 LDG.E.U16 R16, desc[UR16][R6.64] ;  /* 0x0000001006105981 */ /* 0x000162000c1e1500 */
[----:B------:R-:W-:-:S03]  /*50c0*/  ISETP.GE.U32.AND P5, PT, R8, 0x7fffffb9, PT ;  /* 0x7fffffb90800780c */ /* 0x000fc60003fa6070 */
[----:B------:R-:W5:Y:S01]  /*50d0*/  @P4 LDG.E.U16 R62, desc[UR16][R58.64] ;  /* 0x000000103a3e4981 */ /* 0x000f62000c1e1500 */
[----:B---3--:R-:W-:Y:S01]  /*50e0*/  VIADD R4, R10, 0xfffffff6 ;  /* 0xfffffff60a047836 */ /* 0x008fe20000000000 */
[----:B0-----:R-:W-:-:S04]  /*50f0*/  IADD3 R6, P4, PT, R45, R30, RZ ;  /* 0x0000001e2d067210 */ /* 0x001fc80007f9e0ff */
[-C--:B------:R-:W-:Y:S01]  /*5100*/  LEA.HI.X.SX32 R7, R3, R31.reuse, 0x1, P4 ;  /* 0x0000001f03077211 */ /* 0x080fe200020f0eff */
[C---:B------:R-:W-:Y:S01]  /*5110*/  VIADD R3, R10.reuse, 0xfffffff4 ;  /* 0xfffffff40a037836 */ /* 0x040fe20000000000 */
[-C--:B------:R-:W-:Y:S01]  /*5120*/  IADD3 R18, P4, PT, R217, R30.reuse, RZ ;  /* 0x0000001ed9127210 */ /* 0x080fe20007f9e0ff */
[----:B------:R-:W-:Y:S01]  /*5130*/  VIADD R8, R10, 0xffffffcc ;  /* 0xffffffcc0a087836 */ /* 0x000fe20000000000 */
[----:B------:R-:W-:Y:S01]  /*5140*/  ISETP.GE.U32.AND P3, PT, R4, 0x7fffffb7, PT ;  /* 0x7fffffb70400780c */ /* 0x000fe20003f66070 */
[----:B------:R0:W5:Y:S01]  /*5150*/  @P6 LDG.E.U16 R63, desc[UR16][R6.64] ;  /* 0x00000010063f6981 */ /* 0x000162000c1e1500 */
[-C--:B------:R-:W-:Y:S02]  /*5160*/  LEA.HI.X.SX32 R19, R214, R31.reuse, 0x1, P4 ;  /* 0x0000001fd6137211 */ /* 0x080fe400020f0eff */
[----:B------:R-:W-:Y:S01]  /*5170*/  ISETP.GE.U32.AND P4, PT, R3, 0x7fffffb5, PT ;  /* 0x7fffffb50300780c */ /* 0x000fe20003f86070 */
[----:B------:R-:W-:Y:S01]  /*5180*/  VIADD R3, R10, 0xffffffcd ;  /* 0xffffffcd0a037836 */ /* 0x000fe20000000000 */
[----:B------:R-:W-:Y:S01]  /*5190*/  IADD3 R4, P6, PT, R61, R30, RZ ;  /* 0x0000001e3d047210 */ /* 0x000fe20007fde0ff */
[----:B------:R3:W5:Y:S01]  /*51a0*/  @!P5 LDG.E.U16 R202, desc[UR16][R18.64] ;  /* 0x0000001012cad981 */ /* 0x000762000c1e1500 */
[----:B------:R-:W-:Y:S01]  /*51b0*/  ISETP.GE.U32.AND P5, PT, R8, 0x7fffff8d, PT ;  /* 0x7fffff8d0800780c */ /* 0x000fe20003fa6070 */
[----:B------:R-:W-:Y:S01]  /*51c0*/  VIADD R8, R10, 0xffffffce ;  /* 0xffffffce0a087836 */ /* 0x000fe20000000000 */
[----:B------:R-:W-:-:S02]  /*51d0*/  LEA.HI.X.SX32 R5, R217, R31, 0x1, P6 ;  /* 0x0000001fd9057211 */ /* 0x000fc400030f0eff */
[----:B------:R-:W-:Y:S01]  /*51e0*/  ISETP.GE.U32.AND P6, PT, R3, 0x7fffff8e, PT ;  /* 0x7fffff8e0300780c */ /* 0x000fe20003fc6070 */
[----:B------:R-:W-:Y:S02]  /*51f0*/  VIADD R3, R10, 0xffffffcf ;  /* 0xffffffcf0a037836 */ /* 0x000fe40000000000 */
[----:B------:R4:W5:Y:S01]  /*5200*/  @!P0 LDG.E.U16 R194, desc[UR16][R4.64] ;  /* 0x0000001004c28981 */ /* 0x000962000c1e1500 */
[----:B------:R-:W-:Y:S02]  /*5210*/  ISETP.GE.U32.AND P0, PT, R8, 0x7fffff8f, PT ;  /* 0x7fffff8f0800780c */ /* 0x000fe40003f06070 */
[----:B------:R-:W-:Y:S02]  /*5220*/  SEL R8, RZ, 0x1, P5 ;  /* 0x00000001ff087807 */ /* 0x000fe40002800000 */
[----:B------:R-:W-:Y:S01]  /*5230*/  ISETP.GE.U32.AND P5, PT, R3, 0x7fffff90, PT ;  /* 0x7fffff900300780c */ /* 0x000fe20003fa6070 */
[C---:B------:R-:W-:Y:S02]  /*5240*/  VIADD R3, R10.reuse, 0xffffffc9 ;  /* 0xffffffc90a037836 */ /* 0x040fe40000000000 */
[----:B0-----:R-:W-:Y:S01]  /*5250*/  VIADD R6, R10, 0xffffffc8 ;  /* 0xffffffc80a067836 */ /* 0x001fe20000000000 */
[----:B------:R-:W-:-:S02]  /*5260*/  SEL R7, RZ, 0x4, P0 ;  /* 0x00000004ff077807 */ /* 0x000fc40000000000 */
[----:B---3--:R-:W-:Y:S02]  /*5270*/  SEL R19, RZ, 0x1fffe, P6 ;  /* 0x0001fffeff137807 */ /* 0x008fe40003000000 */
[----:B------:R-:W-:Y:S01]  /*5280*/  ISETP.GE.U32.AND P0, PT, R3, 0x7fffff8a, PT ;  /* 0x7fffff8a0300780c */ /* 0x000fe20003f06070 */
[----:B------:R-:W-:Y:S01]  /*5290*/  VIADD R3, R10, 0xffffffcb ;  /* 0xffffffcb0a037836 */ /* 0x000fe20000000000 */
[----:B------:R-:W-:Y:S01]  /*52a0*/  ISETP.GE.U32.AND P6, PT, R6, 0x7fffff89, PT ;  /* 0x7fffff890600780c */ /* 0x000fe20003fc6070 */
[C---:B------:R-:W-:Y:S01]  /*52b0*/  VIADD R6, R10.reuse, 0xffffffca ;  /* 0xffffffca0a067836 */ /* 0x040fe20000000000 */
[----:B----4-:R-:W-:Y:S01]  /*52c0*/  SEL R4, RZ, 0x7fff8, P5 ;  /* 0x0007fff8ff047807 */ /* 0x010fe20002800000 */
[C---:B------:R-:W-:Y:S01]  /*52d0*/  VIADD R5, R10.reuse, 0xffffffc4 ;  /* 0xffffffc40a057836 */ /* 0x040fe20000000000 */
[----:B------:R-:W-:Y:S02]  /*52e0*/  SEL R18, RZ, 0x1, P6 ;  /* 0x00000001ff127807 */ /* 0x000fe40003000000 */
[----:B------:R-:W-:Y:S01]  /*52f0*/  ISETP.GE.U32.AND P6, PT, R3, 0x7fffff8c, PT ;  /* 0x7fffff8c0300780c */ /* 0x000fe20003fc6070 */
[----:B------:R-:W-:Y:S01]  /*5300*/  VIADD R3, R10, 0xffffffc5 ;  /* 0xffffffc50a037836 */ /* 0x000fe20000000000 */
[----:B------:R-:W-:-:S02]  /*5310*/  ISETP.GE.U32.AND P5, PT, R6, 0x7fffff8b, PT ;  /* 0x7fffff8b0600780c */ /* 0x000fc40003fa6070 */
[----:B------:R-:W-:Y:S02]  /*5320*/  SEL R59, RZ, 0x1fffe, P0 ;  /* 0x0001fffeff3b7807 */ /* 0x000fe40000000000 */
[----:B------:R-:W-:Y:S02]  /*5330*/  ISETP.GE.U32.AND P0, PT, R5, 0x7fffff85, PT ;  /* 0x7fffff850500780c */ /* 0x000fe40003f06070 */
[----:B------:R-:W-:Y:S02]  /*5340*/  SEL R5, RZ, 0x4, P5 ;  /* 0x00000004ff057807 */ /* 0x000fe40002800000 */
[----:B------:R-:W-:Y:S01]  /*5350*/  ISETP.GE.U32.AND P5, PT, R3, 0x7fffff86, PT ;  /* 0x7fffff860300780c */ /* 0x000fe20003fa6070 */
[----:B------:R-:W-:Y:S01]  /*5360*/  VIADD R3, R10, 0xffffffc1 ;  /* 0xffffffc10a037836 */ /* 0x000fe20000000000 */
[----:B------:R-:W-:Y:S02]  /*5370*/  SEL R6, RZ, 0x7fff8, P6 ;  /* 0x0007fff8ff067807 */ /* 0x000fe40003000000 */
[----:B------:R-:W-:-:S02]  /*5380*/  ISETP.GE.U32.AND P6, PT, R22, 0x7fffff87, PT ;  /* 0x7fffff871600780c */ /* 0x000fc40003fc6070 */
[----:B------:R-:W-:Y:S02]  /*5390*/  SEL R67, RZ, 0x1fffe, P5 ;  /* 0x0001fffeff437807 */ /* 0x000fe40002800000 */
[----:B------:R-:W-:Y:S02]  /*53a0*/  SEL R22, RZ, 0x1, P0 ;  /* 0x00000001ff167807 */ /* 0x000fe40000000000 */
[----:B------:R-:W-:Y:S01]  /*53b0*/  ISETP.GE.U32.AND P5, PT, R3, 0x7fffff82, PT ;  /* 0x7fffff820300780c */ /* 0x000fe20003fa6070 */
[----:B------:R-:W-:Y:S01]  /*53c0*/  VIADD R3, R10, 0xffffffc3 ;  /* 0xffffffc30a037836 */ /* 0x000fe20000000000 */
[----:B------:R-:W-:Y:S02]  /*53d0*/  ISETP.GE.U32.AND P0, PT, R20, 0x7fffff88, PT ;  /* 0x7fffff881400780c */ /* 0x000fe40003f06070 */
        /* <DEDUP_REMOVED lines=8> */
[----:B------:R-:W-:Y:S02]  /*5460*/  SEL R24, RZ, 0x4, P6 ;  /* 0x00000004ff187807 */ /* 0x000fe40003000000 */
[----:B------:R-:W-:Y:S01]  /*5470*/  ISETP.GE.U32.AND P6, PT, R3, 0x7fffff9e, PT ;  /* 0x7fffff9e0300780c */ /* 0x000fe20003fc6070 */
[----:B------:R-:W-:Y:S01]  /*5480*/  VIADD R3, R10, 0xffffffdf ;  /* 0xffffffdf0a037836 */ /* 0x000fe20000000000 */
[----:B------:R-:W-:-:S02]  /*5490*/  SEL R32, RZ, 0x1, P5 ;  /* 0x00000001ff207807 */ /* 0x000fc40002800000 */
[----:B------:R-:W-:Y:S02]  /*54a0*/  SEL R69, RZ, 0x7fff8, P0 ;  /* 0x0007fff8ff457807 */ /* 0x000fe40000000000 */
[----:B------:R-:W-:Y:S01]  /*54b0*/  ISETP.GE.U32.AND P5, PT, R3, 0x7fffffa0, PT ;  /* 0x7fffffa00300780c */ /* 0x000fe20003fa6070 */
[----:B------:R-:W-:Y:S01]  /*54c0*/  VIADD R3, R10, 0xffffffd9 ;  /* 0xffffffd90a037836 */ /* 0x000fe20000000000 */
[----:B------:R-:W-:Y:S01]  /*54d0*/  ISETP.GE.U32.AND P0, PT, R26, 0x7fffff9f, PT ;  /* 0x7fffff9f1a00780c */ /* 0x000fe20003f06070 */
[C---:B------:R-:W-:Y:S01]  /*54e0*/  VIADD R26, R10.reuse, 0xffffffd8 ;  /* 0xffffffd80a1a7836 */ /* 0x040fe20000000000 */
[----:B------:R-:W-:Y:S02]  /*54f0*/  SEL R75, RZ, 0x1fffe, P6 ;  /* 0x0001fffeff4b7807 */ /* 0x000fe40003000000 */
[----:B------:R-:W-:Y:S02]  /*5500*/  SEL R28, RZ, 0x4, P0 ;  /* 0x00000004ff1c7807 */ /* 0x000fe40000000000 */
[----:B------:R-:W-:Y:S01]  /*5510*/  ISETP.GE.U32.AND P0, PT, R3, 0x7fffff9a, PT ;  /* 0x7fffff9a0300780c */ /* 0x000fe20003f06070 */
[----:B------:R-:W-:Y:S01]  /*5520*/  VIADD R3, R10, 0xffffffdb ;  /* 0xffffffdb0a037836 */ /* 0x000fe20000000000 */
        /* <DEDUP_REMOVED lines=19> */
[----:B------:R-:W-:-:S03]  /*5660*/  VIADD R26, R10, 0xffffffd0 ;  /* 0xffffffd00a1a7836 */ /* 0x000fc60000000000 */
[----:B------:R-:W-:Y:S02]  /*5670*/  SEL R42, RZ, 0x4, P6 ;  /* 0x00000004ff2a7807 */ /* 0x000fe40003000000 */
[----:B------:R-:W-:Y:S01]  /*5680*/  ISETP.GE.U32.AND P6, PT, R3, 0x7fffff92, PT ;  /* 0x7fffff920300780c */ /* 0x000fe20003fc6070 */
[----:B------:R-:W-:Y:S01]  /*5690*/  VIADD R3, R10, 0xffffffc0 ;  /* 0xffffffc00a037836 */ /* 0x000fe20000000000 */
[----:B------:R-:W-:Y:S02]  /*56a0*/  SEL R145, RZ, 0x1fffe, P5 ;  /* 0x0001fffeff917807 */ /* 0x000fe40002800000 */
[----:B------:R-:W-:Y:S01]  /*56b0*/  ISETP.GE.U32.AND P5, PT, R26, 0x7fffff91, PT ;  /* 0x7fffff911a00780c */ /* 0x000fe20003fa6070 */
[----:B------:R-:W-:Y:S01]  /*56c0*/  VIADD R26, R10, 0xffffffd3 ;  /* 0xffffffd30a1a7836 */ /* 0x000fe20000000000 */
[----:B------:R-:W-:Y:S01]  /*56d0*/  SEL R143, RZ, 0x7fff8, P0 ;  /* 0x0007fff8ff8f7807 */ /* 0x000fe20000000000 */
[----:B------:R-:W-:Y:S01]  /*56e0*/  IMAD.IADD R8, R8, 0x1, R19 ;  /* 0x0000000108087824 */ /* 0x000fe200078e0213 */
[----:B------:R-:W-:-:S02]  /*56f0*/  ISETP.GE.U32.AND P0, PT, R3, 0x7fffff81, PT ;  /* 0x7fffff810300780c */ /* 0x000fc40003f06070 */
[----:B------:R-:W-:Y:S01]  /*5700*/  SEL R147, RZ, 0x1fffe, P6 ;  /* 0x0001fffeff937807 */ /* 0x000fe20003000000 */
[----:B------:R-:W-:Y:S01]  /*5710*/  IMAD.IADD R18, R18, 0x1, R59 ;  /* 0x0000000112127824 */ /* 0x000fe200078e023b */
[----:B------:R-:W-:Y:S02]  /*5720*/  ISETP.GE.U32.AND P6, PT, R26, 0x7fffff94, PT ;  /* 0x7fffff941a00780c */ /* 0x000fe40003fc6070 */
[----:B------:R-:W-:Y:S02]  /*5730*/  SEL R26, RZ, 0x1, P0 ;  /* 0x00000001ff1a7807 */ /* 0x000fe40000000000 */
[----:B------:R-:W-:Y:S02]  /*5740*/  LOP3.LUT R8, R8, 0x3, RZ, 0xc0, !PT ;  /* 0x0000000308087812 */ /* 0x000fe400078ec0ff */
[----:B------:R-:W-:Y:S01]  /*5750*/  SEL R46, RZ, 0x1, P5 ;  /* 0x00000001ff2e7807 */ /* 0x000fe20002800000 */
[----:B------:R-:W-:Y:S01]  /*5760*/  IMAD.IADD R26, R26, 0x1, R71 ;  /* 0x000000011a1a7824 */ /* 0x000fe200078e0247 */
[----:B------:R-:W-:-:S02]  /*5770*/  LOP3.LUT R18, R18, 0x3, RZ, 0xc0, !PT ;  /* 0x0000000312127812 */ /* 0x000fc400078ec0ff */
[----:B------:R-:W-:Y:S02]  /*5780*/  ISETP.GE.U32.AND P5, PT, R48, 0x7fffff93, PT ;  /* 0x7fffff933000780c */ /* 0x000fe40003fa6070 */
[----:B------:R-:W-:Y:S01]  /*5790*/  IADD3 R8, PT, PT, R8, R4, R7 ;  /* 0x0000000408087210 */ /* 0x000fe20007ffe007 */
[----:B------:R-:W-:Y:S01]  /*57a0*/  IMAD.IADD R46, R46, 0x1, R147 ;  /* 0x000000012e2e7824 */ /* 0x000fe200078e0293 */
[----:B------:R-:W-:Y:S01]  /*57b0*/  SHF.R.U32.HI R4, RZ, 0x3, R9 ;  /* 0x00000003ff047819 */ /* 0x000fe20000011609 */
[----:B------:R-:W-:Y:S01]  /*57c0*/  IMAD.IADD R22, R22, 0x1, R67 ;  /* 0x0000000116167824 */ /* 0x000fe200078e0243 */
[----:B------:R-:W-:Y:S01]  /*57d0*/  IADD3 R6, PT, PT, R18, R6, R5 ;  /* 0x0000000612067210 */ /* 0x000fe20007ffe005 */
[----:B------:R-:W-:Y:S01]  /*57e0*/  IMAD R59, R52, 0x38, RZ ;  /* 0x00000038343b7824 */ /* 0x000fe200078e02ff */
[----:B------:R-:W-:Y:S01]  /*57f0*/  LOP3.LUT R26, R26, 0x3, RZ, 0xc0, !PT ;  /* 0x000000031a1a7812 */ /* 0x000fe200078ec0ff */
[----:B------:R-:W-:Y:S01]  /*5800*/  IMAD.IADD R40, R40, 0x1, R79 ;  /* 0x0000000128287824 */ /* 0x000fe200078e024f */
[----:B------:R-:W-:-:S02]  /*5810*/  SEL R5, RZ, 0x4, P5 ;  /* 0x00000004ff057807 */ /* 0x000fc40002800000 */
[----:B------:R-:W-:Y:S02]  /*5820*/  LOP3.LUT P5, RZ, R4, 0x1, RZ, 0xc0, !PT ;  /* 0x0000000104ff7812 */ /* 0x000fe400078ac0ff */
[----:B------:R-:W-:Y:S02]  /*5830*/  SEL R18, RZ, 0x7fff8, P6 ;  /* 0x0007fff8ff127807 */ /* 0x000fe40003000000 */
[----:B------:R-:W-:Y:S02]  /*5840*/  LOP3.LUT R46, R46, 0x3, RZ, 0xc0, !PT ;  /* 0x000000032e2e7812 */ /* 0x000fe400078ec0ff */
[----:B------:R-:W-:Y:S02]  /*5850*/  LOP3.LUT R22, R22, 0x3, RZ, 0xc0, !PT ;  /* 0x0000000316167812 */ /* 0x000fe400078ec0ff */
[----:B------:R-:W-:Y:S02]  /*5860*/  IADD3 R24, PT, PT, R26, R69, R24 ;  /* 0x000000451a187210 */ /* 0x000fe40007ffe018 */
[----:B------:R-:W-:Y:S01]  /*5870*/  IADD3 R4, P6, PT, R59, R30, RZ ;  /* 0x0000001e3b047210 */ /* 0x000fe20007fde0ff */
[----:B------:R-:W-:Y:S01]  /*5880*/  IMAD.IADD R44, R44, 0x1, R145 ;  /* 0x000000012c2c7824 */ /* 0x000fe200078e0291 */
[----:B------:R-:W-:-:S02]  /*5890*/  LOP3.LUT R40, R40, 0x3, RZ, 0xc0, !PT ;  /* 0x0000000328287812 */ /* 0x000fc400078ec0ff */
[----:B------:R-:W-:Y:S02]  /*58a0*/  IADD3 R46, PT, PT, R46, R18, R5 ;  /* 0x000000122e2e7210 */ /* 0x000fe40007ffe005 */
[----:B------:R-:W-:Y:S02]  /*58b0*/  SHF.R.U32.HI R19, RZ, 0x2, R9 ;  /* 0x00000002ff137819 */ /* 0x000fe40000011609 */
[----:B------:R-:W-:Y:S02]  /*58c0*/  IADD3 R20, PT, PT, R22, R65, R20 ;  /* 0x0000004116147210 */ /* 0x000fe40007ffe014 */
[----:B------:R-:W-:Y:S02]  /*58d0*/  LOP3.LUT R7, R24, 0xf, RZ, 0xc0, !PT ;  /* 0x0000000f18077812 */ /* 0x000fe400078ec0ff */
[----:B------:R-:W-:Y:S02]  /*58e0*/  PRMT R18, RZ, 0x7610, R18 ;  /* 0x00007610ff127816 */ /* 0x000fe40000000012 */
[----:B------:R-:W-:Y:S01]  /*58f0*/  LEA.HI.X.SX32 R5, R61, R31, 0x1, P6 ;  /* 0x0000001f3d057211 */ /* 0x000fe200030f0eff */
[----:B------:R-:W-:Y:S01]  /*5900*/  IMAD R61, R52, 0x3a, RZ ;  /* 0x0000003a343d7824 */ /* 0x000fe200078e02ff */
[----:B------:R-:W-:Y:S01]  /*5910*/  IADD3 R34, PT, PT, R40, R77, R34 ;  /* 0x0000004d28227210 */ /* 0x000fe20007ffe022 */
[----:B------:R-:W-:Y:S01]  /*5920*/  IMAD.IADD R32, R32, 0x1, R75 ;  /* 0x0000000120207824 */ /* 0x000fe200078e024b */
[----:B------:R-:W-:Y:S01]  /*5930*/  LOP3.LUT P6, RZ, R19, 0x1, RZ, 0xc0, !PT ;  /* 0x0000000113ff7812 */ /* 0x000fe200078cc0ff */
[----:B------:R-:W-:Y:S01]  /*5940*/  IMAD R20, R20, 0x10, R7 ;  /* 0x0000001014147824 */ /* 0x000fe200078e0207 */
[----:B------:R-:W-:Y:S01]  /*5950*/  LOP3.LUT R44, R44, 0x3, RZ, 0xc0, !PT ;  /* 0x000000032c2c7812 */ /* 0x000fe200078ec0ff */
[----:B------:R0:W5:Y:S01]  /*5960*/  @P5 LDG.E.U16 R18, desc[UR16][R4.64] ;  /* 0x0000001004125981 */ /* 0x000162000c1e1500 */
[----:B------:R-:W-:-:S02]  /*5970*/  IMAD R7, R52, 0x1d, RZ ;  /* 0x0000001d34077824 */ /* 0x000fc400078e02ff */
[----:B------:R-:W-:Y:S01]  /*5980*/  IMAD.SHL.U32 R65, R6, 0x100, RZ ;  /* 0x0000010006417824 */ /* 0x000fe200078e00ff */
[----:B------:R-:W-:Y:S01]  /*5990*/  IADD3 R6, P5, PT, R61, R30, RZ ;  /* 0x0000001e3d067210 */ /* 0x000fe20007fbe0ff */
[----:B------:R-:W-:Y:S01]  /*59a0*/  IMAD.SHL.U32 R34, R34, 0x100, RZ ;  /* 0x0000010022227824 */ /* 0x000fe200078e00ff */
[----:B------:R-:W-:Y:S02]  /*59b0*/  LOP3.LUT R32, R32, 0x3, RZ, 0xc0, !PT ;  /* 0x0000000320207812 */ /* 0x000fe400078ec0ff */
[----:B------:R-:W-:Y:S02]  /*59c0*/  IADD3 R42, PT, PT, R44, R143, R42 ;  /* 0x0000008f2c2a7210 */ /* 0x000fe40007ffe02a */
[----:B------:R-:W-:Y:S02]  /*59d0*/  LOP3.LUT R69, R46, 0xf, RZ, 0xc0, !PT ;  /* 0x0000000f2e457812 */ /* 0x000fe400078ec0ff */
[----:B------:R-:W-:Y:S02]  /*59e0*/  PRMT R19, RZ, 0x7610, R19 ;  /* 0x00007610ff137816 */ /* 0x000fe40000000013 */
[----:B------:R-:W-:Y:S01]  /*59f0*/  LEA.HI.X.SX32 R7, R7, R31, 0x1, P5 ;  /* 0x0000001f07077211 */ /* 0x000fe200028f0eff */
[----:B------:R-:W-:Y:S01]  /*5a00*/  IMAD R42, R42, 0x10, R69 ;  /* 0x000000102a2a7824 */ /* 0x000fe200078e0245 */
[----:B------:R-:W-:-:S02]  /*5a10*/  IADD3 R28, PT, PT, R32, R73, R28 ;  /* 0x00000049201c7210 */ /* 0x000fc40007ffe01c */
[----:B------:R-:W-:Y:S01]  /*5a20*/  LOP3.LUT R65, R65, 0xf00, RZ, 0xe2, !PT ;  /* 0x00000f0041417812 */ /* 0x000fe200078ee2ff */
[----:B0-----:R-:W-:Y:S01]  /*5a30*/  VIADD R5, R10, 0xfffffff2 ;  /* 0xfffffff20a057836 */ /* 0x001fe20000000000 */
[----:B------:R-:W-:Y:S01]  /*5a40*/  LOP3.LUT R67, R34, 0xf00, RZ, 0xe2, !PT ;  /* 0x00000f0022437812 */ /* 0x000fe200078ee2ff */
[----:B------:R0:W5:Y:S01]  /*5a50*/  @P6 LDG.E.U16 R19, desc[UR16][R6.64] ;  /* 0x0000001006136981 */ /* 0x000162000c1e1500 */
[----:B------:R-:W-:Y:S01]  /*5a60*/  IADD3 R4, P6, PT, R25, R30, RZ ;  /* 0x0000001e19047210 */ /* 0x000fe20007fde0ff */
[----:B------:R-:W-:Y:S01]  /*5a70*/  IMAD R8, R8, 0x1000, R65 ;  /* 0x0000100008087824 */ /* 0x000fe200078e0241 */
[----:B------:R-:W-:Y:S01]  /*5a80*/  LOP3.LUT R65, R20, 0xff, RZ, 0xc0, !PT ;  /* 0x000000ff14417812 */ /* 0x000fe200078ec0ff */
[----:B------:R-:W-:Y:S01]  /*5a90*/  IMAD R28, R28, 0x1000, R67 ;  /* 0x000010001c1c7824 */ /* 0x000fe200078e0243 */
[----:B------:R-:W-:Y:S02]  /*5aa0*/  LOP3.LUT R67, R42, 0xff, RZ, 0xc0, !PT ;  /* 0x000000ff2a437812 */ /* 0x000fe400078ec0ff */
[----:B------:R-:W-:-:S02]  /*5ab0*/  ISETP.GE.U32.AND P5, PT, R5, 0x7fffffb3, PT ;  /* 0x7fffffb30500780c */ /* 0x000fc40003fa6070 */
[-C--:B------:R-:W-:Y:S01]  /*5ac0*/  LEA.HI.X.SX32 R5, R211, R31.reuse, 0x1, P6 ;  /* 0x0000001fd3057211 */ /* 0x080fe200030f0eff */
[----:B0-----:R-:W-:Y:S01]  /*5ad0*/  VIADD R7, R10, 0xfffffff7 ;  /* 0xfffffff70a077836 */ /* 0x001fe20000000000 */
[----:B------:R-:W-:Y:S01]  /*5ae0*/  IADD3 R6, P6, PT, R55, R30, RZ ;  /* 0x0000001e37067210 */ /* 0x000fe20007fde0ff */
[----:B------:R-:W-:Y:S02]  /*5af0*/  IMAD.IADD R8, R8, 0x1, R65 ;  /* 0x0000000108087824 */ /* 0x000fe400078e0241 */
[----:B------:R-:W-:Y:S01]  /*5b00*/  IMAD.IADD R67, R28, 0x1, R67 ;  /* 0x000000011c437824 */ /* 0x000fe200078e0243 */
[----:B------:R0:W5:Y:S01]  /*5b10*/  @!P3 LDG.E.U16 R196, desc[UR16][R4.64] ;  /* 0x0000001004c4b981 */ /* 0x000162000c1e1500 */
[----:B------:R-:W-:Y:S02]  /*5b20*/  ISETP.GE.U32.AND P3, PT, R7, 0x7fffffb8, PT ;  /* 0x7fffffb80700780c */ /* 0x000fe40003f66070 */
[----:B------:R-:W-:Y:S02]  /*5b30*/  LEA.HI.X.SX32 R7, R222, R31, 0x1, P6 ;  /* 0x0000001fde077211 */ /* 0x000fe400030f0eff */
[----:B------:R-:W-:-:S02]  /*5b40*/  PRMT R142, R8, 0x5410, R67 ;  /* 0x00005410088e7816 */ /* 0x000fc40000000043 */
[-C--:B------:R-:W-:Y:S01]  /*5b50*/  IADD3 R8, P6, PT, R57, R30.reuse, RZ ;  /* 0x0000001e39087210 */ /* 0x080fe20007fde0ff */
[----:B------:R3:W5:Y:S01]  /*5b60*/  @!P4 LDG.E.U16 R198, desc[UR16][R6.64] ;  /* 0x0000001006c6c981 */ /* 0x000762000c1e1500 */
[----:B------:R-:W-:Y:S02]  /*5b70*/  SHF.R.U32.HI R20, RZ, 0x1, R9 ;  /* 0x00000001ff147819 */ /* 0x000fe40000011609 */
[-C--:B------:R-:W-:Y:S02]  /*5b80*/  LEA.HI.X.SX32 R9, R219, R31.reuse, 0x1, P6 ;  /* 0x0000001fdb097211 */ /* 0x080fe400030f0eff */
[CC--:B0-----:R-:W-:Y:S01]  /*5b90*/  LEA R4, P6, R52.reuse, R30.reuse, 0x4 ;  /* 0x0000001e34047211 */ /* 0x0c1fe200078c20ff */
[----:B------:R-:W-:Y:S01]  /*5ba0*/  IMAD R145, R52, 0x3c, RZ ;  /* 0x0000003c34917824 */ /* 0x000fe200078e02ff */
[----:B------:R-:W-:Y:S01]  /*5bb0*/  LOP3.LUT P4, RZ, R20, 0x1, RZ, 0xc0, !PT ;  /* 0x0000000114ff7812 */ /* 0x000fe2000788c0ff */
[----:B------:R-:W-:Y:S01]  /*5bc0*/  IMAD R143, R52, 0x3e, RZ ;  /* 0x0000003e348f7824 */ /* 0x000fe200078e02ff */
[----:B------:R-:W-:Y:S01]  /*5bd0*/  LEA.HI.X.SX32 R5, R213, R31, 0x1, P6 ;  /* 0x0000001fd5057211 */ /* 0x000fe200030f0eff */
[----:B------:R-:W-:Y:S01]  /*5be0*/  VIADD R20, R10, 0xffffffff ;  /* 0xffffffff0a147836 */ /* 0x000fe20000000000 */
[----:B---3--:R-:W-:Y:S01]  /*5bf0*/  SHF.R.U64 R7, R142, 0x1f, RZ ;  /* 0x0000001f8e077819 */ /* 0x008fe200000012ff */
[----:B------:R0:W5:Y:S01]  /*5c00*/  @!P5 LDG.E.U16 R193, desc[UR16][R8.64] ;  /* 0x0000001008c1d981 */ /* 0x000162000c1e1500 */
[----:B------:R-:W-:-:S03]  /*5c10*/  IADD3 R6, P6, PT, R145, R30, RZ ;  /* 0x0000001e91067210 */ /* 0x000fc60007fde0ff */
[----:B------:R3:W5:Y:S01]  /*5c20*/  @!P3 LDG.E.U16 R197, desc[UR16][R4.64] ;  /* 0x0000001004c5b981 */ /* 0x000762000c1e1500 */
[----:B------:R-:W-:Y:S02]  /*5c30*/  LOP3.LUT P3, RZ, R7, 0x1, RZ, 0xc0, !PT ;  /* 0x0000000107ff7812 */ /* 0x000fe4000786c0ff */
[----:B------:R-:W-:Y:S02]  /*5c40*/  LEA.HI.X.SX32 R7, R21, R31, 0x1, P6 ;  /* 0x0000001f15077211 */ /* 0x000fe400030f0eff */
[----:B------:R-:W-:Y:S01]  /*5c50*/  ISETP.GE.U32.AND P5, PT, R20, 0x7fffffc0, PT ;  /* 0x7fffffc01400780c */ /* 0x000fe20003fa6070 */
[----:B0-----:R-:W-:Y:S01]  /*5c60*/  IMAD R9, R52, 0x1f, RZ ;  /* 0x0000001f34097824 */ /* 0x001fe200078e02ff */
[----:B------:R-:W-:Y:S01]  /*5c70*/  IADD3 R8, P6, PT, R143, R30, RZ ;  /* 0x0000001e8f087210 */ /* 0x000fe20007fde0ff */
[----:B------:R0:W5:Y:S01]  /*5c80*/  @P4 LDG.E.U16 R56, desc[UR16][R6.64] ;  /* 0x0000001006384981 */ /* 0x000162000c1e1500 */
[----:B------:R-:W-:Y:S02]  /*5c90*/  SHF.R.U64 R20, R142, 0x1e, RZ ;  /* 0x0000001e8e147819 */ /* 0x000fe400000012ff */
[----:B------:R-:W-:-:S02]  /*5ca0*/  PRMT R57, RZ, 0x7610, R57 ;  /* 0x00007610ff397816 */ /* 0x000fc40000000039 */
[-C--:B------:R-:W-:Y:S01]  /*5cb0*/  LEA.HI.X.SX32 R9, R9, R31.reuse, 0x1, P6 ;  /* 0x0000001f09097211 */ /* 0x080fe200030f0eff */
[----:B---3--:R-:W-:Y:S01]  /*5cc0*/  IMAD.SHL.U32 R5, R52, 0x20, RZ ;  /* 0x0000002034057824 */ /* 0x008fe200078e00ff */
[----:B------:R-:W-:Y:S01]  /*5cd0*/  LOP3.LUT P4, RZ, R20, 0x1, RZ, 0xc0, !PT ;  /* 0x0000000114ff7812 */ /* 0x000fe2000788c0ff */
[----:B------:R-:W-:Y:S01]  /*5ce0*/  IMAD R21, R52, 0x42, RZ ;  /* 0x0000004234157824 */ /* 0x000fe200078e02ff */
[----:B------:R-:W-:Y:S01]  /*5cf0*/  SHF.R.U64 R20, R142, 0x1d, RZ ;  /* 0x0000001d8e147819 */ /* 0x000fe200000012ff */
[----:B------:R3:W5:Y:S01]  /*5d00*/  @!P1 LDG.E.U16 R57, desc[UR16][R8.64] ;  /* 0x0000001008399981 */ /* 0x000762000c1e1500 */
[C---:B------:R-:W-:Y:S01]  /*5d10*/  LEA R4, P6, R52.reuse, R30, 0x6 ;  /* 0x0000001e34047211 */ /* 0x040fe200078c30ff */
[----:B0-----:R-:W-:Y:S01]  /*5d20*/  IMAD R7, R52, 0x21, RZ ;  /* 0x0000002134077824 */ /* 0x001fe200078e02ff */
[----:B------:R-:W-:Y:S01]  /*5d30*/  LOP3.LUT P1, RZ, R20, 0x1, RZ, 0xc0, !PT ;  /* 0x0000000114ff7812 */ /* 0x000fe2000782c0ff */
[----:B------:R-:W-:Y:S01]  /*5d40*/  IMAD R25, R52, 0x44, RZ ;  /* 0x0000004434197824 */ /* 0x000fe200078e02ff */
[----:B------:R-:W-:-:S02]  /*5d50*/  LEA.HI.X.SX32 R5, R5, R31, 0x1, P6 ;  /* 0x0000001f05057211 */ /* 0x000fc400030f0eff */
[----:B------:R-:W-:Y:S02]  /*5d60*/  PRMT R20, RZ, 0x7610, R20 ;  /* 0x00007610ff147816 */ /* 0x000fe40000000014 */
[-C--:B------:R-:W-:Y:S02]  /*5d70*/  IADD3 R6, P6, PT, R21, R30.reuse, RZ ;  /* 0x0000001e15067210 */ /* 0x080fe40007fde0ff */
[----:B------:R-:W-:Y:S02]  /*5d80*/  SHF.R.U64 R22, R142, 0x1c, RZ ;  /* 0x0000001c8e167819 */ /* 0x000fe400000012ff */
[----:B------:R-:W-:Y:S01]  /*5d90*/  PRMT R21, RZ, 0x7610, R21 ;  /* 0x00007610ff157816 */ /* 0x000fe20000000015 */
[----:B------:R0:W5:Y:S01]  /*5da0*/  @P3 LDG.E.U16 R20, desc[UR16][R4.64] ;  /* 0x0000001004143981 */ /* 0x000162000c1e1500 */
[----:B------:R-:W-:Y:S01]  /*5db0*/  LEA.HI.X.SX32 R7, R7, R31, 0x1, P6 ;  /* 0x0000001f07077211 */ /* 0x000fe200030f0eff */
[----:B---3--:R-:W-:Y:S01]  /*5dc0*/  IMAD R9, R52, 0x46, RZ ;  /* 0x0000004634097824 */ /* 0x008fe200078e02ff */
[----:B------:R-:W-:-:S02]  /*5dd0*/  IADD3 R24, P6, PT, R25, R30, RZ ;  /* 0x0000001e19187210 */ /* 0x000fc40007fde0ff */
[----:B------:R-:W-:Y:S01]  /*5de0*/  LOP3.LUT P3, RZ, R22, 0x1, RZ, 0xc0, !PT ;  /* 0x0000000116ff7812 */ /* 0x000fe2000786c0ff */
[----:B------:R3:W5:Y:S01]  /*5df0*/  @P4 LDG.E.U16 R21, desc[UR16][R6.64] ;  /* 0x0000001006154981 */ /* 0x000762000c1e1500 */
[----:B------:R-:W-:Y:S02]  /*5e00*/  SHF.R.U64 R8, R142, 0x1b, RZ ;  /* 0x0000001b8e087819 */ /* 0x000fe400000012ff */
[----:B------:R-:W-:Y:S01]  /*5e10*/  LEA.HI.X.SX32 R25, R23, R31, 0x1, P6 ;  /* 0x0000001f17197211 */ /* 0x000fe200030f0eff */
[----:B0-----:R-:W-:Y:S01]  /*5e20*/  IMAD R5, R52, 0x23, RZ ;  /* 0x0000002334057824 */ /* 0x001fe200078e02ff */
[----:B------:R-:W-:Y:S02]  /*5e30*/  LOP3.LUT P4, RZ, R8, 0x1, RZ, 0xc0, !PT ;  /* 0x0000000108ff7812 */ /* 0x000fe4000788c0ff */
[----:B------:R-:W-:Y:S01]  /*5e40*/  IADD3 R4, P6, PT, R9, R30, RZ ;  /* 0x0000001e09047210 */ /* 0x000fe20007fde0ff */
[----:B------:R-:W-:Y:S01]  /*5e50*/  IMAD R9, R52, 0x48, RZ ;  /* 0x0000004834097824 */ /* 0x000fe200078e02ff */
[----:B------:R-:W-:Y:S01]  /*5e60*/  SHF.R.U64 R8, R142, 0x1a, RZ ;  /* 0x0000001a8e087819 */ /* 0x000fe200000012ff */
[----:B------:R0:W5:Y:S01]  /*5e70*/  @P1 LDG.E.U16 R54, desc[UR16][R24.64] ;  /* 0x0000001018361981 */ /* 0x000162000c1e1500 */
[----:B------:R-:W-:-:S02]  /*5e80*/  PRMT R55, RZ, 0x7610, R55 ;  /* 0x00007610ff377816 */ /* 0x000fc40000000037 */
[-C--:B------:R-:W-:Y:S01]  /*5e90*/  LEA.HI.X.SX32 R5, R5, R31.reuse, 0x1, P6 ;  /* 0x0000001f05057211 */ /* 0x080fe200030f0eff */
[----:B------:R-:W-:Y:S01]  /*5ea0*/  IMAD R23, R52, 0x4a, RZ ;  /* 0x0000004a34177824 */ /* 0x000fe200078e02ff */
[----:B------:R-:W-:Y:S02]  /*5eb0*/  LOP3.LUT P1, RZ, R8, 0x1, RZ, 0xc0, !PT ;  /* 0x0000000108ff7812 */ /* 0x000fe4000782c0ff */
[-C--:B---3--:R-:W-:Y:S01]  /*5ec0*/  IADD3 R6, P6, PT, R9, R30.reuse, RZ ;  /* 0x0000001e09067210 */ /* 0x088fe20007fde0ff */
[----:B------:R3:W5:Y:S01]  /*5ed0*/  @P3 LDG.E.U16 R55, desc[UR16][R4.64] ;  /* 0x0000001004373981 */ /* 0x000762000c1e1500 */
[----:B------:R-:W-:Y:S01]  /*5ee0*/  SHF.R.U64 R8, R142, 0x19, RZ ;  /* 0x000000198e087819 */ /* 0x000fe200000012ff */
[----:B------:R-:W-:Y:S01]  /*5ef0*/  IMAD R9, R52, 0x25, RZ ;  /* 0x0000002534097824 */ /* 0x000fe200078e02ff */
[----:B------:R-:W-:Y:S02]  /*5f00*/  LEA.HI.X.SX32 R7, R51, R31, 0x1, P6 ;  /* 0x0000001f33077211 */ /* 0x000fe400030f0eff */
[----:B------:R-:W-:Y:S01]  /*5f10*/  LOP3.LUT P3, RZ, R8, 0x1, RZ, 0xc0, !PT ;  /* 0x0000000108ff7812 */ /* 0x000fe2000786c0ff */
[----:B0-----:R-:W-:Y:S01]  /*5f20*/  IMAD R25, R52, 0x4c, RZ ;  /* 0x0000004c34197824 */ /* 0x001fe200078e02ff */
[----:B------:R-:W-:-:S02]  /*5f30*/  IADD3 R8, P6, PT, R23, R30, RZ ;  /* 0x0000001e17087210 */ /* 0x000fc40007fde0ff */
[----:B------:R-:W-:Y:S02]  /*5f40*/  PRMT R22, RZ, 0x7610, R22 ;  /* 0x00007610ff167816 */ /* 0x000fe40000000016 */
[----:B------:R-:W-:Y:S02]  /*5f50*/  PRMT R23, RZ, 0x7610, R23 ;  /* 0x00007610ff177816 */ /* 0x000fe40000000017 */
[C---:B------:R-:W-:Y:S02]  /*5f60*/  SHF.R.U64 R24, R142.reuse, 0x18, RZ ;  /* 0x000000188e187819 */ /* 0x040fe400000012ff */
[----:B------:R-:W-:Y:S01]  /*5f70*/  LEA.HI.X.SX32 R9, R9, R31, 0x1, P6 ;  /* 0x0000001f09097211 */ /* 0x000fe200030f0eff */
[----:B------:R0:W5:Y:S01]  /*5f80*/  @P4 LDG.E.U16 R22, desc[UR16][R6.64] ;  /* 0x0000001006164981 */ /* 0x000162000c1e1500 */
[----:B---3--:R-:W-:Y:S02]  /*5f90*/  SHF.R.U64 R5, R142, 0x17, RZ ;  /* 0x000000178e057819 */ /* 0x008fe400000012ff */
[----:B------:R-:W-:Y:S01]  /*5fa0*/  IADD3 R4, P6, PT, R25, R30, RZ ;  /* 0x0000001e19047210 */ /* 0x000fe20007fde0ff */
[----:B------:R-:W-:Y:S01]  /*5fb0*/  IMAD R25, R52, 0x4e, RZ ;  /* 0x0000004e34197824 */ /* 0x000fe200078e02ff */
[----:B------:R-:W-:Y:S01]  /*5fc0*/  LOP3.LUT P4, RZ, R24, 0x1, RZ, 0xc0, !PT ;  /* 0x0000000118ff7812 */ /* 0x000fe2000788c0ff */
[----:B------:R3:W5:Y:S01]  /*5fd0*/  @P1 LDG.E.U16 R23, desc[UR16][R8.64] ;  /* 0x0000001008171981 */ /* 0x000762000c1e1500 */
[----:B------:R-:W-:-:S02]  /*5fe0*/  LOP3.LUT P1, RZ, R5, 0x1, RZ, 0xc0, !PT ;  /* 0x0000000105ff7812 */ /* 0x000fc4000782c0ff */
[-C--:B------:R-:W-:Y:S01]  /*5ff0*/  LEA.HI.X.SX32 R5, R49, R31.reuse, 0x1, P6 ;  /* 0x0000001f31057211 */ /* 0x080fe200030f0eff */
[C---:B0-----:R-:W-:Y:S01]  /*6000*/  IMAD R7, R52.reuse, 0x27, RZ ;  /* 0x0000002734077824 */ /* 0x041fe200078e02ff */
[----:B------:R-:W-:Y:S02]  /*6010*/  IADD3 R6, P6, PT, R25, R30, RZ ;  /* 0x0000001e19067210 */ /* 0x000fe40007fde0ff */
[----:B------:R-:W-:Y:S01]  /*6020*/  PRMT R51, RZ, 0x7610, R51 ;  /* 0x00007610ff337816 */ /* 0x000fe20000000033 */
[----:B------:R0:W5:Y:S01]  /*6030*/  @P3 LDG.E.U16 R50, desc[UR16][R4.64] ;  /* 0x0000001004323981 */ /* 0x000162000c1e1500 */
[----:B---3--:R-:W-:Y:S01]  /*6040*/  IMAD R9, R52, 0x50, RZ ;  /* 0x0000005034097824 */ /* 0x008fe200078e02ff */
[----:B------:R-:W-:Y:S02]  /*6050*/  SHF.R.U64 R24, R142, 0x16, RZ ;  /* 0x000000168e187819 */ /* 0x000fe400000012ff */
[----:B------:R-:W-:Y:S01]  /*6060*/  LEA.HI.X.SX32 R7, R7, R31, 0x1, P6 ;  /* 0x0000001f07077211 */ /* 0x000fe200030f0eff */
[----:B------:R-:W-:Y:S01]  /*6070*/  IMAD R25, R52, 0x52, RZ ;  /* 0x0000005234197824 */ /* 0x000fe200078e02ff */
[----:B------:R-:W-:-:S02]  /*6080*/  SHF.R.U64 R8, R142, 0x15, RZ ;  /* 0x000000158e087819 */ /* 0x000fc400000012ff */
[-C--:B------:R-:W-:Y:S01]  /*6090*/  IADD3 R26, P6, PT, R9, R30.reuse, RZ ;  /* 0x0000001e091a7210 */ /* 0x080fe20007fde0ff */
[----:B------:R3:W5:Y:S01]  /*60a0*/  @P4 LDG.E.U16 R51, desc[UR16][R6.64] ;  /* 0x0000001006334981 */ /* 0x000762000c1e1500 */
[----:B------:R-:W-:Y:S02]  /*60b0*/  LOP3.LUT P3, RZ, R24, 0x1, RZ, 0xc0, !PT ;  /* 0x0000000118ff7812 */ /* 0x000fe4000786c0ff */
[----:B------:R-:W-:Y:S01]  /*60c0*/  PRMT R49, RZ, 0x7610, R49 ;  /* 0x00007610ff317816 */ /* 0x000fe20000000031 */
[----:B0-----:R-:W-:Y:S01]  /*60d0*/  IMAD R5, R52, 0x29, RZ ;  /* 0x0000002934057824 */ /* 0x001fe200078e02ff */
[----:B------:R-:W-:Y:S02]  /*60e0*/  LOP3.LUT P4, RZ, R8, 0x1, RZ, 0xc0, !PT ;  /* 0x0000000108ff7812 */ /* 0x000fe4000788c0ff */
[----:B------:R-:W-:Y:S02]  /*60f0*/  LEA.HI.X.SX32 R27, R27, R31, 0x1, P6 ;  /* 0x0000001f1b1b7211 */ /* 0x000fe400030f0eff */
[----:B------:R-:W-:Y:S01]  /*6100*/  IADD3 R8, P6, PT, R25, R30, RZ ;  /* 0x0000001e19087210 */ /* 0x000fe20007fde0ff */
[----:B------:R-:W-:Y:S01]  /*6110*/  IMAD R25, R52, 0x54, RZ ;  /* 0x0000005434197824 */ /* 0x000fe200078e02ff */
[----:B------:R-:W-:Y:S01]  /*6120*/  SHF.R.U64 R4, R142, 0x14, RZ ;  /* 0x000000148e047819 */ /* 0x000fe200000012ff */
[----:B------:R0:W5:Y:S01]  /*6130*/  @P1 LDG.E.U16 R49, desc[UR16][R26.64] ;  /* 0x000000101a311981 */ /* 0x000162000c1e1500 */
[----:B------:R-:W-:-:S02]  /*6140*/  PRMT R24, RZ, 0x7610, R24 ;  /* 0x00007610ff187816 */ /* 0x000fc40000000018 */
[-C--:B------:R-:W-:Y:S02]  /*6150*/  LEA.HI.X.SX32 R9, R5, R31.reuse, 0x1, P6 ;  /* 0x0000001f05097211 */ /* 0x080fe400030f0eff */
[----:B------:R-:W-:Y:S02]  /*6160*/  LOP3.LUT P1, RZ, R4, 0x1, RZ, 0xc0, !PT ;  /* 0x0000000104ff7812 */ /* 0x000fe4000782c0ff */
[----:B------:R-:W-:Y:S01]  /*6170*/  IADD3 R4, P6, PT, R25, R30, RZ ;  /* 0x0000001e19047210 */ /* 0x000fe20007fde0ff */
[----:B------:R-:W-:Y:S01]  /*6180*/  IMAD R25, R52, 0x56, RZ ;  /* 0x0000005634197824 */ /* 0x000fe200078e02ff */
[----:B---3--:R-:W-:Y:S01]  /*6190*/  SHF.R.U64 R6, R142, 0x13, RZ ;  /* 0x000000138e067819 */ /* 0x008fe200000012ff */
[----:B------:R3:W5:Y:S01]  /*61a0*/  @P3 LDG.E.U16 R24, desc[UR16][R8.64] ;  /* 0x0000001008183981 */ /* 0x000762000c1e1500 */
[----:B------:R-:W-:Y:S01]  /*61b0*/  LEA.HI.X.SX32 R5, R47, R31, 0x1, P6 ;  /* 0x0000001f2f057211 */ /* 0x000fe200030f0eff */
[----:B------:R-:W-:Y:S01]  /*61c0*/  IMAD R7, R52, 0x2b, RZ ;  /* 0x0000002b34077824 */ /* 0x000fe200078e02ff */
[----:B------:R-:W-:-:S02]  /*61d0*/  LOP3.LUT P3, RZ, R6, 0x1, RZ, 0xc0, !PT ;  /* 0x0000000106ff7812 */ /* 0x000fc4000786c0ff */
[----:B------:R-:W-:Y:S01]  /*61e0*/  IADD3 R6, P6, PT, R25, R30, RZ ;  /* 0x0000001e19067210 */ /* 0x000fe20007fde0ff */
[----:B0-----:R-:W-:Y:S01]  /*61f0*/  IMAD R27, R52, 0x58, RZ ;  /* 0x00000058341b7824 */ /* 0x001fe200078e02ff */
[----:B------:R-:W-:Y:S02]  /*6200*/  PRMT R48, RZ, 0x7610, R48 ;  /* 0x00007610ff307816 */ /* 0x000fe40000000030 */
[----:B------:R-:W-:Y:S02]  /*6210*/  PRMT R25, RZ, 0x7610, R25 ;  /* 0x00007610ff197816 */ /* 0x000fe40000000019 */
[----:B------:R-:W-:Y:S02]  /*6220*/  LEA.HI.X.SX32 R7, R7, R31, 0x1, P6 ;  /* 0x0000001f07077211 */ /* 0x000fe400030f0eff */
[C---:B------:R-:W-:Y:S01]  /*6230*/  SHF.R.U64 R26, R142.reuse, 0x12, RZ ;  /* 0x000000128e1a7819 */ /* 0x040fe200000012ff */
[----:B------:R-:W5:Y:S01]  /*6240*/  @P4 LDG.E.U16 R48, desc[UR16][R4.64] ;  /* 0x0000001004304981 */ /* 0x000f62000c1e1500 */
[----:B---3--:R-:W-:-:S02]  /*6250*/  SHF.R.U64 R9, R142, 0x11, RZ ;  /* 0x000000118e097819 */ /* 0x008fc400000012ff */
[----:B------:R-:W-:Y:S01]  /*6260*/  IADD3 R8, P6, PT, R27, R30, RZ ;  /* 0x0000001e1b087210 */ /* 0x000fe20007fde0ff */
[----:B------:R0:W5:Y:S01]  /*6270*/  @P1 LDG.E.U16 R25, desc[UR16][R6.64] ;  /* 0x0000001006191981 */ /* 0x000162000c1e1500 */
[----:B------:R-:W-:Y:S02]  /*6280*/  LOP3.LUT P4, RZ, R26, 0x1, RZ, 0xc0, !PT ;  /* 0x000000011aff7812 */ /* 0x000fe4000788c0ff */
[----:B------:R-:W-:Y:S02]  /*6290*/  LOP3.LUT P1, RZ, R9, 0x1, RZ, 0xc0, !PT ;  /* 0x0000000109ff7812 */ /* 0x000fe4000782c0ff */
[----:B------:R-:W-:Y:S02]  /*62a0*/  PRMT R26, RZ, 0x7610, R26 ;  /* 0x00007610ff1a7816 */ /* 0x000fe4000000001a */
[----:B------:R-:W-:Y:S01]  /*62b0*/  LEA.HI.X.SX32 R9, R43, R31, 0x1, P6 ;  /* 0x0000001f2b097211 */ /* 0x000fe200030f0eff */
[C---:B------:R-:W-:Y:S02]  /*62c0*/  IMAD R43, R52.reuse, 0x5c, RZ ;  /* 0x0000005c342b7824 */ /* 0x040fe400078e02ff */
[----:B------:R-:W-:-:S02]  /*62d0*/  IMAD R47, R52, 0x5a, RZ ;  /* 0x0000005a342f7824 */ /* 0x000fc400078e02ff */
[----:B------:R3:W5:Y:S01]  /*62e0*/  @P3 LDG.E.U16 R26, desc[UR16][R8.64] ;  /* 0x00000010081a3981 */ /* 0x000762000c1e1500 */
[-C--:B0-----:R-:W-:Y:S01]  /*62f0*/  IADD3 R6, P3, PT, R43, R30.reuse, RZ ;  /* 0x0000001e2b067210 */ /* 0x081fe20007f7e0ff */
[C---:B------:R-:W-:Y:S01]  /*6300*/  IMAD R5, R52.reuse, 0x2d, RZ ;  /* 0x0000002d34057824 */ /* 0x040fe200078e02ff */
[-C--:B------:R-:W-:Y:S02]  /*6310*/  IADD3 R4, P6, PT, R47, R30.reuse, RZ ;  /* 0x0000001e2f047210 */ /* 0x080fe40007fde0ff */
[----:B------:R-:W-:Y:S01]  /*6320*/  PRMT R46, RZ, 0x7610, R46 ;  /* 0x00007610ff2e7816 */ /* 0x000fe2000000002e */
[----:B------:R-:W-:Y:S01]  /*6330*/  IMAD R43, R52, 0x5e, RZ ;  /* 0x0000005e342b7824 */ /* 0x000fe200078e02ff */
[----:B------:R-:W-:Y:S02]  /*6340*/  SHF.R.U64 R27, R142, 0x10, RZ ;  /* 0x000000108e1b7819 */ /* 0x000fe400000012ff */
[-C--:B------:R-:W-:Y:S02]  /*6350*/  LEA.HI.X.SX32 R7, R41, R31.reuse, 0x1, P3 ;  /* 0x0000001f29077211 */ /* 0x080fe400018f0eff */
[----:B------:R-:W-:Y:S01]  /*6360*/  LEA.HI.X.SX32 R5, R5, R31, 0x1, P6 ;  /* 0x0000001f05057211 */ /* 0x000fe200030f0eff */
[----:B---3--:R-:W-:Y:S01]  /*6370*/  IMAD R9, R52, 0x2f, RZ ;  /* 0x0000002f34097824 */ /* 0x008fe200078e02ff */
[----:B------:R-:W-:Y:S01]  /*6380*/  LOP3.LUT P6, RZ, R27, 0x1, RZ, 0xc0, !PT ;  /* 0x000000011bff7812 */ /* 0x000fe200078cc0ff */
[----:B------:R-:W5:Y:S01]  /*6390*/  @P1 LDG.E.U16 R46, desc[UR16][R6.64] ;  /* 0x00000010062e1981 */ /* 0x000f62000c1e1500 */
[----:B------:R-:W-:Y:S01]  /*63a0*/  SHF.R.U64 R27, R142, 0xf, RZ ;  /* 0x0000000f8e1b7819 */ /* 0x000fe200000012ff */
[----:B------:R-:W-:Y:S01]  /*63b0*/  IMAD R75, R52, 0x62, RZ ;  /* 0x00000062344b7824 */ /* 0x000fe200078e02ff */
[----:B------:R-:W-:-:S02]  /*63c0*/  IADD3 R42, P1, PT, R43, R30, RZ ;  /* 0x0000001e2b2a7210 */ /* 0x000fc40007f3e0ff */
[----:B------:R-:W-:Y:S01]  /*63d0*/  PRMT R47, RZ, 0x7610, R47 ;  /* 0x00007610ff2f7816 */ /* 0x000fe2000000002f */
[C---:B------:R-:W-:Y:S01]  /*63e0*/  IMAD R79, R52.reuse, 0x60, RZ ;  /* 0x00000060344f7824 */ /* 0x040fe200078e02ff */
[----:B------:R-:W-:Y:S01]  /*63f0*/  LOP3.LUT P3, RZ, R27, 0x1, RZ, 0xc0, !PT ;  /* 0x000000011bff7812 */ /* 0x000fe2000786c0ff */
[C---:B------:R-:W-:Y:S01]  /*6400*/  IMAD R27, R52.reuse, 0x31, RZ ;  /* 0x00000031341b7824 */ /* 0x040fe200078e02ff */
[-C--:B------:R-:W-:Y:S01]  /*6410*/  LEA.HI.X.SX32 R43, R9, R31.reuse, 0x1, P1 ;  /* 0x0000001f092b7211 */ /* 0x080fe200008f0eff */
[C---:B------:R-:W-:Y:S01]  /*6420*/  IMAD R67, R52.reuse, 0x66, RZ ;  /* 0x0000006634437824 */ /* 0x040fe200078e02ff */
[-C--:B------:R-:W-:Y:S01]  /*6430*/  IADD3 R74, P1, PT, R75, R30.reuse, RZ ;  /* 0x0000001e4b4a7210 */ /* 0x080fe20007f3e0ff */
[----:B------:R0:W5:Y:S01]  /*6440*/  @P4 LDG.E.U16 R47, desc[UR16][R4.64] ;  /* 0x00000010042f4981 */ /* 0x000162000c1e1500 */
[C---:B------:R-:W-:Y:S01]  /*6450*/  IMAD R77, R52.reuse, 0x64, RZ ;  /* 0x00000064344d7824 */ /* 0x040fe200078e02ff */
[-C--:B------:R-:W-:Y:S01]  /*6460*/  IADD3 R78, P4, PT, R79, R30.reuse, RZ ;  /* 0x0000001e4f4e7210 */ /* 0x080fe20007f9e0ff */
[C---:B------:R-:W-:Y:S01]  /*6470*/  IMAD R41, R52.reuse, 0x33, RZ ;  /* 0x0000003334297824 */ /* 0x040fe200078e02ff */
[-C--:B------:R-:W-:Y:S01]  /*6480*/  LEA.HI.X.SX32 R75, R27, R31.reuse, 0x1, P1 ;  /* 0x0000001f1b4b7211 */ /* 0x080fe200008f0eff */
[C---:B------:R-:W-:Y:S01]  /*6490*/  IMAD R69, R52.reuse, 0x6a, RZ ;  /* 0x0000006a34457824 */ /* 0x040fe200078e02ff */
[-C--:B------:R-:W-:Y:S01]  /*64a0*/  IADD3 R32, P1, PT, R67, R30.reuse, RZ ;  /* 0x0000001e43207210 */ /* 0x080fe20007f3e0ff */
[C---:B------:R-:W-:Y:S01]  /*64b0*/  IMAD R73, R52.reuse, 0x68, RZ ;  /* 0x0000006834497824 */ /* 0x040fe200078e02ff */
[----:B------:R-:W-:Y:S01]  /*64c0*/  LEA.HI.X.SX32 R79, R33, R31, 0x1, P4 ;  /* 0x0000001f214f7211 */ /* 0x000fe200020f0eff */
[----:B0-----:R-:W-:Y:S01]  /*64d0*/  IMAD R5, R52, 0x35, RZ ;  /* 0x0000003534057824 */ /* 0x001fe200078e02ff */
[----:B------:R-:W-:-:S02]  /*64e0*/  IADD3 R76, P4, PT, R77, R30, RZ ;  /* 0x0000001e4d4c7210 */ /* 0x000fc40007f9e0ff */
[-C--:B------:R-:W-:Y:S02]  /*64f0*/  LEA.HI.X.SX32 R33, R41, R31.reuse, 0x1, P1 ;  /* 0x0000001f29217211 */ /* 0x080fe400008f0eff */
[-C--:B------:R-:W-:Y:S01]  /*6500*/  IADD3 R40, P1, PT, R69, R30.reuse, RZ ;  /* 0x0000001e45287210 */ /* 0x080fe20007f3e0ff */
[C---:B------:R-:W-:Y:S01]  /*6510*/  IMAD R71, R52.reuse, 0x6c, RZ ;  /* 0x0000006c34477824 */ /* 0x040fe200078e02ff */
[-C--:B------:R-:W-:Y:S01]  /*6520*/  LEA.HI.X.SX32 R77, R29, R31.reuse, 0x1, P4 ;  /* 0x0000001f1d4d7211 */ /* 0x080fe200020f0eff */
[C---:B------:R-:W-:Y:S01]  /*6530*/  IMAD R7, R52.reuse, 0x37, RZ ;  /* 0x0000003734077824 */ /* 0x040fe200078e02ff */
[-C--:B------:R-:W-:Y:S02]  /*6540*/  IADD3 R72, P4, PT, R73, R30.reuse, RZ ;  /* 0x0000001e49487210 */ /* 0x080fe40007f9e0ff */
[-C--:B------:R-:W-:Y:S02]  /*6550*/  LEA.HI.X.SX32 R41, R5, R31.reuse, 0x1, P1 ;  /* 0x0000001f05297211 */ /* 0x080fe400008f0eff */
[----:B------:R-:W-:Y:S01]  /*6560*/  IADD3 R34, P1, PT, R149, R30, RZ ;  /* 0x0000001e95227210 */ /* 0x000fe20007f3e0ff */
[----:B------:R-:W-:Y:S01]  /*6570*/  IMAD R65, R52, 0x39, RZ ;  /* 0x0000003934417824 */ /* 0x000fe200078e02ff */
[----:B------:R-:W-:-:S02]  /*6580*/  LEA.HI.X.SX32 R73, R35, R31, 0x1, P4 ;  /* 0x0000001f23497211 */ /* 0x000fc400020f0eff */
[-C--:B------:R-:W-:Y:S02]  /*6590*/  IADD3 R70, P4, PT, R71, R30.reuse, RZ ;  /* 0x0000001e47467210 */ /* 0x080fe40007f9e0ff */
[-C--:B------:R-:W-:Y:S02]  /*65a0*/  LEA.HI.X.SX32 R35, R7, R31.reuse, 0x1, P1 ;  /* 0x0000001f07237211 */ /* 0x080fe400008f0eff */
[-C--:B------:R-:W-:Y:S01]  /*65b0*/  IADD3 R68, P1, PT, R153, R30.reuse, RZ ;  /* 0x0000001e99447210 */ /* 0x080fe20007f3e0ff */
[C---:B------:R-:W-:Y:S01]  /*65c0*/  IMAD R147, R52.reuse, 0x3b, RZ ;  /* 0x0000003b34937824 */ /* 0x040fe200078e02ff */
[-C--:B------:R-:W-:Y:S01]  /*65d0*/  LEA.HI.X.SX32 R71, R45, R31.reuse, 0x1, P4 ;  /* 0x0000001f2d477211 */ /* 0x080fe200020f0eff */
[----:B------:R-:W-:Y:S01]  /*65e0*/  IMAD R29, R52, 0x7a, RZ ;  /* 0x0000007a341d7824 */ /* 0x000fe200078e02ff */
[----:B------:R-:W-:Y:S02]  /*65f0*/  IADD3 R58, P4, PT, R151, R30, RZ ;  /* 0x0000001e973a7210 */ /* 0x000fe40007f9e0ff */
[----:B------:R-:W-:-:S02]  /*6600*/  LEA.HI.X.SX32 R69, R65, R31, 0x1, P1 ;  /* 0x0000001f41457211 */ /* 0x000fc400008f0eff */
        /* <DEDUP_REMOVED lines=11> */
[----:B------:R-:W-:Y:S02]  /*66c0*/  IADD3 R8, P1, PT, R7, R30, RZ ;  /* 0x0000001e07087210 */ /* 0x000fe40007f3e0ff */
[----:B------:R-:W-:Y:S02]  /*66d0*/  SHF.R.U64 R28, R142, 0xd, RZ ;  /* 0x0000000d8e1c7819 */ /* 0x000fe400000012ff */
[----:B------:R-:W-:Y:S02]  /*66e0*/  LEA.HI.X.SX32 R61, R145, R31, 0x1, P4 ;  /* 0x0000001f913d7211 */ /* 0x000fe400020f0eff */
[----:B------:R-:W-:-:S02]  /*66f0*/  PRMT R205, RZ, 0x7610, R205 ;  /* 0x00007610ffcd7816 */ /* 0x000fc400000000cd */
[----:B------:R-:W-:Y:S02]  /*6700*/  IADD3 R6, P4, PT, R161, R30, RZ ;  /* 0x0000001ea1067210 */ /* 0x000fe40007f9e0ff */
[-C--:B------:R-:W-:Y:S02]  /*6710*/  LEA.HI.X.SX32 R9, R27, R31.reuse, 0x1, P1 ;  /* 0x0000001f1b097211 */ /* 0x080fe400008f0eff */
[----:B------:R-:W-:Y:S01]  /*6720*/  SHF.R.U64 R44, R142, 0xe, RZ ;  /* 0x0000000e8e2c7819 */ /* 0x000fe200000012ff */
[----:B------:R0:W5:Y:S01]  /*6730*/  @!P5 LDG.E.U16 R205, desc[UR16][R30.64] ;  /* 0x000000101ecdd981 */ /* 0x000162000c1e1500 */
[----:B------:R-:W-:Y:S02]  /*6740*/  LOP3.LUT P1, RZ, R28, 0x1, RZ, 0xc0, !PT ;  /* 0x000000011cff7812 */ /* 0x000fe4000782c0ff */
[----:B------:R-:W-:Y:S02]  /*6750*/  SHF.R.U64 R28, R142, 0xc, RZ ;  /* 0x0000000c8e1c7819 */ /* 0x000fe400000012ff */
[----:B------:R-:W-:-:S02]  /*6760*/  LEA.HI.X.SX32 R7, R143, R31, 0x1, P4 ;  /* 0x0000001f8f077211 */ /* 0x000fc400020f0eff */
[----:B------:R-:W-:Y:S02]  /*6770*/  PRMT R27, RZ, 0x7610, R27 ;  /* 0x00007610ff1b7816 */ /* 0x000fe4000000001b */
[----:B------:R-:W-:Y:S02]  /*6780*/  LOP3.LUT P4, RZ, R44, 0x1, RZ, 0xc0, !PT ;  /* 0x000000012cff7812 */ /* 0x000fe4000788c0ff */
[----:B------:R-:W-:Y:S02]  /*6790*/  LOP3.LUT P5, RZ, R28, 0x1, RZ, 0xc0, !PT ;  /* 0x000000011cff7812 */ /* 0x000fe400078ac0ff */
[C---:B------:R-:W-:Y:S01]  /*67a0*/  SHF.R.U64 R28, R142.reuse, 0xb, RZ ;  /* 0x0000000b8e1c7819 */ /* 0x040fe200000012ff */
[----:B------:R3:W5:Y:S01]  /*67b0*/  @P6 LDG.E.U16 R27, desc[UR16][R42.64] ;  /* 0x000000102a1b6981 */ /* 0x000762000c1e1500 */
[----:B------:R-:W-:Y:S02]  /*67c0*/  PRMT R45, RZ, 0x7610, R45 ;  /* 0x00007610ff2d7816 */ /* 0x000fe4000000002d */
[----:B------:R-:W-:-:S02]  /*67d0*/  SHF.R.U64 R29, R142, 0xa, RZ ;  /* 0x0000000a8e1d7819 */ /* 0x000fc400000012ff */
[----:B------:R-:W-:Y:S02]  /*67e0*/  LOP3.LUT P6, RZ, R28, 0x1, RZ, 0xc0, !PT ;  /* 0x000000011cff7812 */ /* 0x000fe400078cc0ff */
[----:B------:R-:W-:Y:S01]  /*67f0*/  PRMT R28, RZ, 0x7610, R28 ;  /* 0x00007610ff1c7816 */ /* 0x000fe2000000001c */
[----:B------:R-:W5:Y:S01]  /*6800*/  @P3 LDG.E.U16 R45, desc[UR16][R78.64] ;  /* 0x000000104e2d3981 */ /* 0x000f62000c1e1500 */
[----:B------:R-:W-:Y:S02]  /*6810*/  LOP3.LUT P3, RZ, R29, 0x1, RZ, 0xc0, !PT ;  /* 0x000000011dff7812 */ /* 0x000fe4000786c0ff */
[C---:B------:R-:W-:Y:S02]  /*6820*/  SHF.R.U64 R29, R142.reuse, 0x9, RZ ;  /* 0x000000098e1d7819 */ /* 0x040fe400000012ff */
[----:B------:R-:W-:Y:S01]  /*6830*/  PRMT R44, RZ, 0x7610, R44 ;  /* 0x00007610ff2c7816 */ /* 0x000fe2000000002c */
[----:B------:R-:W5:Y:S01]  /*6840*/  @P4 LDG.E.U16 R28, desc[UR16][R74.64] ;  /* 0x000000104a1c4981 */ /* 0x000f62000c1e1500 */
[----:B0-----:R-:W-:-:S02]  /*6850*/  SHF.R.U64 R30, R142, 0x8, RZ ;  /* 0x000000088e1e7819 */ /* 0x001fc400000012ff */
[----:B------:R-:W-:Y:S02]  /*6860*/  LOP3.LUT P4, RZ, R29, 0x1, RZ, 0xc0, !PT ;  /* 0x000000011dff7812 */ /* 0x000fe4000788c0ff */
[----:B------:R-:W-:Y:S01]  /*6870*/  PRMT R29, RZ, 0x7610, R29 ;  /* 0x00007610ff1d7816 */ /* 0x000fe2000000001d */
[----:B------:R-:W5:Y:S01]  /*6880*/  @P1 LDG.E.U16 R44, desc[UR16][R76.64] ;  /* 0x000000104c2c1981 */ /* 0x000f62000c1e1500 */
[----:B------:R-:W-:Y:S02]  /*6890*/  LOP3.LUT P1, RZ, R30, 0x1, RZ, 0xc0, !PT ;  /* 0x000000011eff7812 */ /* 0x000fe4000782c0ff */
[C---:B------:R-:W-:Y:S02]  /*68a0*/  SHF.R.U64 R30, R142.reuse, 0x7, RZ ;  /* 0x000000078e1e7819 */ /* 0x040fe400000012ff */
[----:B---3--:R-:W-:Y:S01]  /*68b0*/  PRMT R43, RZ, 0x7610, R43 ;  /* 0x00007610ff2b7816 */ /* 0x008fe2000000002b */
[----:B------:R0:W5:Y:S01]  /*68c0*/  @P5 LDG.E.U16 R29, desc[UR16][R32.64] ;  /* 0x00000010201d5981 */ /* 0x000162000c1e1500 */
[----:B------:R-:W-:-:S02]  /*68d0*/  SHF.R.U64 R31, R142, 0x6, RZ ;  /* 0x000000068e1f7819 */ /* 0x000fc400000012ff */
[----:B------:R-:W-:Y:S02]  /*68e0*/  LOP3.LUT P5, RZ, R30, 0x1, RZ, 0xc0, !PT ;  /* 0x000000011eff7812 */ /* 0x000fe400078ac0ff */
[----:B------:R-:W-:Y:S01]  /*68f0*/  PRMT R30, RZ, 0x7610, R30 ;  /* 0x00007610ff1e7816 */ /* 0x000fe2000000001e */
[----:B------:R3:W5:Y:S01]  /*6900*/  @P6 LDG.E.U16 R43, desc[UR16][R72.64] ;  /* 0x00000010482b6981 */ /* 0x000762000c1e1500 */
[----:B------:R-:W-:Y:S02]  /*6910*/  LOP3.LUT P6, RZ, R31, 0x1, RZ, 0xc0, !PT ;  /* 0x000000011fff7812 */ /* 0x000fe400078cc0ff */
[----:B------:R-:W-:Y:S02]  /*6920*/  SHF.R.U64 R31, R142, 0x5, RZ ;  /* 0x000000058e1f7819 */ /* 0x000fe400000012ff */
[----:B------:R-:W5:Y:S01]  /*6930*/  @P3 LDG.E.U16 R30, desc[UR16][R40.64] ;  /* 0x00000010281e3981 */ /* 0x000f62000c1e1500 */
[----:B0-----:R-:W-:Y:S02]  /*6940*/  PRMT R32, RZ, 0x7610, R32 ;  /* 0x00007610ff207816 */ /* 0x001fe40000000020 */
[----:B------:R-:W-:-:S02]  /*6950*/  LOP3.LUT P3, RZ, R31, 0x1, RZ, 0xc0, !PT ;  /* 0x000000011fff7812 */ /* 0x000fc4000786c0ff */
[----:B------:R-:W-:Y:S02]  /*6960*/  PRMT R42, RZ, 0x7610, R42 ;  /* 0x00007610ff2a7816 */ /* 0x000fe4000000002a */
[----:B------:R-:W-:Y:S01]  /*6970*/  PRMT R31, RZ, 0x7610, R31 ;  /* 0x00007610ff1f7816 */ /* 0x000fe2000000001f */
[----:B------:R-:W5:Y:S01]  /*6980*/  @P5 LDG.E.U16 R32, desc[UR16][R58.64] ;  /* 0x000000103a205981 */ /* 0x000f62000c1e1500 */
[C---:B------:R-:W-:Y:S02]  /*6990*/  SHF.R.U64 R33, R142.reuse, 0x2, RZ ;  /* 0x000000028e217819 */ /* 0x040fe400000012ff */
[----:B------:R-:W-:Y:S01]  /*69a0*/  LOP3.LUT R224, R203, 0x3f, RZ, 0xc0, !PT ;  /* 0x0000003fcbe07812 */ /* 0x000fe200078ec0ff */
[----:B------:R0:W5:Y:S01]  /*69b0*/  @P4 LDG.E.U16 R42, desc[UR16][R70.64] ;  /* 0x00000010462a4981 */ /* 0x000162000c1e1500 */
[C---:B------:R-:W-:Y:S02]  /*69c0*/  SHF.R.U64 R74, R142.reuse, 0x4, RZ ;  /* 0x000000048e4a7819 */ /* 0x040fe400000012ff */
[----:B---3--:R-:W-:Y:S01]  /*69d0*/  SHF.R.U64 R72, R142, 0x3, RZ ;  /* 0x000000038e487819 */ /* 0x008fe200000012ff */
[----:B------:R3:W5:Y:S01]  /*69e0*/  @P1 LDG.E.U16 R31, desc[UR16][R34.64] ;  /* 0x00000010221f1981 */ /* 0x000762000c1e1500 */
[----:B------:R-:W-:-:S02]  /*69f0*/  LOP3.LUT P5, RZ, R33, 0x1, RZ, 0xc0, !PT ;  /* 0x0000000121ff7812 */ /* 0x000fc400078ac0ff */
[----:B------:R-:W-:Y:S02]  /*6a00*/  PRMT R33, RZ, 0x7610, R33 ;  /* 0x00007610ff217816 */ /* 0x000fe40000000021 */
[----:B------:R-:W-:Y:S01]  /*6a10*/  LOP3.LUT P4, RZ, R74, 0x1, RZ, 0xc0, !PT ;  /* 0x000000014aff7812 */ /* 0x000fe2000788c0ff */
[----:B0-----:R-:W-:Y:S01]  /*6a20*/  IMAD R70, R224, R53, RZ ;  /* 0x00000035e0467224 */ /* 0x001fe200078e02ff */
[----:B------:R-:W-:Y:S01]  /*6a30*/  LOP3.LUT P1, RZ, R72, 0x1, RZ, 0xc0, !PT ;  /* 0x0000000148ff7812 */ /* 0x000fe2000782c0ff */
[----:B--2---:R-:W-:Y:S01]  /*6a40*/  IMAD R123, R123, UR4, RZ ;  /* 0x000000047b7b7c24 */ /* 0x004fe2000f8e02ff */
[----:B------:R-:W5:Y:S02]  /*6a50*/  @P3 LDG.E.U16 R33, desc[UR16][R66.64] ;  /* 0x0000001042213981 */ /* 0x000f64000c1e1500 */
[----:B------:R-:W-:Y:S02]  /*6a60*/  LEA R59, P3, R70, UR14, 0x1 ;  /* 0x0000000e463b7c11 */ /* 0x000fe4000f8608ff */
[----:B------:R-:W-:-:S02]  /*6a70*/  PRMT R40, RZ, 0x7610, R40 ;  /* 0x00007610ff287816 */ /* 0x000fc40000000028 */
[----:B---3--:R-:W-:Y:S01]  /*6a80*/  PRMT R34, RZ, 0x7610, R34 ;  /* 0x00007610ff227816 */ /* 0x008fe20000000022 */
[----:B------:R-:W-:Y:S01]  /*6a90*/  IMAD R115, R115, UR4, RZ ;  /* 0x0000000473737c24 */ /* 0x000fe2000f8e02ff */
[----:B------:R-:W-:Y:S01]  /*6aa0*/  LEA.HI.X.SX32 R58, R70, UR15, 0x1, P3 ;  /* 0x0000000f463a7c11 */ /* 0x000fe200098f0eff */
[----:B------:R-:W-:Y:S01]  /*6ab0*/  IMAD R121, R121, UR4, RZ ;  /* 0x0000000479797c24 */ /* 0x000fe2000f8e02ff */
[-C--:B------:R-:W-:Y:S01]  /*6ac0*/  LEA R180, P3, R123, R59.reuse, 0x1 ;  /* 0x0000003b7bb47211 */ /* 0x080fe200078608ff */
[----:B------:R-:W-:Y:S01]  /*6ad0*/  IMAD R126, R126, UR4, RZ ;  /* 0x000000047e7e7c24 */ /* 0x000fe2000f8e02ff */
[----:B------:R0:W5:Y:S01]  /*6ae0*/  @P4 LDG.E.U16 R40, desc[UR16][R64.64] ;  /* 0x0000001040284981 */ /* 0x000162000c1e1500 */
[----:B------:R-:W-:Y:S01]  /*6af0*/  IMAD R122, R122, UR4, RZ ;  /* 0x000000047a7a7c24 */ /* 0x000fe2000f8e02ff */
[-C--:B------:R-:W-:Y:S01]  /*6b00*/  LEA R184, P4, R121, R59.reuse, 0x1 ;  /* 0x0000003b79b87211 */ /* 0x080fe200078808ff */
[----:B------:R-:W-:Y:S01]  /*6b10*/  IMAD R124, R124, UR4, RZ ;  /* 0x000000047c7c7c24 */ /* 0x000fe2000f8e02ff */
[----:B------:R-:W5:Y:S01]  /*6b20*/  @P1 LDG.E.U16 R34, desc[UR16][R60.64] ;  /* 0x000000103c221981 */ /* 0x000f62000c1e1500 */
[----:B------:R-:W-:Y:S01]  /*6b30*/  LEA R186, P1, R115, R59, 0x1 ;  /* 0x0000003b73ba7211 */ /* 0x000fe200078208ff */
[----:B------:R-:W-:Y:S01]  /*6b40*/  IMAD R129, R129, UR4, RZ ;  /* 0x0000000481817c24 */ /* 0x000fe2000f8e02ff */
[----:B------:R-:W-:-:S02]  /*6b50*/  LEA.HI.X.SX32 R181, R123, R58, 0x1, P3 ;  /* 0x0000003a7bb57211 */ /* 0x000fc400018f0eff */
[-C--:B------:R-:W-:Y:S01]  /*6b60*/  LEA R174, P3, R126, R59.reuse, 0x1 ;  /* 0x0000003b7eae7211 */ /* 0x080fe200078608ff */
[----:B------:R-:W-:Y:S01]  /*6b70*/  IMAD R125, R125, UR4, RZ ;  /* 0x000000047d7d7c24 */ /* 0x000fe2000f8e02ff */
[-C--:B------:R-:W-:Y:S01]  /*6b80*/  LEA.HI.X.SX32 R187, R115, R58.reuse, 0x1, P1 ;  /* 0x0000003a73bb7211 */ /* 0x080fe200008f0eff */
[----:B------:R-:W-:Y:S01]  /*6b90*/  IMAD R173, R127, UR4, RZ ;  /* 0x000000047fad7c24 */ /* 0x000fe2000f8e02ff */
[-C--:B------:R-:W-:Y:S01]  /*6ba0*/  LEA.HI.X.SX32 R185, R121, R58.reuse, 0x1, P4 ;  /* 0x0000003a79b97211 */ /* 0x080fe200020f0eff */
[----:B------:R-:W-:Y:S01]  /*6bb0*/  IMAD R132, R132, UR4, RZ ;  /* 0x0000000484847c24 */ /* 0x000fe2000f8e02ff */
[-C--:B------:R-:W-:Y:S02]  /*6bc0*/  LEA R182, P1, R122, R59.reuse, 0x1 ;  /* 0x0000003b7ab67211 */ /* 0x080fe400078208ff */
[----:B------:R-:W-:Y:S02]  /*6bd0*/  LEA R178, P4, R124, R59, 0x1 ;  /* 0x0000003b7cb27211 */ /* 0x000fe400078808ff */
        /* <DEDUP_REMOVED lines=37> */
[-C--:B------:R-:W-:Y:S02]  /*6e30*/  LEA R144, P3, R141, R59.reuse, 0x1 ;  /* 0x0000003b8d907211 */ /* 0x080fe400078608ff */
[----:B------:R-:W-:Y:S01]  /*6e40*/  PRMT R41, RZ, 0x7610, R41 ;  /* 0x00007610ff297816 */ /* 0x000fe20000000029 */
[----:B------:R-:W-:Y:S01]  /*6e50*/  IMAD R140, R140, UR4, RZ ;  /* 0x000000048c8c7c24 */ /* 0x000fe2000f8e02ff */
[-C--:B------:R-:W-:Y:S02]  /*6e60*/  LEA.HI.X.SX32 R158, R134, R58.reuse, 0x1, P1 ;  /* 0x0000003a869e7211 */ /* 0x080fe400008f0eff */
[-C--:B------:R-:W-:Y:S01]  /*6e70*/  LEA.HI.X.SX32 R154, R136, R58.reuse, 0x1, P4 ;  /* 0x0000003a889a7211 */ /* 0x080fe200020f0eff */
[----:B------:R-:W-:Y:S01]  /*6e80*/  IMAD R114, R114, UR4, RZ ;  /* 0x0000000472727c24 */ /* 0x000fe2000f8e02ff */
[-C--:B------:R-:W-:Y:S01]  /*6e90*/  LEA R152, P1, R137, R59.reuse, 0x1 ;  /* 0x0000003b89987211 */ /* 0x080fe200078208ff */
[----:B------:R-:W-:Y:S01]  /*6ea0*/  IMAD R133, R119, UR4, RZ ;  /* 0x0000000477857c24 */ /* 0x000fe2000f8e02ff */
[----:B------:R-:W-:Y:S01]  /*6eb0*/  LEA R148, P4, R139, R59, 0x1 ;  /* 0x0000003b8b947211 */ /* 0x000fe200078808ff */
[----:B------:R2:W5:Y:S01]  /*6ec0*/  @P6 LDG.E.U16 R41, desc[UR16][R68.64] ;  /* 0x0000001044296981 */ /* 0x000562000c1e1500 */
[----:B------:R-:W-:-:S02]  /*6ed0*/  LEA.HI.X.SX32 R145, R141, R58, 0x1, P3 ;  /* 0x0000003a8d917211 */ /* 0x000fc400018f0eff */
[----:B------:R-:W-:Y:S02]  /*6ee0*/  SHF.R.U64 R142, R142, 0x1, RZ ;  /* 0x000000018e8e7819 */ /* 0x000fe400000012ff */
[-C--:B------:R-:W-:Y:S01]  /*6ef0*/  LEA R138, P3, R75, R59.reuse, 0x1 ;  /* 0x0000003b4b8a7211 */ /* 0x080fe200078608ff */
[----:B------:R-:W-:Y:S01]  /*6f00*/  IMAD R116, R116, UR4, RZ ;  /* 0x0000000474747c24 */ /* 0x000fe2000f8e02ff */
[-C--:B------:R-:W-:Y:S02]  /*6f10*/  LEA.HI.X.SX32 R153, R137, R58.reuse, 0x1, P1 ;  /* 0x0000003a89997211 */ /* 0x080fe400008f0eff */
[----:B------:R-:W-:Y:S01]  /*6f20*/  LEA.HI.X.SX32 R149, R139, R58, 0x1, P4 ;  /* 0x0000003a8b957211 */ /* 0x000fe200020f0eff */
[----:B------:R-:W-:Y:S01]  /*6f30*/  IMAD R120, R120, UR4, RZ ;  /* 0x0000000478787c24 */ /* 0x000fe2000f8e02ff */
[----:B------:R-:W-:Y:S01]  /*6f40*/  LOP3.LUT P6, RZ, R142, 0x1, RZ, 0xc0, !PT ;  /* 0x000000018eff7812 */ /* 0x000fe200078cc0ff */
[----:B------:R-:W-:Y:S01]  /*6f50*/  IMAD R127, R111, UR4, RZ ;  /* 0x000000046f7f7c24 */ /* 0x000fe2000f8e02ff */
[----:B------:R-:W-:-:S02]  /*6f60*/  LEA R146, P1, R140, R59, 0x1 ;  /* 0x0000003b8c927211 */ /* 0x000fc400078208ff */
[-C--:B------:R-:W-:Y:S02]  /*6f70*/  LEA.HI.X.SX32 R139, R75, R58.reuse, 0x1, P3 ;  /* 0x0000003a4b8b7211 */ /* 0x080fe400018f0eff */
[-C--:B------:R-:W-:Y:S02]  /*6f80*/  LEA R142, P4, R114, R59.reuse, 0x1 ;  /* 0x0000003b728e7211 */ /* 0x080fe400078808ff */
[-C--:B------:R-:W-:Y:S01]  /*6f90*/  LEA R132, P3, R133, R59.reuse, 0x1 ;  /* 0x0000003b85847211 */ /* 0x080fe200078608ff */
[----:B------:R-:W-:Y:S01]  /*6fa0*/  IMAD R118, R118, UR4, RZ ;  /* 0x0000000476767c24 */ /* 0x000fe2000f8e02ff */
[-C--:B------:R-:W-:Y:S01]  /*6fb0*/  LEA.HI.X.SX32 R147, R140, R58.reuse, 0x1, P1 ;  /* 0x0000003a8c937211 */ /* 0x080fe200008f0eff */
[----:B------:R-:W-:Y:S01]  /*6fc0*/  IMAD R108, R108, UR4, RZ ;  /* 0x000000046c6c7c24 */ /* 0x000fe2000f8e02ff */
[----:B------:R-:W-:Y:S02]  /*6fd0*/  LEA R140, P1, R116, R59, 0x1 ;  /* 0x0000003b748c7211 */ /* 0x000fe400078208ff */
[----:B------:R-:W-:-:S02]  /*6fe0*/  LEA.HI.X.SX32 R143, R114, R58, 0x1, P4 ;  /* 0x0000003a728f7211 */ /* 0x000fc400020f0eff */
[-C--:B------:R-:W-:Y:S02]  /*6ff0*/  LEA.HI.X.SX32 R133, R133, R58.reuse, 0x1, P3 ;  /* 0x0000003a85857211 */ /* 0x080fe400018f0eff */
[-C--:B------:R-:W-:Y:S02]  /*7000*/  LEA R136, P4, R120, R59.reuse, 0x1 ;  /* 0x0000003b78887211 */ /* 0x080fe400078808ff */
[-C--:B------:R-:W-:Y:S01]  /*7010*/  LEA R126, P3, R127, R59.reuse, 0x1 ;  /* 0x0000003b7f7e7211 */ /* 0x080fe200078608ff */
[----:B------:R-:W-:Y:S01]  /*7020*/  IMAD R112, R112, UR4, RZ ;  /* 0x0000000470707c24 */ /* 0x000fe2000f8e02ff */
[-C--:B------:R-:W-:Y:S01]  /*7030*/  LEA.HI.X.SX32 R141, R116, R58.reuse, 0x1, P1 ;  /* 0x0000003a748d7211 */ /* 0x080fe200008f0eff */
[----:B------:R-:W-:Y:S01]  /*7040*/  IMAD R113, R113, UR4, RZ ;  /* 0x0000000471717c24 */ /* 0x000fe2000f8e02ff */
[----:B------:R-:W-:Y:S01]  /*7050*/  LEA R134, P1, R118, R59, 0x1 ;  /* 0x0000003b76867211 */ /* 0x000fe200078208ff */
[----:B------:R-:W-:Y:S01]  /*7060*/  IMAD R106, R106, UR4, RZ ;  /* 0x000000046a6a7c24 */ /* 0x000fe2000f8e02ff */
[----:B------:R-:W-:-:S02]  /*7070*/  LEA.HI.X.SX32 R137, R120, R58, 0x1, P4 ;  /* 0x0000003a78897211 */ /* 0x000fc400020f0eff */
[-C--:B------:R-:W-:Y:S02]  /*7080*/  LEA.HI.X.SX32 R127, R127, R58.reuse, 0x1, P3 ;  /* 0x0000003a7f7f7211 */ /* 0x080fe400018f0eff */
[-C--:B------:R-:W-:Y:S01]  /*7090*/  LEA R120, P3, R108, R59.reuse, 0x1 ;  /* 0x0000003b6c787211 */ /* 0x080fe200078608ff */
[----:B------:R-:W-:Y:S01]  /*70a0*/  IMAD R109, R109, UR4, RZ ;  /* 0x000000046d6d7c24 */ /* 0x000fe2000f8e02ff */
[-C--:B------:R-:W-:Y:S01]  /*70b0*/  LEA.HI.X.SX32 R135, R118, R58.reuse, 0x1, P1 ;  /* 0x0000003a76877211 */ /* 0x080fe200008f0eff */
[----:B------:R-:W-:Y:S01]  /*70c0*/  IMAD R110, R110, UR4, RZ ;  /* 0x000000046e6e7c24 */ /* 0x000fe2000f8e02ff */
[-C--:B------:R-:W-:Y:S01]  /*70d0*/  LEA R128, P1, R112, R59.reuse, 0x1 ;  /* 0x0000003b70807211 */ /* 0x080fe200078208ff */
[----:B------:R-:W-:Y:S01]  /*70e0*/  IMAD R102, R102, UR4, RZ ;  /* 0x0000000466667c24 */ /* 0x000fe2000f8e02ff */
[----:B------:R-:W-:Y:S02]  /*70f0*/  LEA.HI.X.SX32 R121, R108, R58, 0x1, P3 ;  /* 0x0000003a6c797211 */ /* 0x000fe400018f0eff */
[----:B------:R-:W-:-:S02]  /*7100*/  LEA R130, P4, R113, R59, 0x1 ;  /* 0x0000003b71827211 */ /* 0x000fc400078808ff */
[-C--:B------:R-:W-:Y:S01]  /*7110*/  LEA R114, P3, R106, R59.reuse, 0x1 ;  /* 0x0000003b6a727211 */ /* 0x080fe200078608ff */
[----:B------:R-:W-:Y:S01]  /*7120*/  IMAD R111, R103, UR4, RZ ;  /* 0x00000004676f7c24 */ /* 0x000fe2000f8e02ff */
[-C--:B------:R-:W-:Y:S01]  /*7130*/  LEA.HI.X.SX32 R129, R112, R58.reuse, 0x1, P1 ;  /* 0x0000003a70817211 */ /* 0x080fe200008f0eff */
        /* <DEDUP_REMOVED lines=13> */
[----:B------:R-:W-:Y:S02]  /*7210*/  LEA.HI.X.SX32 R109, R102, R58, 0x1, P3 ;  /* 0x0000003a666d7211 */ /* 0x000fe400018f0eff */
[-C--:B------:R-:W-:Y:S02]  /*7220*/  LEA R118, P4, R119, R59.reuse, 0x1 ;  /* 0x0000003b77767211 */ /* 0x080fe400078808ff */
        /* <DEDUP_REMOVED lines=11> */
[----:B0-----:R-:W-:Y:S01]  /*72e0*/  IMAD R65, R90, UR4, RZ ;  /* 0x000000045a417c24 */ /* 0x001fe2000f8e02ff */
[-C--:B------:R-:W-:Y:S01]  /*72f0*/  LEA.HI.X.SX32 R113, R104, R58.reuse, 0x1, P4 ;  /* 0x0000003a68717211 */ /* 0x080fe200020f0eff */
[----:B------:R-:W-:Y:S01]  /*7300*/  IMAD R101, R98, UR4, RZ ;  /* 0x0000000462657c24 */ /* 0x000fe2000f8e02ff */
[-C--:B------:R-:W-:Y:S02]  /*7310*/  LEA.HI.X.SX32 R111, R111, R58.reuse, 0x1, P1 ;  /* 0x0000003a6f6f7211 */ /* 0x080fe400008f0eff */
        /* <DEDUP_REMOVED lines=9> */
[----:B------:R-:W-:Y:S01]  /*73b0*/  LEA.HI.X.SX32 R91, R71, R58, 0x1, P3 ;  /* 0x0000003a475b7211 */ /* 0x000fe200018f0eff */
[----:B------:R-:W-:Y:S01]  /*73c0*/  IMAD R73, R94, UR4, RZ ;  /* 0x000000045e497c24 */ /* 0x000fe2000f8e02ff */
[-C--:B------:R-:W-:Y:S01]  /*73d0*/  LEA R100, P4, R101, R59.reuse, 0x1 ;  /* 0x0000003b65647211 */ /* 0x080fe200078808ff */
[----:B------:R-:W-:Y:S01]  /*73e0*/  IMAD R79, R87, UR4, RZ ;  /* 0x00000004574f7c24 */ /* 0x000fe2000f8e02ff */
[----:B------:R-:W-:-:S02]  /*73f0*/  LEA R98, P1, R99, R59, 0x1 ;  /* 0x0000003b63627211 */ /* 0x000fc400078208ff */
[-C--:B------:R-:W-:Y:S01]  /*7400*/  LEA R84, P3, R65, R59.reuse, 0x1 ;  /* 0x0000003b41547211 */ /* 0x080fe200078608ff */
[----:B------:R-:W-:Y:S01]  /*7410*/  IMAD R74, R85, UR4, RZ ;  /* 0x00000004554a7c24 */ /* 0x000fe2000f8e02ff */
[-C--:B------:R-:W-:Y:S01]  /*7420*/  LEA.HI.X.SX32 R101, R101, R58.reuse, 0x1, P4 ;  /* 0x0000003a65657211 */ /* 0x080fe200020f0eff */
[----:B--2---:R-:W-:Y:S01]  /*7430*/  IMAD R68, R92, UR4, RZ ;  /* 0x000000045c447c24 */ /* 0x004fe2000f8e02ff */
        /* <DEDUP_REMOVED lines=10> */
[-C--:B------:R-:W-:Y:S02]  /*74e0*/  LEA.HI.X.SX32 R79, R79, R58.reuse, 0x1, P3 ;  /* 0x0000003a4f4f7211 */ /* 0x080fe400018f0eff */
[-C--:B------:R-:W-:Y:S02]  /*74f0*/  LEA R88, P4, R68, R59.reuse, 0x1 ;  /* 0x0000003b44587211 */ /* 0x080fe400078808ff */
[----:B------:R-:W-:Y:S01]  /*7500*/  LEA R73, P3, R72, R59, 0x1 ;  /* 0x0000003b48497211 */ /* 0x000fe200078608ff */
[----:B------:R-:W-:Y:S01]  /*7510*/  IMAD R60, R82, UR4, RZ ;  /* 0x00000004523c7c24 */ /* 0x000fe2000f8e02ff */
[-C--:B------:R-:W-:Y:S01]  /*7520*/  LEA.HI.X.SX32 R89, R68, R58.reuse, 0x1, P4 ;  /* 0x0000003a44597211 */ /* 0x080fe200020f0eff */
[----:B------:R-:W-:Y:S01]  /*7530*/  IMAD R37, R37, UR4, RZ ;  /* 0x0000000425257c24 */ /* 0x000fe2000f8e02ff */
[----:B------:R-:W-:-:S02]  /*7540*/  LEA.HI.X.SX32 R72, R72, R58, 0x1, P3 ;  /* 0x0000003a48487211 */ /* 0x000fc400018f0eff */
[CC--:B------:R-:W-:Y:S02]  /*7550*/  LEA R82, P4, R64.reuse, R59.reuse, 0x1 ;  /* 0x0000003b40527211 */ /* 0x0c0fe400078808ff */
[-C--:B------:R-:W-:Y:S01]  /*7560*/  LEA R68, P3, R69, R59.reuse, 0x1 ;  /* 0x0000003b45447211 */ /* 0x080fe200078608ff */
[----:B------:R-:W-:Y:S01]  /*7570*/  IMAD R70, R83, UR4, RZ ;  /* 0x0000000453467c24 */ /* 0x000fe2000f8e02ff */
[-C--:B------:R-:W-:Y:S02]  /*7580*/  LEA.HI.X.SX32 R83, R64, R58.reuse, 0x1, P4 ;  /* 0x0000003a40537211 */ /* 0x080fe400020f0eff */
[----:B------:R-:W-:Y:S02]  /*7590*/  LEA.HI.X.SX32 R69, R69, R58, 0x1, P3 ;  /* 0x0000003a45457211 */ /* 0x000fe400018f0eff */
[----:B------:R-:W-:Y:S02]  /*75a0*/  LEA R64, P3, R37, R59, 0x1 ;  /* 0x0000003b25407211 */ /* 0x000fe400078608ff */
[----:B------:R-:W-:-:S02]  /*75b0*/  PRMT R35, RZ, 0x7610, R35 ;  /* 0x00007610ff237816 */ /* 0x000fc40000000023 */
[-C--:B------:R-:W-:Y:S02]  /*75c0*/  LEA.HI.X.SX32 R65, R37, R58.reuse, 0x1, P3 ;  /* 0x0000003a25417211 */ /* 0x080fe400018f0eff */
[----:B------:R-:W-:Y:S02]  /*75d0*/  PRMT R37, RZ, 0x7610, R37 ;  /* 0x00007610ff257816 */ /* 0x000fe40000000025 */
[----:B------:R-:W-:Y:S01]  /*75e0*/  PRMT R210, RZ, 0x7610, R210 ;  /* 0x00007610ffd27816 */ /* 0x000fe200000000d2 */
[----:B------:R1:W5:Y:S04]  /*75f0*/  @P5 LDG.E.U16 R35, desc[UR16][R4.64] ;  /* 0x0000001004235981 */ /* 0x000368000c1e1500 */
[----:B------:R1:W5:Y:S04]  /*7600*/  @P6 LDG.E.U16 R37, desc[UR16][R6.64] ;  /* 0x0000001006256981 */ /* 0x000368000c1e1500 */
[----:B------:R1:W5:Y:S01]  /*7610*/  @!P0 LDG.E.U16 R210, desc[UR16][R8.64] ;  /* 0x0000001008d28981 */ /* 0x000362000c1e1500 */
[----:B------:R-:W-:Y:S01]  /*7620*/  IMAD R76, R86, UR4, RZ ;  /* 0x00000004564c7c24 */ /* 0x000fe2000f8e02ff */
[C---:B------:R-:W-:Y:S01]  /*7630*/  LEA R86, P1, R67.reuse, R59, 0x1 ;  /* 0x0000003b43567211 */ /* 0x040fe200078208ff */
[----:B------:R-:W-:Y:S01]  /*7640*/  IMAD R66, R80, UR4, RZ ;  /* 0x0000000450427c24 */ /* 0x000fe2000f8e02ff */
[----:B------:R1:W-:Y:S02]  /*7650*/  STL [R1+0x3c], R216 ;  /* 0x00003cd801007387 */ /* 0x0003e40000100800 */
[----:B------:R-:W-:-:S02]  /*7660*/  LEA.HI.X.SX32 R87, R67, R58, 0x1, P1 ;  /* 0x0000003a43577211 */ /* 0x000fc400008f0eff */
[----:B------:R1:W-:Y:S01]  /*7670*/  STL [R1+0xc], R223 ;  /* 0x00000cdf01007387 */ /* 0x0003e20000100800 */
[----:B------:R-:W-:-:S03]  /*7680*/  LEA R80, P1, R61, R59, 0x1 ;  /* 0x0000003b3d507211 */ /* 0x000fc600078208ff */
[----:B------:R1:W-:Y:S01]  /*7690*/  STL [R1+0x38], R218 ;  /* 0x000038da01007387 */ /* 0x0003e20000100800 */
[----:B------:R-:W-:-:S03]  /*76a0*/  LEA.HI.X.SX32 R81, R61, R58, 0x1, P1 ;  /* 0x0000003a3d517211 */ /* 0x000fc600008f0eff */
[----:B------:R1:W-:Y:S01]  /*76b0*/  STL [R1+0x8], R220 ;  /* 0x000008dc01007387 */ /* 0x0003e20000100800 */
[----:B------:R-:W-:-:S03]  /*76c0*/  VIADD R212, R10, 0x3f ;  /* 0x0000003f0ad47836 */ /* 0x000fc60000000000 */
[----:B------:R1:W-:Y:S01]  /*76d0*/  STL [R1+0x10], R221 ;  /* 0x000010dd01007387 */ /* 0x0003e20000100800 */
[----:B------:R-:W-:-:S03]  /*76e0*/  LEA R75, P1, R74, R59, 0x1 ;  /* 0x0000003b4a4b7211 */ /* 0x000fc600078208ff */
[----:B------:R1:W-:Y:S04]  /*76f0*/  STL [R1+0x40], R215 ;  /* 0x000040d701007387 */ /* 0x0003e80000100800 */
[----:B------:R1:W-:Y:S04]  /*7700*/  STL [R1+0x4], R217 ;  /* 0x000004d901007387 */ /* 0x0003e80000100800 */
[----:B------:R1:W-:Y:S01]  /*7710*/  STL [R1+0x34], R214 ;  /* 0x000034d601007387 */ /* 0x0003e20000100800 */
[----:B------:R-:W-:-:S03]  /*7720*/  LEA.HI.X.SX32 R74, R74, R58, 0x1, P1 ;  /* 0x0000003a4a4a7211 */ /* 0x000fc600008f0eff */
[----:B------:R1:W-:Y:S01]  /*7730*/  STL [R1+0x2c], R211 ;  /* 0x00002cd301007387 */ /* 0x0003e20000100800 */
[----:B------:R-:W-:-:S03]  /*7740*/  LEA R61, P1, R60, R59, 0x1 ;  /* 0x0000003b3c3d7211 */ /* 0x000fc600078208ff */
[----:B------:R1:W-:Y:S01]  /*7750*/  STL [R1+0x28], R222 ;  /* 0x000028de01007387 */ /* 0x0003e20000100800 */
[----:B------:R-:W-:-:S03]  /*7760*/  LEA R77, P4, R76, R59, 0x1 ;  /* 0x0000003b4c4d7211 */ /* 0x000fc600078808ff */
[----:B------:R1:W-:Y:S04]  /*7770*/  STL [R1+0x24], R219 ;  /* 0x000024db01007387 */ /* 0x0003e80000100800 */
[----:B------:R1:W-:Y:S04]  /*7780*/  STL [R1+0x30], R213 ;  /* 0x000030d501007387 */ /* 0x0003e80000100800 */
[----:B------:R1:W-:Y:S01]  /*7790*/  STL [R1+0x74], R212 ;  /* 0x000074d401007387 */ /* 0x0003e20000100800 */
[----:B------:R-:W-:Y:S01]  /*77a0*/  IMAD R209, R39, UR4, RZ ;  /* 0x0000000427d17c24 */ /* 0x000fe2000f8e02ff */
[----:B------:R-:W-:-:S02]  /*77b0*/  LEA.HI.X.SX32 R60, R60, R58, 0x1, P1 ;  /* 0x0000003a3c3c7211 */ /* 0x000fc400008f0eff */
[----:B------:R-:W-:Y:S02]  /*77c0*/  LEA.HI.X.SX32 R76, R76, R58, 0x1, P4 ;  /* 0x0000003a4c4c7211 */ /* 0x000fe400020f0eff */
[----:B------:R-:W-:Y:S01]  /*77d0*/  ISETP.GT.AND P1, PT, R212, 0x3f, PT ;  /* 0x0000003fd400780c */ /* 0x000fe20003f24270 */
[----:B------:R-:W-:-:S04]  /*77e0*/  @!UP1 UIADD3 UR4, UPT, UPT, -UR5, 0x100000, URZ ;  /* 0x0010000005049890 */ /* 0x000fc8000fffe1ff */
[----:B------:R-:W-:Y:S02]  /*77f0*/  @!UP1 USHF.L.U32 UR5, UR4, 0xb, URZ ;  /* 0x0000000b04059899 */ /* 0x000fe400080006ff */
[----:B------:R-:W-:Y:S01]  /*7800*/  @!UP1 USHF.L.U32 UR4, UR4, 0x1, URZ ;  /* 0x0000000104049899 */ /* 0x000fe200080006ff */
[----:B------:R-:W-:Y:S01]  /*7810*/  LEA R71, P4, R70, R59, 0x1 ;  /* 0x0000003b46477211 */ /* 0x000fe200078808ff */
[----:B------:R-:W-:-:S03]  /*7820*/  VOTEU.ALL UP1, P2 ;  /* 0x0000000000ff7886 */ /* 0x000fc60001020000 */
[----:B------:R-:W-:Y:S02]  /*7830*/  LEA.HI.X.SX32 R70, R70, R58, 0x1, P4 ;  /* 0x0000003a46467211 */ /* 0x000fe400020f0eff */
[----:B------:R-:W-:-:S04]  /*7840*/  LEA R67, P4, R66, R59, 0x1 ;  /* 0x0000003b42437211 */ /* 0x000fc800078808ff */
[----:B------:R-:W-:Y:S01]  /*7850*/  LEA.HI.X.SX32 R66, R66, R58, 0x1, P4 ;  /* 0x0000003a42427211 */ /* 0x000fe200020f0eff */
[----:B------:R1:W0:Y:S01]  /*7860*/  @!UP1 SYNCS.EXCH.64 URZ, [UR6+0x8008], UR4 ;  /* 0x0080080406ff95b2 */ /* 0x0002220008000100 */
[C---:B------:R-:W-:Y:S02]  /*7870*/  LEA R59, P4, R209.reuse, R59, 0x1 ;  /* 0x0000003bd13b7211 */ /* 0x040fe400078808ff */
[----:B------:R-:W-:Y:S02]  /*7880*/  ISETP.LT.AND P3, PT, R224, R10, P1 ;  /* 0x0000000ae000720c */ /* 0x000fe40000f61270 */
[----:B------:R-:W-:Y:S01]  /*7890*/  LEA.HI.X.SX32 R58, R209, R58, 0x1, P4 ;  /* 0x0000003ad13a7211 */ /* 0x000fe200020f0eff */
[----:B-1----:R-:W-:Y:S10]  /*78a0*/  @!P1 BRA `(.L_x_12) ;  /* 0x0000000000849947 */ /* 0x002ff40003800000 */
[----:B-----5:R-:W-:Y:S02]  /*78b0*/  PRMT R14, R14, 0x5410, R15 ;  /* 0x000054100e0e7816 */ /* 0x020fe4000000000f */
[----:B------:R-:W-:Y:S02]  /*78c0*/  PRMT R16, R16, 0x5410, R17 ;  /* 0x0000541010107816 */ /* 0x000fe40000000011 */
[----:B------:R-:W-:Y:S02]  /*78d0*/  PRMT R18, R18, 0x5410, R19 ;  /* 0x0000541012127816 */ /* 0x000fe40000000013 */
[----:B------:R-:W-:Y:S02]  /*78e0*/  PRMT R20, R20, 0x5410, R21 ;  /* 0x0000541014147816 */ /* 0x000fe40000000015 */
[----:B------:R-:W-:Y:S02]  /*78f0*/  PRMT R22, R22, 0x5410, R23 ;  /* 0x0000541016167816 */ /* 0x000fe40000000017 */
[----:B------:R-:W-:-:S02]  /*7900*/  PRMT R34, R34, 0x5410, R35 ;  /* 0x0000541022227816 */ /* 0x000fc40000000023 */
[----:B------:R-:W-:Y:S02]  /*7910*/  PRMT R4, R205, 0x5410, R206 ;  /* 0x00005410cd047816 */ /* 0x000fe400000000ce */
        /* <DEDUP_REMOVED lines=24> */
[----:B------:R-:W-:-:S04]  /*7aa0*/  PRMT R35, R37, 0x5410, R210 ;  /* 0x0000541025237816 */ /* 0x000fc800000000d2 */
[----:B------:R1:W-:Y:S03]  /*7ab0*/  STTM.x32 tmem[UR7+0x100], R4 ;  /* 0x00010004000079ed */ /* 0x0003e600082c0007 */
.L_x_12:
[----:B------:R-:W2:Y:S02]  /*7ac0*/  FENCE.VIEW.ASYNC.T ;  /* 0x00000000000073c6 */ /* 0x000ea40000000200 */
[----:B0-2---:R-:W-:Y:S01]  /*7ad0*/  BAR.SYNC.DEFER_BLOCKING 0x0 ;  /* 0x0000000000007b1d */ /* 0x005fe20000010000 */
[----:B------:R-:W-:Y:S02]  /*7ae0*/  LOP3.LUT R155, R155, R154, RZ, 0x3c, !PT ;  /* 0x0000009a9b9b7212 */ /* 0x000fe400078e3cff */
[----:B------:R-:W-:Y:S02]  /*7af0*/  LOP3.LUT R75, R75, R74, RZ, 0x3c, !PT ;  /* 0x0000004a4b4b7212 */ /* 0x000fe400078e3cff */
[----:B------:R-:W-:Y:S02]  /*7b00*/  LOP3.LUT R154, R155, R154, RZ, 0x3c, !PT ;  /* 0x0000009a9b9a7212 */ /* 0x000fe400078e3cff */
[----:B------:R-:W-:Y:S02]  /*7b10*/  LOP3.LUT R74, R75, R74, RZ, 0x3c, !PT ;  /* 0x0000004a4b4a7212 */ /* 0x000fe400078e3cff */
[----:B-----5:R-:W-:-:S02]  /*7b20*/  PRMT R191, RZ, 0x7610, R191 ;  /* 0x00007610ffbf7816 */ /* 0x020fc400000000bf */
[----:B------:R-:W-:Y:S02]  /*7b30*/  PRMT R192, RZ, 0x7610, R192 ;  /* 0x00007610ffc07816 */ /* 0x000fe400000000c0 */
[----:B------:R-:W-:Y:S02]  /*7b40*/  PRMT R193, RZ, 0x7610, R193 ;  /* 0x00007610ffc17816 */ /* 0x000fe400000000c1 */
[----:B------:R-:W-:Y:S02]  /*7b50*/  PRMT R194, RZ, 0x7610, R194 ;  /* 0x00007610ffc27816 */ /* 0x000fe400000000c2 */
[----:B------:R-:W-:Y:S02]  /*7b60*/  PRMT R195, RZ, 0x7610, R195 ;  /* 0x00007610ffc37816 */ /* 0x000fe400000000c3 */
[----:B------:R-:W-:Y:S02]  /*7b70*/  PRMT R196, RZ, 0x7610, R196 ;  /* 0x00007610ffc47816 */ /* 0x000fe400000000c4 */
[----:B------:R-:W-:-:S02]  /*7b80*/  PRMT R197, RZ, 0x7610, R197 ;  /* 0x00007610ffc57816 */ /* 0x000fc400000000c5 */
[----:B------:R-:W-:Y:S01]  /*7b90*/  PRMT R198, RZ, 0x7610, R198 ;  /* 0x00007610ffc67816 */ /* 0x000fe200000000c6 */
[----:B------:R-:W2:Y:S01]  /*7ba0*/  @P3 LDG.E.U16 R191, desc[UR16][R186.64] ;  /* 0x00000010babf3981 */ /* 0x000ea2000c1e1500 */
[----:B------:R-:W-:Y:S02]  /*7bb0*/  PRMT R199, RZ, 0x7610, R199 ;  /* 0x00007610ffc77816 */ /* 0x000fe400000000c7 */
[----:B------:R-:W-:Y:S01]  /*7bc0*/  PRMT R200, RZ, 0x7610, R200 ;  /* 0x00007610ffc87816 */ /* 0x000fe200000000c8 */
[----:B------:R-:W3:Y:S01]  /*7bd0*/  @P3 LDG.E.U16 R192, desc[UR16][R178.64] ;  /* 0x00000010b2c03981 */ /* 0x000ee2000c1e1500 */
[----:B------:R-:W-:Y:S02]  /*7be0*/  PRMT R201, RZ, 0x7610, R201 ;  /* 0x00007610ffc97816 */ /* 0x000fe400000000c9 */
[----:B------:R-:W-:Y:S01]  /*7bf0*/  PRMT R202, RZ, 0x7610, R202 ;  /* 0x00007610ffca7816 */ /* 0x000fe200000000ca */
[----:B------:R-:W4:Y:S01]  /*7c00*/  @P3 LDG.E.U16 R193, desc[UR16][R170.64] ;  /* 0x00000010aac13981 */ /* 0x000f22000c1e1500 */
[----:B------:R-:W-:-:S02]  /*7c10*/  PRMT R45, RZ, 0x7610, R45 ;  /* 0x00007610ff2d7816 */ /* 0x000fc4000000002d */
[----:B------:R-:W-:Y:S01]  /*7c20*/  PRMT R46, RZ, 0x7610, R46 ;  /* 0x00007610ff2e7816 */ /* 0x000fe2000000002e */
[----:B------:R-:W4:Y:S01]  /*7c30*/  @P3 LDG.E.U16 R194, desc[UR16][R162.64] ;  /* 0x00000010a2c23981 */ /* 0x000f22000c1e1500 */
[----:B------:R-:W-:Y:S02]  /*7c40*/  PRMT R47, RZ, 0x7610, R47 ;  /* 0x00007610ff2f7816 */ /* 0x000fe4000000002f */
[----:B------:R-:W-:Y:S01]  /*7c50*/  PRMT R48, RZ, 0x7610, R48 ;  /* 0x00007610ff307816 */ /* 0x000fe20000000030 */
[----:B------:R-:W4:Y:S01]  /*7c60*/  @P3 LDG.E.U16 R196, desc[UR16][R146.64] ;  /* 0x0000001092c43981 */ /* 0x000f22000c1e1500 */
[----:B------:R-:W-:Y:S02]  /*7c70*/  PRMT R49, RZ, 0x7610, R49 ;  /* 0x00007610ff317816 */ /* 0x000fe40000000031 */
[----:B------:R-:W-:Y:S01]  /*7c80*/  LOP3.LUT R155, R155, R154, RZ, 0x3c, !PT ;  /* 0x0000009a9b9b7212 */ /* 0x000fe200078e3cff */
[----:B------:R-:W4:Y:S01]  /*7c90*/  @P3 LDG.E.U16 R197, desc[UR16][R138.64] ;  /* 0x000000108ac53981 */ /* 0x000f22000c1e1500 */
[----:B------:R-:W-:-:S02]  /*7ca0*/  LOP3.LUT R75, R75, R74, RZ, 0x3c, !PT ;  /* 0x0000004a4b4b7212 */ /* 0x000fc400078e3cff */
[----:B------:R-:W-:Y:S01]  /*7cb0*/  PRMT R50, RZ, 0x7610, R50 ;  /* 0x00007610ff327816 */ /* 0x000fe20000000032 */
[----:B------:R-:W4:Y:S01]  /*7cc0*/  @P3 LDG.E.U16 R195, desc[UR16][R154.64] ;  /* 0x000000109ac33981 */ /* 0x000f22000c1e1500 */
[----:B------:R-:W-:Y:S02]  /*7cd0*/  PRMT R51, RZ, 0x7610, R51 ;  /* 0x00007610ff337816 */ /* 0x000fe40000000033 */
[----:B------:R-:W-:Y:S01]  /*7ce0*/  PRMT R54, RZ, 0x7610, R54 ;  /* 0x00007610ff367816 */ /* 0x000fe20000000036 */
[----:B------:R-:W4:Y:S01]  /*7cf0*/  @P3 LDG.E.U16 R198, desc[UR16][R130.64] ;  /* 0x0000001082c63981 */ /* 0x000f22000c1e1500 */
[----:B------:R-:W-:Y:S02]  /*7d00*/  PRMT R55, RZ, 0x7610, R55 ;  /* 0x00007610ff377816 */ /* 0x000fe40000000037 */
[----:B------:R-:W-:Y:S01]  /*7d10*/  PRMT R56, RZ, 0x7610, R56 ;  /* 0x00007610ff387816 */ /* 0x000fe20000000038 */
[----:B------:R-:W4:Y:S01]  /*7d20*/  @P3 LDG.E.U16 R199, desc[UR16][R122.64] ;  /* 0x000000107ac73981 */ /* 0x000f22000c1e1500 */
[----:B------:R-:W-:-:S02]  /*7d30*/  PRMT R57, RZ, 0x7610, R57 ;  /* 0x00007610ff397816 */ /* 0x000fc40000000039 */
[----:B------:R-:W-:Y:S01]  /*7d40*/  PRMT R62, RZ, 0x7610, R62 ;  /* 0x00007610ff3e7816 */ /* 0x000fe2000000003e */
[----:B------:R-:W4:Y:S01]  /*7d50*/  @P3 LDG.E.U16 R200, desc[UR16][R114.64] ;  /* 0x0000001072c83981 */ /* 0x000f22000c1e1500 */
[----:B------:R-:W-:Y:S02]  /*7d60*/  LOP3.LUT R73, R73, R72, RZ, 0x3c, !PT ;  /* 0x0000004849497212 */ /* 0x000fe400078e3cff */
[----:B------:R-:W-:Y:S01]  /*7d70*/  PRMT R63, RZ, 0x7610, R63 ;  /* 0x00007610ff3f7816 */ /* 0x000fe2000000003f */
[----:B------:R-:W4:Y:S01]  /*7d80*/  @P3 LDG.E.U16 R201, desc[UR16][R106.64] ;  /* 0x000000106ac93981 */ /* 0x000f22000c1e1500 */
[----:B------:R-:W-:Y:S02]  /*7d90*/  LOP3.LUT R67, R67, R66, RZ, 0x3c, !PT ;  /* 0x0000004243437212 */ /* 0x000fe400078e3cff */
[----:B------:R-:W-:Y:S01]  /*7da0*/  PRMT R188, RZ, 0x7610, R188 ;  /* 0x00007610ffbc7816 */ /* 0x000fe200000000bc */
[----:B------:R-:W4:Y:S01]  /*7db0*/  @P3 LDG.E.U16 R202, desc[UR16][R98.64] ;  /* 0x0000001062ca3981 */ /* 0x000f22000c1e1500 */
[----:B------:R-:W-:-:S02]  /*7dc0*/  PRMT R189, RZ, 0x7610, R189 ;  /* 0x00007610ffbd7816 */ /* 0x000fc400000000bd */
[----:B------:R-:W-:Y:S01]  /*7dd0*/  PRMT R190, RZ, 0x7610, R190 ;  /* 0x00007610ffbe7816 */ /* 0x000fe200000000be */
[----:B------:R-:W4:Y:S01]  /*7de0*/  @P3 LDG.E.U16 R45, desc[UR16][R90.64] ;  /* 0x000000105a2d3981 */ /* 0x000f22000c1e1500 */
[----:B------:R-:W-:Y:S02]  /*7df0*/  LOP3.LUT R72, R73, R72, RZ, 0x3c, !PT ;  /* 0x0000004849487212 */ /* 0x000fe400078e3cff */
[----:B-1----:R-:W-:Y:S01]  /*7e00*/  PRMT R26, RZ, 0x7610, R26 ;  /* 0x00007610ff1a7816 */ /* 0x002fe2000000001a */
[----:B------:R-:W4:Y:S01]  /*7e10*/  @P3 LDG.E.U16 R46, desc[UR16][R82.64] ;  /* 0x00000010522e3981 */ /* 0x000f22000c1e1500 */
[----:B------:R-:W-:Y:S02]  /*7e20*/  LOP3.LUT R159, R159, R158, RZ, 0x3c, !PT ;  /* 0x0000009e9f9f7212 */ /* 0x000fe400078e3cff */
        /* <DEDUP_REMOVED lines=15> */
[----:B------:R-:W-:Y:S01]  /*7f20*/  LOP3.LUT R73, R73, R72, RZ, 0x3c, !PT ;  /* 0x0000004849497212 */ /* 0x000fe200078e3cff */
[----:B------:R-:W4:Y:S01]  /*7f30*/  @P3 LDG.E.U16 R54, desc[UR16][R160.64] ;  /* 0x00000010a0363981 */ /* 0x000f22000c1e1500 */
[----:B------:R-:W-:Y:S02]  /*7f40*/  LOP3.LUT R158, R159, R158, RZ, 0x3c, !PT ;  /* 0x0000009e9f9e7212 */ /* 0x000fe400078e3cff */
[----:B------:R-:W-:Y:S01]  /*7f50*/  PRMT R37, RZ, 0x7610, R37 ;  /* 0x00007610ff257816 */ /* 0x000fe20000000025 */
[----:B------:R-:W4:Y:S01]  /*7f60*/  @P3 LDG.E.U16 R55, desc[UR16][R152.64] ;  /* 0x0000001098373981 */ /* 0x000f22000c1e1500 */
[----:B------:R-:W-:-:S02]  /*7f70*/  PRMT R40, RZ, 0x7610, R40 ;  /* 0x00007610ff287816 */ /* 0x000fc40000000028 */
[----:B------:R-:W-:Y:S01]  /*7f80*/  LOP3.LUT R71, R71, R70, RZ, 0x3c, !PT ;  /* 0x0000004647477212 */ /* 0x000fe200078e3cff */
[----:B------:R-:W4:Y:S01]  /*7f90*/  @P3 LDG.E.U16 R56, desc[UR16][R144.64] ;  /* 0x0000001090383981 */ /* 0x000f22000c1e1500 */
[----:B------:R-:W-:Y:S02]  /*7fa0*/  PRMT R41, RZ, 0x7610, R41 ;  /* 0x00007610ff297816 */ /* 0x000fe40000000029 */
[----:B------:R-:W-:Y:S01]  /*7fb0*/  PRMT R42, RZ, 0x7610, R42 ;  /* 0x00007610ff2a7816 */ /* 0x000fe2000000002a */
[----:B------:R-:W4:Y:S01]  /*7fc0*/  @P3 LDG.E.U16 R57, desc[UR16][R136.64] ;  /* 0x0000001088393981 */ /* 0x000f22000c1e1500 */
[----:B------:R-:W-:Y:S02]  /*7fd0*/  LOP3.LUT R67, R67, R66, RZ, 0x3c, !PT ;  /* 0x0000004243437212 */ /* 0x000fe400078e3cff */
[----:B------:R-:W-:Y:S01]  /*7fe0*/  LOP3.LUT R159, R159, R158, RZ, 0x3c, !PT ;  /* 0x0000009e9f9f7212 */ /* 0x000fe200078e3cff */
[----:B------:R-:W4:Y:S01]  /*7ff0*/  @P3 LDG.E.U16 R62, desc[UR16][R128.64] ;  /* 0x00000010803e3981 */ /* 0x000f22000c1e1500 */
[----:B------:R-:W-:-:S02]  /*8000*/  LOP3.LUT R157, R157, R156, RZ, 0x3c, !PT ;  /* 0x0000009c9d9d7212 */ /* 0x000fc400078e3cff */
[----:B------:R-:W-:Y:S01]  /*8010*/  LOP3.LUT R77, R77, R76, RZ, 0x3c, !PT ;  /* 0x0000004c4d4d7212 */ /* 0x000fe200078e3cff */
[----:B------:R-:W4:Y:S01]  /*8020*/  @P3 LDG.E.U16 R63, desc[UR16][R120.64] ;  /* 0x00000010783f3981 */ /* 0x000f22000c1e1500 */
[----:B------:R-:W-:Y:S02]  /*8030*/  LOP3.LUT R61, R61, R60, RZ, 0x3c, !PT ;  /* 0x0000003c3d3d7212 */ /* 0x000fe400078e3cff */
[----:B------:R-:W-:Y:S01]  /*8040*/  LOP3.LUT R59, R59, R58, RZ, 0x3c, !PT ;  /* 0x0000003a3b3b7212 */ /* 0x000fe200078e3cff */
[----:B------:R-:W4:Y:S01]  /*8050*/  @P3 LDG.E.U16 R188, desc[UR16][R112.64] ;  /* 0x0000001070bc3981 */ /* 0x000f22000c1e1500 */
[----:B------:R-:W-:Y:S02]  /*8060*/  PRMT R43, RZ, 0x7610, R43 ;  /* 0x00007610ff2b7816 */ /* 0x000fe4000000002b */
[----:B------:R-:W-:Y:S01]  /*8070*/  PRMT R44, RZ, 0x7610, R44 ;  /* 0x00007610ff2c7816 */ /* 0x000fe2000000002c */
[----:B------:R-:W4:Y:S01]  /*8080*/  @P3 LDG.E.U16 R189, desc[UR16][R104.64] ;  /* 0x0000001068bd3981 */ /* 0x000f22000c1e1500 */
[----:B------:R-:W-:-:S02]  /*8090*/  LOP3.LUT R70, R71, R70, RZ, 0x3c, !PT ;  /* 0x0000004647467212 */ /* 0x000fc400078e3cff */
[----:B------:R-:W-:Y:S01]  /*80a0*/  PRMT R6, RZ, 0x7610, R6 ;  /* 0x00007610ff067816 */ /* 0x000fe20000000006 */
[----:B------:R-:W4:Y:S01]  /*80b0*/  @P3 LDG.E.U16 R190, desc[UR16][R96.64] ;  /* 0x0000001060be3981 */ /* 0x000f22000c1e1500 */
[----:B------:R-:W-:Y:S02]  /*80c0*/  PRMT R7, RZ, 0x7610, R7 ;  /* 0x00007610ff077816 */ /* 0x000fe40000000007 */
[----:B------:R-:W-:Y:S01]  /*80d0*/  LOP3.LUT R156, R157, R156, RZ, 0x3c, !PT ;  /* 0x0000009c9d9c7212 */ /* 0x000fe200078e3cff */
        /* <DEDUP_REMOVED lines=22> */
[----:B------:R-:W-:-:S02]  /*8240*/  LOP3.LUT R60, R61, R60, RZ, 0x3c, !PT ;  /* 0x0000003c3d3c7212 */ /* 0x000fc400078e3cff */
[----:B------:R-:W-:Y:S01]  /*8250*/  PRMT R21, RZ, 0x7610, R21 ;  /* 0x00007610ff157816 */ /* 0x000fe20000000015 */
[----:B------:R-:W4:Y:S01]  /*8260*/  @P3 LDG.E.U16 R34, desc[UR16][R150.64] ;  /* 0x0000001096223981 */ /* 0x000f22000c1e1500 */
[----:B------:R-:W-:Y:S02]  /*8270*/  LOP3.LUT R58, R59, R58, RZ, 0x3c, !PT ;  /* 0x0000003a3b3a7212 */ /* 0x000fe400078e3cff */
[----:B------:R-:W-:Y:S01]  /*8280*/  LOP3.LUT R71, R71, R70, RZ, 0x3c, !PT ;  /* 0x0000004647477212 */ /* 0x000fe200078e3cff */
        /* <DEDUP_REMOVED lines=10> */
[----:B------:R-:W-:-:S03]  /*8330*/  LOP3.LUT R61, R61, R60, RZ, 0x3c, !PT ;  /* 0x0000003c3d3d7212 */ /* 0x000fc600078e3cff */
[----:B------:R-:W4:Y:S01]  /*8340*/  @P3 LDG.E.U16 R42, desc[UR16][R110.64] ;  /* 0x000000106e2a3981 */ /* 0x000f22000c1e1500 */
[----:B------:R-:W-:-:S03]  /*8350*/  LOP3.LUT R59, R59, R58, RZ, 0x3c, !PT ;  /* 0x0000003a3b3b7212 */ /* 0x000fc600078e3cff */
[----:B------:R-:W4:Y:S04]  /*8360*/  @P3 LDG.E.U16 R43, desc[UR16][R102.64] ;  /* 0x00000010662b3981 */ /* 0x000f28000c1e1500 */
        /* <DEDUP_REMOVED lines=20> */
[----:B------:R-:W4:Y:S01]  /*84b0*/  @P3 LDG.E.U16 R25, desc[UR16][R58.64] ;  /* 0x000000103a193981 */ /* 0x000f22000c1e1500 */
[----:B------:R-:W-:-:S02]  /*84c0*/  SHF.R.S32.HI R4, RZ, 0x6, R203 ;  /* 0x00000006ff047819 */ /* 0x000fc400000114cb */
[----:B------:R-:W-:Y:S02]  /*84d0*/  SHF.R.S32.HI R5, RZ, 0x1f, R36 ;  /* 0x0000001fff057819 */ /* 0x000fe40000011424 */
[----:B------:R-:W-:Y:S02]  /*84e0*/  SGXT R4, R4, 0x1 ;  /* 0x000000010404781a */ /* 0x000fe40000000200 */
[----:B------:R-:W-:Y:S01]  /*84f0*/  SHF.L.U64.HI R39, R36, 0x1, R5 ;  /* 0x0000000124277819 */ /* 0x000fe20000010205 */
[----:B------:R-:W-:Y:S01]  /*8500*/  IMAD.SHL.U32 R36, R203, 0x2, RZ ;  /* 0x00000002cb247824 */ /* 0x000fe200078e00ff */
[----:B------:R-:W-:Y:S01]  /*8510*/  LOP3.LUT R5, R4, 0x90, RZ, 0xc0, !PT ;  /* 0x0000009004057812 */ /* 0x000fe200078ec0ff */
[----:B------:R-:W-:-:S03]  /*8520*/  IMAD.SHL.U32 R205, R52, 0x40, RZ ;  /* 0x0000004034cd7824 */ /* 0x000fc600078e00ff */
[----:B------:R-:W-:Y:S01]  /*8530*/  LOP3.LUT R36, R5, 0x7e, R36, 0x78, !PT ;  /* 0x0000007e05247812 */ /* 0x000fe200078e7824 */
[----:B------:R-:W-:Y:S01]  /*8540*/  IMAD.WIDE R38, R205, 0x2, R38 ;  /* 0x00000002cd267825 */ /* 0x000fe200078e0226 */
[----:B------:R0:W-:Y:S02]  /*8550*/  STL [R1+0x6c], R205 ;  /* 0x00006ccd01007387 */ /* 0x0001e40000100800 */
[C---:B0-----:R-:W-:Y:S02]  /*8560*/  LOP3.LUT R205, R36.reuse, 0x20, RZ, 0x3c, !PT ;  /* 0x0000002024cd7812 */ /* 0x041fe400078e3cff */
[C---:B------:R-:W-:Y:S01]  /*8570*/  LOP3.LUT R203, R36.reuse, 0x40, RZ, 0x3c, !PT ;  /* 0x0000004024cb7812 */ /* 0x040fe200078e3cff */
[----:B--2---:R-:W-:Y:S04]  /*8580*/  STS.U16 [R36+UR6], R191 ;  /* 0x000000bf24007988 */ /* 0x004fe80008000406 */
[----:B---3--:R-:W-:Y:S04]  /*8590*/  STS.U16 [R36+UR6+0x400], R192 ;  /* 0x000400c024007988 */ /* 0x008fe80008000406 */
[----:B----4-:R-:W-:Y:S04]  /*85a0*/  STS.U16 [R36+UR6+0x800], R193 ;  /* 0x000800c124007988 */ /* 0x010fe80008000406 */
[----:B------:R-:W-:Y:S04]  /*85b0*/  STS.U16 [R36+UR6+0xc00], R194 ;  /* 0x000c00c224007988 */ /* 0x000fe80008000406 */
        /* <DEDUP_REMOVED lines=34> */
[----:B------:R0:W-:Y:S04]  /*87e0*/  STS.U16 [R203+UR6+0x1a00], R37 ;  /* 0x001a0025cb007988 */ /* 0x0001e80008000406 */
[----:B------:R-:W-:Y:S04]  /*87f0*/  STS.U16 [R203+UR6+0x1e00], R40 ;  /* 0x001e0028cb007988 */ /* 0x000fe80008000406 */
[----:B------:R-:W-:Y:S01]  /*8800*/  STS.U16 [R203+UR6+0x2200], R41 ;  /* 0x00220029cb007988 */ /* 0x000fe20008000406 */
[----:B0-----:R-:W-:-:S03]  /*8810*/  LOP3.LUT R37, R36, 0x60, RZ, 0x3c, !PT ;  /* 0x0000006024257812 */ /* 0x001fc600078e3cff */
[----:B------:R-:W-:Y:S04]  /*8820*/  STS.U16 [R203+UR6+0x2600], R42 ;  /* 0x0026002acb007988 */ /* 0x000fe80008000406 */
[----:B------:R-:W-:Y:S04]  /*8830*/  STS.U16 [R203+UR6+0x2a00], R43 ;  /* 0x002a002bcb007988 */ /* 0x000fe80008000406 */
[----:B------:R-:W-:Y:S04]  /*8840*/  STS.U16 [R203+UR6+0x2e00], R44 ;  /* 0x002e002ccb007988 */ /* 0x000fe80008000406 */
[----:B------:R-:W-:Y:S04]  /*8850*/  STS.U16 [R203+UR6+0x3200], R6 ;  /* 0x00320006cb007988 */ /* 0x000fe80008000406 */
[----:B------:R0:W-:Y:S04]  /*8860*/  STS.U16 [R203+UR6+0x3600], R7 ;  /* 0x00360007cb007988 */ /* 0x0001e80008000406 */
[----:B------:R-:W-:Y:S04]  /*8870*/  STS.U16 [R203+UR6+0x3a00], R8 ;  /* 0x003a0008cb007988 */ /* 0x000fe80008000406 */
[----:B------:R1:W-:Y:S04]  /*8880*/  STS.U16 [R203+UR6+0x3e00], R9 ;  /* 0x003e0009cb007988 */ /* 0x0003e80008000406 */
        /* <DEDUP_REMOVED lines=15> */
[----:B------:R2:W-:Y:S01]  /*8980*/  STS.U16 [R37+UR6+0x3f00], R25 ;  /* 0x003f001925007988 */ /* 0x0005e20008000406 */
[----:B------:R3:W-:Y:S06]  /*8990*/  MEMBAR.ALL.CTA ;  /* 0x0000000000007992 */ /* 0x0007ec0000008000 */
[----:B---3--:R-:W3:Y:S01]  /*89a0*/  FENCE.VIEW.ASYNC.S ;  /* 0x00000000000073c6 */ /* 0x008ee20000000000 */
[----:B------:R-:W-:Y:S01]  /*89b0*/  LOP3.LUT P0, RZ, R204, UR9, RZ, 0xfc, !PT ;  /* 0x00000009ccff7c12 */ /* 0x000fe2000f80fcff */
[----:B------:R-:W4:Y:S01]  /*89c0*/  LDCU UR9, c[0x0][0x3a0] ;  /* 0x00007400ff0977ac */ /* 0x000f220008000800 */
[----:B0-----:R-:W-:Y:S01]  /*89d0*/  SHF.R.S32.HI R7, RZ, 0x1f, R52 ;  /* 0x0000001fff077819 */ /* 0x001fe20000011434 */
[----:B------:R-:W-:-:S02]  /*89e0*/  IMAD.MOV.U32 R208, RZ, RZ, R216 ;  /* 0x000000ffffd07224 */ /* 0x000fc400078e00d8 */
[C---:B------:R-:W-:Y:S01]  /*89f0*/  IMAD R216, R52.reuse, 0xf, RZ ;  /* 0x0000000f34d87824 */ /* 0x040fe200078e02ff */
[----:B------:R-:W-:Y:S01]  /*8a00*/  SHF.L.U64.HI R6, R52, 0x1, R7 ;  /* 0x0000000134067819 */ /* 0x000fe20000010207 */
[----:B-1----:R-:W-:Y:S01]  /*8a10*/  IMAD.MOV.U32 R203, RZ, RZ, R212 ;  /* 0x000000ffffcb7224 */ /* 0x002fe200078e00d4 */
[----:B------:R-:W-:Y:S01]  /*8a20*/  IADD3 R4, P1, PT, R38, UR12, RZ ;  /* 0x0000000c26047c10 */ /* 0x000fe2000ff3e0ff */
[----:B----4-:R-:W-:Y:S01]  /*8a30*/  UIADD3 UR11, UPT, UPT, UR9, 0x3f, URZ ;  /* 0x0000003f090b7890 */ /* 0x010fe2000fffe0ff */
[----:B---3--:R-:W-:Y:S03]  /*8a40*/  BAR.SYNC.DEFER_BLOCKING 0x0 ;  /* 0x0000000000007b1d */ /* 0x008fe60000010000 */
[----:B------:R-:W-:-:S04]  /*8a50*/  USHF.R.S32.HI UR10, URZ, 0x1f, UR11 ;  /* 0x0000001fff0a7899 */ /* 0x000fc8000801140b */
[----:B------:R-:W-:Y:S02]  /*8a60*/  ULEA.HI UR10, UR10, UR11, URZ, 0x6 ;  /* 0x0000000b0a0a7291 */ /* 0x000fe4000f8f30ff */
[----:B------:R-:W-:Y:S01]  /*8a70*/  UIADD3 UR9, UPT, UPT, UR6, 0x4000, URZ ;  /* 0x0000400006097890 */ /* 0x000fe2000fffe0ff */
[----:B------:R0:W-:Y:S01]  /*8a80*/  STL [R1], R216 ;  /* 0x000000d801007387 */ /* 0x0001e20000100800 */
[----:B------:R-:W-:-:S03]  /*8a90*/  USHF.R.S32.HI UR10, URZ, 0x6, UR10 ;  /* 0x00000006ff0a7899 */ /* 0x000fc6000801140a */
[----:B------:R0:W-:Y:S01]  /*8aa0*/  STL [R1+0x68], R6 ;  /* 0x0000680601007387 */ /* 0x0001e20000100800 */
[----:B------:R-:W-:Y:S01]  /*8ab0*/  IADD3.X R5, PT, PT, R39, UR13, RZ, P1, !PT ;  /* 0x0000000d27057c10 */ /* 0x000fe20008ffe4ff */
[----:B------:R-:W-:Y:S01]  /*8ac0*/  USHF.R.U32.HI UR9, URZ, 0x4, UR9 ;  /* 0x00000004ff097899 */ /* 0x000fe20008011609 */
[----:B------:R-:W-:Y:S01]  /*8ad0*/  ISETP.LT.OR P1, PT, R203, 0x40, P0 ;  /* 0x00000040cb00780c */ /* 0x000fe20000721670 */
[----:B------:R-:W-:Y:S02]  /*8ae0*/  UISETP.LT.AND UP1, UPT, UR10, 0x1, UPT ;  /* 0x000000010a00788c */ /* 0x000fe4000bf21270 */
[----:B------:R-:W-:Y:S02]  /*8af0*/  USGXT.U32 UR9, UR9, 0xe ;  /* 0x0000000e0909789a */ /* 0x000fe40008000000 */
[----:B------:R-:W-:Y:S02]  /*8b00*/  USEL UR10, UR10, 0x1, !UP1 ;  /* 0x000000010a0a7887 */ /* 0x000fe4000c800000 */
[----:B------:R-:W-:Y:S01]  /*8b10*/  UIADD3 UR12, UP1, UPT, UR9, 0x2, URZ ;  /* 0x00000002090c7890 */ /* 0x000fe2000ff3e0ff */
[----:B------:R-:W-:-:S00]  /*8b20*/  MEMBAR.ALL.CTA ;  /* 0x0000000000007992 */ /* 0x000fc00000008000 */
[----:B------:R-:W-:Y:S06]  /*8b30*/  MEMBAR.ALL.GPU ;  /* 0x0000000000007992 */ /* 0x000fec000000a000 */
[----:B------:R-:W-:-:S00]  /*8b40*/  ERRBAR ;  /* 0x00000000000079ab */ /* 0x000fc00000000000 */
[----:B------:R-:W-:Y:S08]  /*8b50*/  CGAERRBAR ;  /* 0x00000000000075ab */ /* 0x000ff00000000000 */
[----:B------:R-:W-:Y:S01]  /*8b60*/  UCGABAR_ARV ;  /* 0x00000000000079c7 */ /* 0x000fe20008000000 */
[----:B------:R-:W-:Y:S01]  /*8b70*/  UIADD3 UR14, UPT, UPT, UR10, -0x1, URZ ;  /* 0xffffffff0a0e7890 */ /* 0x000fe2000fffe0ff */
[----:B------:R-:W-:Y:S01]  /*8b80*/  IMAD.MOV.U32 R205, RZ, RZ, R221 ;  /* 0x000000ffffcd7224 */ /* 0x000fe200078e00dd */
[----:B------:R-:W-:Y:S01]  /*8b90*/  UMOV UR5, URZ ;  /* 0x000000ff00057c82 */ /* 0x000fe20008000000 */
[----:B------:R-:W-:Y:S01]  /*8ba0*/  IMAD.MOV.U32 R207, RZ, RZ, R218 ;  /* 0x000000ffffcf7224 */ /* 0x000fe200078e00da */
[----:B------:R-:W-:Y:S01]  /*8bb0*/  UIADD3.X UR13, UPT, UPT, UR5, 0x40004040, URZ, UP1, !UPT ;  /* 0x40004040050d7890 */ /* 0x000fe20008ffe4ff */
[----:B------:R-:W-:-:S02]  /*8bc0*/  IMAD.MOV.U32 R210, RZ, RZ, R215 ;  /* 0x000000ffffd27224 */ /* 0x000fc400078e00d7 */
[C---:B------:R-:W-:Y:S02]  /*8bd0*/  IMAD.SHL.U32 R252, R52.reuse, 0x10, RZ ;  /* 0x0000001034fc7824 */ /* 0x040fe400078e00ff */
[C---:B------:R-:W-:Y:S02]  /*8be0*/  IMAD R251, R52.reuse, 0x11, RZ ;  /* 0x0000001134fb7824 */ /* 0x040fe400078e02ff */
[C---:B------:R-:W-:Y:S02]  /*8bf0*/  IMAD R250, R52.reuse, 0x12, RZ ;  /* 0x0000001234fa7824 */ /* 0x040fe400078e02ff */
[C---:B------:R-:W-:Y:S02]  /*8c00*/  IMAD R249, R52.reuse, 0x13, RZ ;  /* 0x0000001334f97824 */ /* 0x040fe400078e02ff */
[C---:B------:R-:W-:Y:S02]  /*8c10*/  IMAD R248, R52.reuse, 0x14, RZ ;  /* 0x0000001434f87824 */ /* 0x040fe400078e02ff */
[----:B------:R-:W-:-:S02]  /*8c20*/  IMAD R247, R52, 0x15, RZ ;  /* 0x0000001534f77824 */ /* 0x000fc400078e02ff */
[C---:B------:R-:W-:Y:S02]  /*8c30*/  IMAD R246, R52.reuse, 0x16, RZ ;  /* 0x0000001634f67824 */ /* 0x040fe400078e02ff */
        /* <DEDUP_REMOVED lines=9> */
[C---:B------:R-:W-:Y:S02]  /*8cd0*/  IMAD.SHL.U32 R236, R52.reuse, 0x20, RZ ;  /* 0x0000002034ec7824 */ /* 0x040fe400078e00ff */
        /* <DEDUP_REMOVED lines=11> */
[C---:B------:R-:W-:Y:S01]  /*8d90*/  IMAD R224, R52.reuse, 0x2c, RZ ;  /* 0x0000002c34e07824 */ /* 0x040fe200078e02ff */
[----:B------:R-:W-:Y:S01]  /*8da0*/  UMOV UR4, URZ ;  /* 0x000000ff00047c82 */ /* 0x000fe20008000000 */
[C---:B------:R-:W-:Y:S01]  /*8db0*/  IMAD R221, R52.reuse, 0x2d, RZ ;  /* 0x0000002d34dd7824 */ /* 0x040fe200078e02ff */
[----:B------:R-:W-:Y:S01]  /*8dc0*/  UISETP.NE.U32.AND UP1, UPT, UR14, URZ, UPT ;  /* 0x000000ff0e00728c */ /* 0x000fe2000bf25070 */
[----:B------:R-:W-:Y:S01]  /*8dd0*/  UCGABAR_WAIT ;  /* 0x0000000000007dc7 */ /* 0x000fe20008000000 */
[----:B------:R-:W-:Y:S01]  /*8de0*/  CCTL.IVALL ;  /* 0x00000000ff00798f */ /* 0x000fe20002000000 */
[----:B------:R-:W-:Y:S01]  /*8df0*/  UIADD3 UR19, UPT, UPT, UR18, 0x100, URZ ;  /* 0x0000010012137890 */ /* 0x000fe2000fffe0ff */
[----:B------:R-:W-:Y:S01]  /*8e00*/  IMAD.SHL.U32 R38, R53, 0x40, RZ ;  /* 0x0000004035267824 */ /* 0x000fe200078e00ff */
[----:B------:R-:W-:Y:S01]  /*8e10*/  SHF.R.S32.HI R198, RZ, 0x1f, R0 ;  /* 0x0000001fffc67819 */ /* 0x000fe20000011400 */
[C---:B------:R-:W-:Y:S01]  /*8e20*/  IMAD R218, R52.reuse, 0x2e, RZ ;  /* 0x0000002e34da7824 */ /* 0x040fe200078e02ff */
        /* <DEDUP_REMOVED lines=33> */
[----:B------:R-:W-:Y:S01]  /*9040*/  IMAD R51, R52, 0x3f, RZ ;  /* 0x0000003f34337824 */ /* 0x000fe200078e02ff */
[----:B------:R-:W-:-:S02]  /*9050*/  SHF.R.S32.HI R52, RZ, 0x1f, R248 ;  /* 0x0000001fff347819 */ /* 0x000fc400000114f8 */
[----:B------:R-:W-:Y:S02]  /*9060*/  SHF.R.S32.HI R35, RZ, 0x1f, R247 ;  /* 0x0000001fff237819 */ /* 0x000fe400000114f7 */
[----:B------:R-:W-:Y:S02]  /*9070*/  SHF.R.S32.HI R34, RZ, 0x1f, R246 ;  /* 0x0000001fff227819 */ /* 0x000fe400000114f6 */
[----:B------:R-:W-:Y:S02]  /*9080*/  SHF.R.S32.HI R33, RZ, 0x1f, R245 ;  /* 0x0000001fff217819 */ /* 0x000fe400000114f5 */
[----:B------:R-:W-:Y:S02]  /*9090*/  SHF.R.S32.HI R32, RZ, 0x1f, R244 ;  /* 0x0000001fff207819 */ /* 0x000fe400000114f4 */
[----:B------:R-:W-:Y:S02]  /*90a0*/  SHF.R.S32.HI R31, RZ, 0x1f, R243 ;  /* 0x0000001fff1f7819 */ /* 0x000fe400000114f3 */
[----:B------:R-:W-:-:S02]  /*90b0*/  SHF.R.S32.HI R30, RZ, 0x1f, R242 ;  /* 0x0000001fff1e7819 */ /* 0x000fc400000114f2 */
[----:B------:R-:W-:Y:S02]  /*90c0*/  SHF.R.S32.HI R29, RZ, 0x1f, R241 ;  /* 0x0000001fff1d7819 */ /* 0x000fe400000114f1 */
[----:B------:R-:W-:Y:S02]  /*90d0*/  SHF.R.S32.HI R28, RZ, 0x1f, R240 ;  /* 0x0000001fff1c7819 */ /* 0x000fe400000114f0 */
[----:B------:R-:W-:Y:S02]  /*90e0*/  SHF.R.S32.HI R27, RZ, 0x1f, R239 ;  /* 0x0000001fff1b7819 */ /* 0x000fe400000114ef */
[----:B------:R-:W-:Y:S02]  /*90f0*/  SHF.R.S32.HI R26, RZ, 0x1f, R238 ;  /* 0x0000001fff1a7819 */ /* 0x000fe400000114ee */
[----:B--2---:R-:W-:Y:S02]  /*9100*/  SHF.R.S32.HI R25, RZ, 0x1f, R237 ;  /* 0x0000001fff197819 */ /* 0x004fe400000114ed */
        /* <DEDUP_REMOVED lines=11> */
[----:B------:R-:W-:Y:S02]  /*91c0*/  SHF.R.S32.HI R13, RZ, 0x1f, R225 ;  /* 0x0000001fff0d7819 */ /* 0x000fe400000114e1 */
[----:B------:R-:W-:-:S02]  /*91d0*/  SHF.R.S32.HI R12, RZ, 0x1f, R224 ;  /* 0x0000001fff0c7819 */ /* 0x000fc400000114e0 */
[----:B------:R-:W-:Y:S01]  /*91e0*/  SHF.R.S32.HI R11, RZ, 0x1f, R221 ;  /* 0x0000001fff0b7819 */ /* 0x000fe200000114dd */
[----:B0-----:R-:W-:Y:S06]  /*91f0*/  @P1 BRA `(.L_x_13) ;  /* 0x0000000000681947 */ /* 0x001fec0003800000 */
[----:B------:R-:W-:Y:S01]  /*9200*/  USHF.R.U32.HI UR10, URZ, 0x4, UR6 ;  /* 0x00000004ff0a7899 */ /* 0x000fe20008011606 */
[----:B------:R-:W-:Y:S01]  /*9210*/  UMOV UR5, URZ ;  /* 0x000000ff00057c82 */ /* 0x000fe20008000000 */
[----:B------:R-:W-:Y:S02]  /*9220*/  UIADD3 UR15, UPT, UPT, UR18, 0x110, URZ ;  /* 0x00000110120f7890 */ /* 0x000fe4000fffe0ff */
[----:B------:R-:W-:Y:S02]  /*9230*/  USGXT.U32 UR10, UR10, 0xe ;  /* 0x0000000e0a0a789a */ /* 0x000fe40008000000 */
[----:B------:R-:W-:Y:S02]  /*9240*/  UIADD3 UR24, UPT, UPT, UR18, 0x118, URZ ;  /* 0x0000011812187890 */ /* 0x000fe4000fffe0ff */
[----:B------:R-:W-:Y:S01]  /*9250*/  UIADD3 UR26, UP2, UPT, UR10, 0x2, URZ ;  /* 0x000000020a1a7890 */ /* 0x000fe2000ff5e0ff */
[----:B------:R-:W-:Y:S01]  /*9260*/  UMOV UR28, 0x0 ;  /* 0x00000000001c7882 */ /* 0x000fe20000000000 */
[----:B------:R-:W-:-:S02]  /*9270*/  UMOV UR29, 0x10400490 ;  /* 0x10400490001d7882 */ /* 0x000fc40000000000 */
[----:B------:R-:W-:Y:S02]  /*9280*/  UIADD3.X UR27, UPT, UPT, UR5, 0x40004040, URZ, UP2, !UPT ;  /* 0x40004040051b7890 */ /* 0x000fe400097fe4ff */
[----:B------:R-:W-:Y:S02]  /*9290*/  UIADD3 UR5, UPT, UPT, UR18, 0x108, URZ ;  /* 0x0000010812057890 */ /* 0x000fe4000fffe0ff */
[----:B------:R-:W-:Y:S02]  /*92a0*/  UIADD3.64 UR20, UPT, UPT, UR26, 0x2, URZ ;  /* 0x000000021a147897 */ /* 0x000fe4000fffe0ff */
[----:B------:R-:W-:Y:S01]  /*92b0*/  UIADD3.64 UR22, UPT, UPT, UR26, 0x4, URZ ;  /* 0x000000041a167897 */ /* 0x000fe2000fffe0ff */
[----:B------:R-:W-:Y:S01]  /*92c0*/  UMOV UR11, 0x40004040 ;  /* 0x40004040000b7882 */ /* 0x000fe20000000000 */
[----:B------:R-:W-:Y:S01]  /*92d0*/  UMOV UR30, 0x0 ;  /* 0x00000000001e7882 */ /* 0x000fe20000000000 */
[----:B------:R-:W-:Y:S01]  /*92e0*/  UMOV UR31, 0x10400490 ;  /* 0x10400490001f7882 */ /* 0x000fe20000000000 */
[----:B------:R-:W-:Y:S01]  /*92f0*/  UMOV UR32, 0x0 ;  /* 0x0000000000207882 */ /* 0x000fe20000000000 */
[----:B------:R-:W-:Y:S01]  /*9300*/  UMOV UR33, 0x10400490 ;  /* 0x1040049000217882 */ /* 0x000fe20000000000 */
[----:B------:R0:W-:Y:S01]  /*9310*/  UTCHMMA.2CTA tmem[UR19], gdesc[UR10], tmem[UR18], tmem[UR28], idesc[UR29], !UPT ;  /* 0x00ff1c0a130079ea */ /* 0x0001e2000fa00012 */
[----:B------:R-:W-:Y:S01]  /*9320*/  UMOV UR34, 0x0 ;  /* 0x0000000000227882 */ /* 0x000fe20000000000 */
[----:B------:R-:W-:Y:S01]  /*9330*/  UMOV UR35, 0x10400490 ;  /* 0x1040049000237882 */ /* 0x000fe20000000000 */
[----:B------:R0:W-:Y:S01]  /*9340*/  UTCHMMA.2CTA tmem[UR5], gdesc[UR26], tmem[UR18], tmem[UR30], idesc[UR31], UPT ;  /* 0x00ff1e1a050079ea */ /* 0x0001e2000ba00012 */
[----:B------:R-:W-:Y:S01]  /*9350*/  UMOV UR25, 0x3 ;  /* 0x0000000300197882 */ /* 0x000fe20000000000 */
[----:B------:R0:W-:Y:S01]  /*9360*/  UTCHMMA.2CTA tmem[UR15], gdesc[UR20], tmem[UR18], tmem[UR32], idesc[UR33], UPT ;  /* 0x00ff20140f0079ea */ /* 0x0001e2000ba00012 */
[----:B------:R0:W-:Y:S01]  /*9370*/  UTCHMMA.2CTA tmem[UR24], gdesc[UR22], tmem[UR18], tmem[UR34], idesc[UR35], UPT ;  /* 0x00ff2216180079ea */ /* 0x0001e2000ba00012 */
[----:B------:R0:W-:Y:S01]  /*9380*/  UTCBAR.2CTA.MULTICAST [UR8], URZ, UR25 ;  /* 0x000000ff080073e9 */ /* 0x0001e20008200819 */
[----:B------:R-:W-:Y:S01]  /*9390*/  NOP ;  /* 0x0000000000007918 */ /* 0x000fe20000000000 */
.L_x_13:
        /* <DEDUP_REMOVED lines=17> */
[----:B------:R-:W-:Y:S01]  /*94b0*/  SHF.R.S32.HI R214, RZ, 0x1f, R51 ;  /* 0x0000001fffd67819 */ /* 0x000fe20000011433 */
[----:B------:R-:W-:Y:S06]  /*94c0*/  BRA.U !UP1, `(.L_x_14) ;  /* 0x0000003509e87547 */ /* 0x000fec000b800000 */
[----:B------:R1:W-:Y:S04]  /*94d0*/  STL [R1+0x80], R36 ;  /* 0x0000802401007387 */ /* 0x0003e80000100800 */
[----:B-1----:R-:W2:Y:S04]  /*94e0*/  LDL R36, [R1+0x40] ;  /* 0x0000400001247983 */ /* 0x002ea80000100800 */
[----:B------:R1:W-:Y:S04]  /*94f0*/  STL [R1+0x7c], R3 ;  /* 0x00007c0301007387 */ /* 0x0003e80000100800 */
[----:B-1----:R-:W3:Y:S04]  /*9500*/  LDL R3, [R1+0x3c] ;  /* 0x00003c0001037983 */ /* 0x002ee80000100800 */
[----:B------:R1:W-:Y:S04]  /*9510*/  STL [R1+0x78], R2 ;  /* 0x0000780201007387 */ /* 0x0003e80000100800 */
[----:B-1----:R-:W4:Y:S01]  /*9520*/  LDL R2, [R1+0x38] ;  /* 0x0000380001027983 */ /* 0x002f220000100800 */
[----:B------:R-:W-:Y:S01]  /*9530*/  SHF.L.U64.HI R198, R0, 0x1, R198 ;  /* 0x0000000100c67819 */ /* 0x000fe200000102c6 */
[----:B0-----:R-:W-:-:S02]  /*9540*/  UIADD3.64 UR20, UPT, UPT, UR12, 0x2, URZ ;  /* 0x000000020c147897 */ /* 0x001fc4000fffe0ff */
[----:B------:R-:W-:-:S03]  /*9550*/  UIADD3.64 UR22, UPT, UPT, UR12, 0x4, URZ ;  /* 0x000000040c167897 */ /* 0x000fc6000fffe0ff */
[----:B------:R-:W4:Y:S01]  /*9560*/  LDL R198, [R1+0x2c] ;  /* 0x00002c0001c67983 */ /* 0x000f220000100800 */
[----:B--2---:R-:W-:-:S03]  /*9570*/  SHF.L.U64.HI R197, R36, 0x1, R197 ;  /* 0x0000000124c57819 */ /* 0x004fc600000102c5 */
[----:B------:R0:W5:Y:S04]  /*9580*/  LDL.LU R36, [R1+0x80] ;  /* 0x0000800001247983 */ /* 0x0001680000300800 */
[----:B------:R1:W-:Y:S01]  /*9590*/  STL [R1+0x14], R197 ;  /* 0x000014c501007387 */ /* 0x0003e20000100800 */
[----:B---3--:R-:W-:-:S03]  /*95a0*/  SHF.L.U64.HI R196, R3, 0x1, R196 ;  /* 0x0000000103c47819 */ /* 0x008fc600000102c4 */
[----:B-1----:R-:W2:Y:S04]  /*95b0*/  LDL R197, [R1+0x30] ;  /* 0x0000300001c57983 */ /* 0x002ea80000100800 */
[----:B------:R0:W5:Y:S04]  /*95c0*/  LDL.LU R3, [R1+0x7c] ;  /* 0x00007c0001037983 */ /* 0x0001680000300800 */
[----:B------:R1:W-:Y:S01]  /*95d0*/  STL [R1+0x18], R196 ;  /* 0x000018c401007387 */ /* 0x0003e20000100800 */
[----:B----4-:R-:W-:-:S03]  /*95e0*/  SHF.L.U64.HI R195, R2, 0x1, R195 ;  /* 0x0000000102c37819 */ /* 0x010fc600000102c3 */
[----:B-1----:R-:W3:Y:S04]  /*95f0*/  LDL R196, [R1+0x34] ;  /* 0x0000340001c47983 */ /* 0x002ee80000100800 */
[----:B------:R0:W5:Y:S04]  /*9600*/  LDL.LU R2, [R1+0x78] ;  /* 0x0000780001027983 */ /* 0x0001680000300800 */
[----:B------:R1:W-:Y:S04]  /*9610*/  STL [R1+0x1c], R195 ;  /* 0x00001cc301007387 */ /* 0x0003e80000100800 */
[----:B-1----:R-:W4:Y:S01]  /*9620*/  LDL R195, [R1+0x10] ;  /* 0x0000100001c37983 */ /* 0x002f220000100800 */
[----:B------:R-:W-:Y:S01]  /*9630*/  UMOV UR15, 0x1 ;  /* 0x00000001000f7882 */ /* 0x000fe20000000000 */
[----:B------:R-:W-:Y:S01]  /*9640*/  UMOV UR5, URZ ;  /* 0x000000ff00057c82 */ /* 0x000fe20008000000 */
[----:B----4-:R-:W-:-:S02]  /*9650*/  SHF.L.U64.HI R195, R195, 0x1, R194 ;  /* 0x00000001c3c37819 */ /* 0x010fc400000102c2 */
[----:B---3--:R-:W-:Y:S02]  /*9660*/  SHF.L.U64.HI R194, R196, 0x1, R193 ;  /* 0x00000001c4c27819 */ /* 0x008fe400000102c1 */
[----:B--2---:R-:W-:Y:S01]  /*9670*/  SHF.L.U64.HI R193, R197, 0x1, R192 ;  /* 0x00000001c5c17819 */ /* 0x004fe200000102c0 */
[----:B------:R0:W-:Y:S01]  /*9680*/  STL [R1+0x20], R195 ;  /* 0x000020c301007387 */ /* 0x0001e20000100800 */
[----:B------:R-:W-:Y:S02]  /*9690*/  SHF.L.U64.HI R192, R198, 0x1, R191 ;  /* 0x00000001c6c07819 */ /* 0x000fe400000102bf */
[----:B------:R-:W-:Y:S01]  /*96a0*/  SHF.L.U64.HI R191, R223, 0x1, R190 ;  /* 0x00000001dfbf7819 */ /* 0x000fe200000102be */
[----:B------:R0:W-:Y:S01]  /*96b0*/  STL [R1+0x44], R194 ;  /* 0x000044c201007387 */ /* 0x0001e20000100800 */
[----:B------:R-:W-:Y:S02]  /*96c0*/  SHF.L.U64.HI R190, R222, 0x1, R189 ;  /* 0x00000001debe7819 */ /* 0x000fe400000102bd */
[----:B------:R-:W-:Y:S01]  /*96d0*/  SHF.L.U64.HI R189, R220, 0x1, R188 ;  /* 0x00000001dcbd7819 */ /* 0x000fe200000102bc */
[----:B------:R0:W-:Y:S01]  /*96e0*/  STL [R1+0x48], R193 ;  /* 0x000048c101007387 */ /* 0x0001e20000100800 */
[----:B------:R-:W-:-:S02]  /*96f0*/  SHF.L.U64.HI R188, R219, 0x1, R63 ;  /* 0x00000001dbbc7819 */ /* 0x000fc4000001023f */
[----:B------:R-:W-:Y:S01]  /*9700*/  SHF.L.U64.HI R63, R217, 0x1, R62 ;  /* 0x00000001d93f7819 */ /* 0x000fe2000001023e */
        /* <DEDUP_REMOVED lines=10> */
[----:B------:R-:W-:Y:S01]  /*97b0*/  SHF.L.U64.HI R52, R247, 0x1, R35 ;  /* 0x00000001f7347819 */ /* 0x000fe20000010223 */
[----:B------:R-:W-:Y:S01]  /*97c0*/  IMAD.MOV.U32 R52, RZ, RZ, R4 ;  /* 0x000000ffff347224 */ /* 0x000fe200078e0004 */
[----:B------:R-:W-:Y:S01]  /*97d0*/  SHF.L.U64.HI R35, R246, 0x1, R34 ;  /* 0x00000001f6237819 */ /* 0x000fe20000010222 */
[----:B------:R0:W-:Y:S01]  /*97e0*/  STL [R1+0x5c], R188 ;  /* 0x00005cbc01007387 */ /* 0x0001e20000100800 */
[----:B------:R-:W-:Y:S01]  /*97f0*/  SHF.L.U64.HI R34, R245, 0x1, R33 ;  /* 0x00000001f5227819 */ /* 0x000fe20000010221 */
[----:B------:R-:W-:Y:S01]  /*9800*/  IMAD.MOV.U32 R53, RZ, RZ, R5 ;  /* 0x000000ffff357224 */ /* 0x000fe200078e0005 */
[----:B------:R-:W-:Y:S01]  /*9810*/  SHF.L.U64.HI R33, R244, 0x1, R32 ;  /* 0x00000001f4217819 */ /* 0x000fe20000010220 */
[----:B------:R0:W-:Y:S01]  /*9820*/  STL [R1+0x60], R63 ;  /* 0x0000603f01007387 */ /* 0x0001e20000100800 */
[----:B------:R-:W-:-:S02]  /*9830*/  SHF.L.U64.HI R32, R243, 0x1, R31 ;  /* 0x00000001f3207819 */ /* 0x000fc4000001021f */
[----:B------:R-:W-:Y:S01]  /*9840*/  SHF.L.U64.HI R31, R242, 0x1, R30 ;  /* 0x00000001f21f7819 */ /* 0x000fe2000001021e */
[----:B------:R0:W-:Y:S01]  /*9850*/  STL [R1+0x64], R62 ;  /* 0x0000643e01007387 */ /* 0x0001e20000100800 */
[----:B------:R-:W-:Y:S02]  /*9860*/  SHF.L.U64.HI R30, R241, 0x1, R29 ;  /* 0x00000001f11e7819 */ /* 0x000fe4000001021d */
[----:B------:R-:W-:Y:S02]  /*9870*/  SHF.L.U64.HI R29, R240, 0x1, R28 ;  /* 0x00000001f01d7819 */ /* 0x000fe4000001021c */
[----:B------:R-:W-:Y:S02]  /*9880*/  SHF.L.U64.HI R28, R239, 0x1, R27 ;  /* 0x00000001ef1c7819 */ /* 0x000fe4000001021b */
[----:B------:R-:W-:Y:S02]  /*9890*/  SHF.L.U64.HI R27, R238, 0x1, R26 ;  /* 0x00000001ee1b7819 */ /* 0x000fe4000001021a */
[----:B------:R-:W-:-:S02]  /*98a0*/  SHF.L.U64.HI R26, R237, 0x1, R25 ;  /* 0x00000001ed1a7819 */ /* 0x000fc40000010219 */
[----:B------:R-:W-:Y:S02]  /*98b0*/  SHF.L.U64.HI R25, R236, 0x1, R24 ;  /* 0x00000001ec197819 */ /* 0x000fe40000010218 */
        /* <DEDUP_REMOVED lines=30> */
[----:B0-----:R-:W-:-:S07]  /*9aa0*/  SHF.L.U64.HI R6, R51, 0x1, R214 ;  /* 0x0000000133067819 */ /* 0x001fce00000102d6 */
.L_x_17:
[----:B------:R-:W2:Y:S01]  /*9ab0*/  LDL R9, [R1+0x68] ;  /* 0x0000680001097983 */ /* 0x000ea20000100800 */
[C---:B-----5:R-:W-:Y:S02]  /*9ac0*/  ISETP.GT.AND P5, PT, R3.reuse, 0x1, PT ;  /* 0x000000010300780c */ /* 0x060fe40003fa4270 */
[----:B------:R-:W-:Y:S02]  /*9ad0*/  IADD3 R8, P1, PT, R0, R52, RZ ;  /* 0x0000003400087210 */ /* 0x000fe40007f3e0ff */
[----:B------:R-:W-:Y:S02]  /*9ae0*/  PRMT R4, RZ, 0x7610, R4 ;  /* 0x00007610ff047816 */ /* 0x000fe40000000004 */
[----:B------:R-:W-:Y:S01]  /*9af0*/  ISETP.GT.AND P3, PT, R3, 0x2, PT ;  /* 0x000000020300780c */ /* 0x000fe20003f64270 */
[----:B--2---:R-:W-:-:S06]  /*9b00*/  IMAD.X R9, R53, 0x1, R9, P1 ;  /* 0x0000000135097824 */ /* 0x004fcc00008e0609 */
[----:B------:R0:W5:Y:S04]  /*9b10*/  @P5 LDG.E.U16 R4, desc[UR16][R8.64] ;  /* 0x0000001008045981 */ /* 0x000168000c1e1500 */
[----:B------:R-:W0:Y:S01]  /*9b20*/  LDL R9, [R1+0x40] ;  /* 0x0000400001097983 */ /* 0x000e220000100800 */
[----:B------:R-:W-:Y:S02]  /*9b30*/  SHF.R.S32.HI R7, RZ, 0x1f, R0 ;  /* 0x0000001fff077819 */ /* 0x000fe40000011400 */
[C---:B------:R-:W-:Y:S02]  /*9b40*/  LEA R6, P4, R0.reuse, R52, 0x1 ;  /* 0x0000003400067211 */ /* 0x040fe400078808ff */
[----:B------:R-:W-:Y:S02]  /*9b50*/  SHF.L.U64.HI R7, R0, 0x1, R7 ;  /* 0x0000000100077819 */ /* 0x000fe40000010207 */
[----:B------:R-:W-:-:S03]  /*9b60*/  PRMT R5, RZ, 0x7610, R5 ;  /* 0x00007610ff057816 */ /* 0x000fc60000000005 */
[----:B------:R-:W-:Y:S01]  /*9b70*/  IMAD.X R7, R53, 0x1, R7, P4 ;  /* 0x0000000135077824 */ /* 0x000fe200020e0607 */
[----:B------:R-:W-:-:S04]  /*9b80*/  ISETP.GT.AND P1, PT, R3, 0x3, PT ;  /* 0x000000030300780c */ /* 0x000fc80003f24270 */
[----:B------:R1:W2:Y:S01]  /*9b90*/  @P3 LDG.E.U16 R5, desc[UR16][R6.64] ;  /* 0x0000001006053981 */ /* 0x0002a2000c1e1500 */
[----:B------:R-:W-:-:S03]  /*9ba0*/  PRMT R204, RZ, 0x7610, R204 ;  /* 0x00007610ffcc7816 */ /* 0x000fc600000000cc */
[----:B------:R-:W1:Y:S01]  /*9bb0*/  LDL R7, [R1+0x3c] ;  /* 0x00003c0001077983 */ /* 0x000e620000100800 */
[----:B0-----:R-:W-:-:S03]  /*9bc0*/  LEA R8, P6, R9, R52, 0x1 ;  /* 0x0000003409087211 */ /* 0x001fc600078c08ff */
[----:B------:R-:W3:Y:S02]  /*9bd0*/  LDL R9, [R1+0x14] ;  /* 0x0000140001097983 */ /* 0x000ee40000100800 */
[----:B---3--:R-:W-:-:S05]  /*9be0*/  IMAD.X R9, R53, 0x1, R9, P6 ;  /* 0x0000000135097824 */ /* 0x008fca00030e0609 */
[----:B------:R0:W2:Y:S04]  /*9bf0*/  @P1 LDG.E.U16 R204, desc[UR16][R8.64] ;  /* 0x0000001008cc1981 */ /* 0x0000a8000c1e1500 */
[----:B------:R-:W0:Y:S01]  /*9c00*/  LDL R9, [R1+0x38] ;  /* 0x0000380001097983 */ /* 0x000e220000100800 */
[----:B-1----:R-:W-:-:S03]  /*9c10*/  LEA R6, P5, R7, R52, 0x1 ;  /* 0x0000003407067211 */ /* 0x002fc600078a08ff */
[----:B------:R-:W3:Y:S01]  /*9c20*/  LDL R7, [R1+0x18] ;  /* 0x0000180001077983 */ /* 0x000ee20000100800 */
[----:B------:R-:W-:Y:S02]  /*9c30*/  ISETP.GT.AND P4, PT, R3, 0x4, PT ;  /* 0x000000040300780c */ /* 0x000fe40003f84270 */
[----:B------:R-:W-:Y:S02]  /*9c40*/  PRMT R202, RZ, 0x7610, R202 ;  /* 0x00007610ffca7816 */ /* 0x000fe400000000ca */
[----:B0-----:R-:W-:Y:S02]  /*9c50*/  LEA R8, P6, R9, R52, 0x1 ;  /* 0x0000003409087211 */ /* 0x001fe400078c08ff */
[----:B------:R-:W4:Y:S01]  /*9c60*/  LDL R9, [R1+0x1c] ;  /* 0x00001c0001097983 */ /* 0x000f220000100800 */
[----:B---3--:R-:W-:Y:S01]  /*9c70*/  IMAD.X R7, R53, 0x1, R7, P5 ;  /* 0x0000000135077824 */ /* 0x008fe200028e0607 */
[----:B------:R-:W-:-:S05]  /*9c80*/  ISETP.GT.AND P3, PT, R3, 0x5, PT ;  /* 0x000000050300780c */ /* 0x000fca0003f64270 */
[----:B------:R0:W3:Y:S01]  /*9c90*/  @P4 LDG.E.U16 R202, desc[UR16][R6.64] ;  /* 0x0000001006ca4981 */ /* 0x0000e2000c1e1500 */
[----:B------:R-:W-:-:S03]  /*9ca0*/  PRMT R203, RZ, 0x7610, R203 ;  /* 0x00007610ffcb7816 */ /* 0x000fc600000000cb */
[----:B------:R-:W0:Y:S01]  /*9cb0*/  LDL R7, [R1+0x10] ;  /* 0x0000100001077983 */ /* 0x000e220000100800 */
[----:B----4-:R-:W-:-:S05]  /*9cc0*/  IMAD.X R9, R53, 0x1, R9, P6 ;  /* 0x0000000135097824 */ /* 0x010fca00030e0609 */
[----:B------:R1:W3:Y:S04]  /*9cd0*/  @P3 LDG.E.U16 R203, desc[UR16][R8.64] ;  /* 0x0000001008cb3981 */ /* 0x0002e8000c1e1500 */
[----:B------:R-:W1:Y:S01]  /*9ce0*/  LDL R9, [R1+0x34] ;  /* 0x0000340001097983 */ /* 0x000e620000100800 */
[----:B0-----:R-:W-:-:S03]  /*9cf0*/  LEA R6, P5, R7, R52, 0x1 ;  /* 0x0000003407067211 */ /* 0x001fc600078a08ff */
[----:B------:R-:W4:Y:S01]  /*9d00*/  LDL R7, [R1+0x20] ;  /* 0x0000200001077983 */ /* 0x000f220000100800 */
[----:B------:R-:W-:Y:S02]  /*9d10*/  ISETP.GT.AND P1, PT, R3, 0x6, PT ;  /* 0x000000060300780c */ /* 0x000fe40003f24270 */
[----:B------:R-:W-:Y:S02]  /*9d20*/  PRMT R201, RZ, 0x7610, R201 ;  /* 0x00007610ffc97816 */ /* 0x000fe400000000c9 */
[----:B-1----:R-:W-:Y:S02]  /*9d30*/  LEA R8, P6, R9, R52, 0x1 ;  /* 0x0000003409087211 */ /* 0x002fe400078c08ff */
[----:B------:R-:W2:Y:S01]  /*9d40*/  LDL R9, [R1+0x44] ;  /* 0x0000440001097983 */ /* 0x000ea20000100800 */
[----:B----4-:R-:W-:Y:S01]  /*9d50*/  IMAD.X R7, R53, 0x1, R7, P5 ;  /* 0x0000000135077824 */ /* 0x010fe200028e0607 */
[----:B------:R-:W-:-:S05]  /*9d60*/  ISETP.GT.AND P4, PT, R3, 0x7, PT ;  /* 0x000000070300780c */ /* 0x000fca0003f84270 */
[----:B------:R0:W5:Y:S01]  /*9d70*/  @P1 LDG.E.U16 R201, desc[UR16][R6.64] ;  /* 0x0000001006c91981 */ /* 0x000162000c1e1500 */
[----:B------:R-:W-:-:S03]  /*9d80*/  PRMT R200, RZ, 0x7610, R200 ;  /* 0x00007610ffc87816 */ /* 0x000fc600000000c8 */
[----:B------:R-:W0:Y:S01]  /*9d90*/  LDL R7, [R1+0x30] ;  /* 0x0000300001077983 */ /* 0x000e220000100800 */
[----:B--2---:R-:W-:-:S05]  /*9da0*/  IMAD.X R9, R53, 0x1, R9, P6 ;  /* 0x0000000135097824 */ /* 0x004fca00030e0609 */
[----:B------:R1:W5:Y:S04]  /*9db0*/  @P4 LDG.E.U16 R200, desc[UR16][R8.64] ;  /* 0x0000001008c84981 */ /* 0x000368000c1e1500 */
[----:B------:R-:W1:Y:S01]  /*9dc0*/  LDL R9, [R1+0x2c] ;  /* 0x00002c0001097983 */ /* 0x000e620000100800 */
[----:B0-----:R-:W-:-:S03]  /*9dd0*/  LEA R6, P5, R7, R52, 0x1 ;  /* 0x0000003407067211 */ /* 0x001fc600078a08ff */
[----:B------:R-:W2:Y:S01]  /*9de0*/  LDL R7, [R1+0x48] ;  /* 0x0000480001077983 */ /* 0x000ea20000100800 */
[----:B------:R-:W-:Y:S02]  /*9df0*/  ISETP.GT.AND P3, PT, R3, 0x8, PT ;  /* 0x000000080300780c */ /* 0x000fe40003f64270 */
[----:B------:R-:W-:Y:S02]  /*9e00*/  PRMT R198, RZ, 0x7610, R198 ;  /* 0x00007610ffc67816 */ /* 0x000fe400000000c6 */
[----:B-1----:R-:W-:Y:S02]  /*9e10*/  LEA R8, P6, R9, R52, 0x1 ;  /* 0x0000003409087211 */ /* 0x002fe400078c08ff */
[----:B------:R-:W4:Y:S01]  /*9e20*/  LDL R9, [R1+0x4c] ;  /* 0x00004c0001097983 */ /* 0x000f220000100800 */
[----:B--2---:R-:W-:Y:S01]  /*9e30*/  IMAD.X R7, R53, 0x1, R7, P5 ;  /* 0x0000000135077824 */ /* 0x004fe200028e0607 */
[----:B------:R-:W-:-:S05]  /*9e40*/  ISETP.GT.AND P1, PT, R3, 0x9, PT ;  /* 0x000000090300780c */ /* 0x000fca0003f24270 */
[----:B------:R0:W5:Y:S01]  /*9e50*/  @P3 LDG.E.U16 R198, desc[UR16][R6.64] ;  /* 0x0000001006c63981 */ /* 0x000162000c1e1500 */
[----:B------:R-:W-:-:S03]  /*9e60*/  PRMT R199, RZ, 0x7610, R199 ;  /* 0x00007610ffc77816 */ /* 0x000fc600000000c7 */
[----:B------:R-:W0:Y:S01]  /*9e70*/  LDL R7, [R1+0xc] ;  /* 0x00000c0001077983 */ /* 0x000e220000100800 */
[----:B----4-:R-:W-:-:S05]  /*9e80*/  IMAD.X R9, R53, 0x1, R9, P6 ;  /* 0x0000000135097824 */ /* 0x010fca00030e0609 */
        /* <DEDUP_REMOVED lines=29> */
[----:B------:R-:W1:Y:S01]  /*a060*/  LDL R9, [R1] ;  /* 0x0000000001097983 */ /* 0x000e620000100800 */
[----:B0-----:R-:W-:-:S03]  /*a070*/  LEA R6, P5, R7, R52, 0x1 ;  /* 0x0000003407067211 */ /* 0x001fc600078a08ff */
[----:B------:R-:W2:Y:S01]  /*a080*/  LDL R7, [R1+0x60] ;  /* 0x0000600001077983 */ /* 0x000ea20000100800 */
[----:B------:R-:W-:Y:S02]  /*a090*/  ISETP.GT.AND P3, PT, R3, 0xe, PT ;  /* 0x0000000e0300780c */ /* 0x000fe40003f64270 */
[----:B------:R-:W-:Y:S02]  /*a0a0*/  PRMT R11, RZ, 0x7610, R11 ;  /* 0x00007610ff0b7816 */ /* 0x000fe4000000000b */
[----:B-1----:R-:W-:Y:S02]  /*a0b0*/  LEA R8, P6, R9, R52, 0x1 ;  /* 0x0000003409087211 */ /* 0x002fe400078c08ff */
[----:B------:R-:W4:Y:S01]  /*a0c0*/  LDL R9, [R1+0x64] ;  /* 0x0000640001097983 */ /* 0x000f220000100800 */
[----:B--2---:R-:W-:Y:S01]  /*a0d0*/  IMAD.X R7, R53, 0x1, R7, P5 ;  /* 0x0000000135077824 */ /* 0x004fe200028e0607 */
[C---:B------:R-:W-:Y:S02]  /*a0e0*/  ISETP.GT.AND P1, PT, R3.reuse, 0xf, PT ;  /* 0x0000000f0300780c */ /* 0x040fe40003f24270 */
[----:B------:R-:W-:-:S03]  /*a0f0*/  ISETP.GT.AND P4, PT, R3, 0x10, PT ;  /* 0x000000100300780c */ /* 0x000fc60003f84270 */
[----:B------:R0:W5:Y:S01]  /*a100*/  @P3 LDG.E.U16 R11, desc[UR16][R6.64] ;  /* 0x00000010060b3981 */ /* 0x000162000c1e1500 */
[----:B------:R-:W-:Y:S02]  /*a110*/  PRMT R194, RZ, 0x7610, R194 ;  /* 0x00007610ffc27816 */ /* 0x000fe400000000c2 */
[----:B0-----:R-:W-:Y:S02]  /*a120*/  SHF.R.S32.HI R7, RZ, 0x1f, R252 ;  /* 0x0000001fff077819 */ /* 0x001fe400000114fc */
[C---:B------:R-:W-:Y:S02]  /*a130*/  LEA R6, P5, R252.reuse, R52, 0x1 ;  /* 0x00000034fc067211 */ /* 0x040fe400078a08ff */
[----:B------:R-:W-:Y:S02]  /*a140*/  SHF.L.U64.HI R7, R252, 0x1, R7 ;  /* 0x00000001fc077819 */ /* 0x000fe40000010207 */
[----:B------:R-:W-:-:S03]  /*a150*/  PRMT R193, RZ, 0x7610, R193 ;  /* 0x00007610ffc17816 */ /* 0x000fc600000000c1 */
[----:B------:R-:W-:Y:S01]  /*a160*/  IMAD.X R7, R53, 0x1, R7, P5 ;  /* 0x0000000135077824 */ /* 0x000fe200028e0607 */
[----:B------:R-:W-:-:S04]  /*a170*/  ISETP.GT.AND P3, PT, R3, 0x11, PT ;  /* 0x000000110300780c */ /* 0x000fc80003f64270 */
[----:B------:R0:W5:Y:S01]  /*a180*/  @P4 LDG.E.U16 R193, desc[UR16][R6.64] ;  /* 0x0000001006c14981 */ /* 0x000162000c1e1500 */
[----:B------:R-:W-:Y:S02]  /*a190*/  PRMT R12, RZ, 0x7610, R12 ;  /* 0x00007610ff0c7816 */ /* 0x000fe4000000000c */
[----:B0-----:R-:W-:Y:S02]  /*a1a0*/  SHF.R.S32.HI R7, RZ, 0x1f, R250 ;  /* 0x0000001fff077819 */ /* 0x001fe400000114fa */
[C---:B------:R-:W-:Y:S02]  /*a1b0*/  LEA R6, P5, R250.reuse, R52, 0x1 ;  /* 0x00000034fa067211 */ /* 0x040fe400078a08ff */
[----:B------:R-:W-:Y:S02]  /*a1c0*/  SHF.L.U64.HI R7, R250, 0x1, R7 ;  /* 0x00000001fa077819 */ /* 0x000fe40000010207 */
[----:B------:R-:W-:-:S03]  /*a1d0*/  PRMT R192, RZ, 0x7610, R192 ;  /* 0x00007610ffc07816 */ /* 0x000fc600000000c0 */
[----:B------:R-:W-:Y:S01]  /*a1e0*/  IMAD.X R7, R53, 0x1, R7, P5 ;  /* 0x0000000135077824 */ /* 0x000fe200028e0607 */
[----:B------:R-:W-:Y:S02]  /*a1f0*/  ISETP.GT.AND P4, PT, R3, 0x13, PT ;  /* 0x000000130300780c */ /* 0x000fe40003f84270 */
[----:B------:R-:W-:Y:S02]  /*a200*/  PRMT R13, RZ, 0x7610, R13 ;  /* 0x00007610ff0d7816 */ /* 0x000fe4000000000d */
[----:B------:R-:W-:Y:S02]  /*a210*/  PRMT R14, RZ, 0x7610, R14 ;  /* 0x00007610ff0e7816 */ /* 0x000fe4000000000e */
[----:B------:R-:W-:Y:S02]  /*a220*/  PRMT R191, RZ, 0x7610, R191 ;  /* 0x00007610ffbf7816 */ /* 0x000fe400000000bf */
[----:B------:R-:W-:Y:S02]  /*a230*/  PRMT R15, RZ, 0x7610, R15 ;  /* 0x00007610ff0f7816 */ /* 0x000fe4000000000f */
[----:B------:R-:W-:-:S02]  /*a240*/  PRMT R190, RZ, 0x7610, R190 ;  /* 0x00007610ffbe7816 */ /* 0x000fc400000000be */
[----:B------:R-:W-:Y:S02]  /*a250*/  PRMT R16, RZ, 0x7610, R16 ;  /* 0x00007610ff107816 */ /* 0x000fe40000000010 */
        /* <DEDUP_REMOVED lines=17> */
[----:B------:R-:W-:Y:S01]  /*a370*/  PRMT R25, RZ, 0x7610, R25 ;  /* 0x00007610ff197816 */ /* 0x000fe20000000019 */
[----:B----4-:R-:W-:-:S05]  /*a380*/  IMAD.X R9, R53, 0x1, R9, P6 ;  /* 0x0000000135097824 */ /* 0x010fca00030e0609 */
[----:B------:R0:W5:Y:S01]  /*a390*/  @P1 LDG.E.U16 R194, desc[UR16][R8.64] ;  /* 0x0000001008c21981 */ /* 0x000162000c1e1500 */
[----:B------:R-:W-:Y:S02]  /*a3a0*/  ISETP.GT.AND P1, PT, R3, 0x12, PT ;  /* 0x000000120300780c */ /* 0x000fe40003f24270 */
[----:B0-----:R-:W-:Y:S02]  /*a3b0*/  SHF.R.S32.HI R9, RZ, 0x1f, R251 ;  /* 0x0000001fff097819 */ /* 0x001fe400000114fb */
[C---:B------:R-:W-:Y:S02]  /*a3c0*/  LEA R8, P6, R251.reuse, R52, 0x1 ;  /* 0x00000034fb087211 */ /* 0x040fe400078c08ff */
[----:B------:R-:W-:-:S07]  /*a3d0*/  SHF.L.U64.HI R9, R251, 0x1, R9 ;  /* 0x00000001fb097819 */ /* 0x000fce0000010209 */
[----:B------:R0:W5:Y:S01]  /*a3e0*/  @P1 LDG.E.U16 R192, desc[UR16][R6.64] ;  /* 0x0000001006c01981 */ /* 0x000162000c1e1500 */
[----:B------:R-:W-:-:S05]  /*a3f0*/  IMAD.X R9, R53, 0x1, R9, P6 ;  /* 0x0000000135097824 */ /* 0x000fca00030e0609 */
[----:B------:R1:W5:Y:S01]  /*a400*/  @P3 LDG.E.U16 R12, desc[UR16][R8.64] ;  /* 0x00000010080c3981 */ /* 0x000362000c1e1500 */
[----:B0-----:R-:W-:Y:S02]  /*a410*/  SHF.R.S32.HI R7, RZ, 0x1f, R248 ;  /* 0x0000001fff077819 */ /* 0x001fe400000114f8 */
[----:B------:R-:W-:Y:S02]  /*a420*/  ISETP.GT.AND P3, PT, R3, 0x14, PT ;  /* 0x000000140300780c */ /* 0x000fe40003f64270 */
[----:B-1----:R-:W-:Y:S02]  /*a430*/  SHF.R.S32.HI R9, RZ, 0x1f, R249 ;  /* 0x0000001fff097819 */ /* 0x002fe400000114f9 */
[CC--:B------:R-:W-:Y:S02]  /*a440*/  LEA R8, P6, R249.reuse, R52.reuse, 0x1 ;  /* 0x00000034f9087211 */ /* 0x0c0fe400078c08ff */
[----:B------:R-:W-:Y:S02]  /*a450*/  SHF.L.U64.HI R9, R249, 0x1, R9 ;  /* 0x00000001f9097819 */ /* 0x000fe40000010209 */
[----:B------:R-:W-:-:S02]  /*a460*/  LEA R6, P5, R248, R52, 0x1 ;  /* 0x00000034f8067211 */ /* 0x000fc400078a08ff */
[----:B------:R-:W-:Y:S01]  /*a470*/  SHF.L.U64.HI R7, R248, 0x1, R7 ;  /* 0x00000001f8077819 */ /* 0x000fe20000010207 */
[----:B------:R-:W-:Y:S01]  /*a480*/  IMAD.X R9, R53, 0x1, R9, P6 ;  /* 0x0000000135097824 */ /* 0x000fe200030e0609 */
[----:B------:R-:W-:-:S03]  /*a490*/  ISETP.GT.AND P1, PT, R3, 0x15, PT ;  /* 0x000000150300780c */ /* 0x000fc60003f24270 */
[----:B------:R-:W-:Y:S01]  /*a4a0*/  IMAD.X R7, R53, 0x1, R7, P5 ;  /* 0x0000000135077824 */ /* 0x000fe200028e0607 */
[----:B------:R0:W5:Y:S01]  /*a4b0*/  @P4 LDG.E.U16 R13, desc[UR16][R8.64] ;  /* 0x00000010080d4981 */ /* 0x000162000c1e1500 */
[----:B------:R-:W-:-:S03]  /*a4c0*/  ISETP.GT.AND P4, PT, R3, 0x16, PT ;  /* 0x000000160300780c */ /* 0x000fc60003f84270 */
[----:B------:R1:W5:Y:S01]  /*a4d0*/  @P3 LDG.E.U16 R14, desc[UR16][R6.64] ;  /* 0x00000010060e3981 */ /* 0x000362000c1e1500 */
[----:B0-----:R-:W-:Y:S02]  /*a4e0*/  SHF.R.S32.HI R9, RZ, 0x1f, R247 ;  /* 0x0000001fff097819 */ /* 0x001fe400000114f7 */
[CC--:B------:R-:W-:Y:S02]  /*a4f0*/  LEA R8, P6, R247.reuse, R52.reuse, 0x1 ;  /* 0x00000034f7087211 */ /* 0x0c0fe400078c08ff */
[----:B------:R-:W-:Y:S02]  /*a500*/  SHF.L.U64.HI R9, R247, 0x1, R9 ;  /* 0x00000001f7097819 */ /* 0x000fe40000010209 */
[----:B-1----:R-:W-:Y:S02]  /*a510*/  SHF.R.S32.HI R7, RZ, 0x1f, R246 ;  /* 0x0000001fff077819 */ /* 0x002fe400000114f6 */
[C---:B------:R-:W-:Y:S01]  /*a520*/  LEA R6, P5, R246.reuse, R52, 0x1 ;  /* 0x00000034f6067211 */ /* 0x040fe200078a08ff */
[----:B------:R-:W-:Y:S01]  /*a530*/  IMAD.X R9, R53, 0x1, R9, P6 ;  /* 0x0000000135097824 */ /* 0x000fe200030e0609 */
[----:B------:R-:W-:-:S02]  /*a540*/  SHF.L.U64.HI R7, R246, 0x1, R7 ;  /* 0x00000001f6077819 */ /* 0x000fc40000010207 */
[----:B------:R-:W-:Y:S02]  /*a550*/  ISETP.GT.AND P3, PT, R3, 0x17, PT ;  /* 0x000000170300780c */ /* 0x000fe40003f64270 */
[----:B------:R0:W5:Y:S01]  /*a560*/  @P1 LDG.E.U16 R191, desc[UR16][R8.64] ;  /* 0x0000001008bf1981 */ /* 0x000162000c1e1500 */
[----:B------:R-:W-:Y:S01]  /*a570*/  IMAD.X R7, R53, 0x1, R7, P5 ;  /* 0x0000000135077824 */ /* 0x000fe200028e0607 */
[----:B------:R-:W-:-:S04]  /*a580*/  ISETP.GT.AND P1, PT, R3, 0x18, PT ;  /* 0x000000180300780c */ /* 0x000fc80003f24270 */
        /* <DEDUP_REMOVED lines=128> */
[----:B------:R-:W-:Y:S02]  /*ad90*/  PRMT R34, RZ, 0x7610, R34 ;  /* 0x00007610ff227816 */ /* 0x000fe40000000022 */
[----:B------:R-:W-:Y:S01]  /*ada0*/  PRMT R33, RZ, 0x7610, R33 ;  /* 0x00007610ff217816 */ /* 0x000fe20000000021 */
[----:B------:R-:W-:Y:S01]  /*adb0*/  IMAD.X R7, R53, 0x1, R7, P5 ;  /* 0x0000000135077824 */ /* 0x000fe200028e0607 */
[C---:B------:R-:W-:Y:S02]  /*adc0*/  ISETP.GT.AND P1, PT, R3.reuse, 0x2d, PT ;  /* 0x0000002d0300780c */ /* 0x040fe40003f24270 */
        /* <DEDUP_REMOVED lines=35> */
[----:B------:R-:W-:Y:S01]  /*b000*/  PRMT R31, RZ, 0x7610, R31 ;  /* 0x00007610ff1f7816 */ /* 0x000fe2000000001f */
[----:B------:R-:W-:Y:S01]  /*b010*/  IMAD.X R9, R53, 0x1, R9, P3 ;  /* 0x0000000135097824 */ /* 0x000fe200018e0609 */
[----:B------:R-:W-:-:S02]  /*b020*/  LEA R6, P1, R206, R52, 0x1 ;  /* 0x00000034ce067211 */ /* 0x000fc400078208ff */
[----:B------:R-:W-:Y:S02]  /*b030*/  SHF.L.U64.HI R7, R206, 0x1, R7 ;  /* 0x00000001ce077819 */ /* 0x000fe40000010207 */
[----:B------:R-:W-:Y:S01]  /*b040*/  PRMT R29, RZ, 0x7610, R29 ;  /* 0x00007610ff1d7816 */ /* 0x000fe2000000001d */
[----:B------:R0:W5:Y:S02]  /*b050*/  @P4 LDG.E.U16 R31, desc[UR16][R8.64] ;  /* 0x00000010081f4981 */ /* 0x000164000c1e1500 */
[----:B------:R-:W-:Y:S01]  /*b060*/  IMAD.X R7, R53, 0x1, R7, P1 ;  /* 0x0000000135077824 */ /* 0x000fe200008e0607 */
[----:B------:R-:W-:-:S04]  /*b070*/  ISETP.GT.AND P3, PT, R3, 0x33, PT ;  /* 0x000000330300780c */ /* 0x000fc80003f64270 */
[----:B------:R1:W5:Y:S01]  /*b080*/  @P5 LDG.E.U16 R29, desc[UR16][R6.64] ;  /* 0x00000010061d5981 */ /* 0x000362000c1e1500 */
[----:B0-----:R-:W-:-:S04]  /*b090*/  SHF.R.S32.HI R9, RZ, 0x1f, R39 ;  /* 0x0000001fff097819 */ /* 0x001fc80000011427 */
[C---:B------:R-:W-:Y:S02]  /*b0a0*/  SHF.L.U64.HI R9, R39.reuse, 0x1, R9 ;  /* 0x0000000127097819 */ /* 0x040fe40000010209 */
[----:B-1----:R-:W-:Y:S02]  /*b0b0*/  LEA R6, P1, R39, R52, 0x1 ;  /* 0x0000003427067211 */ /* 0x002fe400078208ff */
[----:B------:R-:W-:-:S03]  /*b0c0*/  PRMT R30, RZ, 0x7610, R30 ;  /* 0x00007610ff1e7816 */ /* 0x000fc6000000001e */
[----:B------:R-:W-:Y:S01]  /*b0d0*/  IMAD.X R7, R53, 0x1, R9, P1 ;  /* 0x0000000135077824 */ /* 0x000fe200008e0609 */
[----:B------:R-:W-:-:S04]  /*b0e0*/  SHF.R.S32.HI R9, RZ, 0x1f, R40 ;  /* 0x0000001fff097819 */ /* 0x000fc80000011428 */
[----:B------:R0:W5:Y:S01]  /*b0f0*/  @P3 LDG.E.U16 R30, desc[UR16][R6.64] ;  /* 0x00000010061e3981 */ /* 0x000162000c1e1500 */
[----:B------:R-:W-:Y:S02]  /*b100*/  ISETP.GT.AND P3, PT, R3, 0x34, PT ;  /* 0x000000340300780c */ /* 0x000fe40003f64270 */
[C---:B------:R-:W-:Y:S02]  /*b110*/  SHF.L.U64.HI R9, R40.reuse, 0x1, R9 ;  /* 0x0000000128097819 */ /* 0x040fe40000010209 */
[----:B------:R-:W-:Y:S02]  /*b120*/  PRMT R205, RZ, 0x7610, R205 ;  /* 0x00007610ffcd7816 */ /* 0x000fe400000000cd */
[----:B0-----:R-:W-:-:S05]  /*b130*/  LEA R6, P1, R40, R52, 0x1 ;  /* 0x0000003428067211 */ /* 0x001fca00078208ff */
        /* <DEDUP_REMOVED lines=66> */
[C---:B------:R-:W-:Y:S02]  /*b560*/  ISETP.GT.AND P3, PT, R3.reuse, 0x3e, PT ;  /* 0x0000003e0300780c */ /* 0x040fe40003f64270 */
[C---:B------:R-:W-:Y:S02]  /*b570*/  SHF.L.U64.HI R8, R50.reuse, 0x1, R8 ;  /* 0x0000000132087819 */ /* 0x040fe40000010208 */
[----:B------:R-:W-:Y:S02]  /*b580*/  PRMT R220, RZ, 0x7610, R220 ;  /* 0x00007610ffdc7816 */ /* 0x000fe400000000dc */
[----:B0-----:R-:W-:Y:S02]  /*b590*/  LEA R6, P1, R50, R52, 0x1 ;  /* 0x0000003432067211 */ /* 0x001fe400078208ff */
[----:B------:R-:W-:-:S03]  /*b5a0*/  ISETP.GT.AND P4, PT, R3, 0x3f, PT ;  /* 0x0000003f0300780c */ /* 0x000fc60003f84270 */
[----:B------:R-:W-:Y:S01]  /*b5b0*/  IMAD.X R7, R53, 0x1, R8, P1 ;  /* 0x0000000135077824 */ /* 0x000fe200008e0608 */
[----:B------:R-:W-:Y:S02]  /*b5c0*/  SHF.R.S32.HI R8, RZ, 0x1f, R51 ;  /* 0x0000001fff087819 */ /* 0x000fe40000011433 */
[----:B------:R-:W-:Y:S02]  /*b5d0*/  ISETP.GT.AND P1, PT, R3, RZ, PT ;  /* 0x000000ff0300720c */ /* 0x000fe40003f24270 */
[----:B------:R0:W5:Y:S01]  /*b5e0*/  @P3 LDG.E.U16 R220, desc[UR16][R6.64] ;  /* 0x0000001006dc3981 */ /* 0x000162000c1e1500 */
[C---:B------:R-:W-:Y:S02]  /*b5f0*/  SHF.L.U64.HI R8, R51.reuse, 0x1, R8 ;  /* 0x0000000133087819 */ /* 0x040fe40000010208 */
[----:B------:R-:W-:Y:S02]  /*b600*/  PRMT R222, RZ, 0x7610, R222 ;  /* 0x00007610ffde7816 */ /* 0x000fe400000000de */
[----:B0-----:R-:W-:-:S05]  /*b610*/  LEA R6, P3, R51, R52, 0x1 ;  /* 0x0000003433067211 */ /* 0x001fca00078608ff */
[----:B------:R-:W-:Y:S01]  /*b620*/  IMAD.X R7, R53, 0x1, R8, P3 ;  /* 0x0000000135077824 */ /* 0x000fe200018e0608 */
[----:B------:R-:W-:Y:S01]  /*b630*/  PRMT R223, RZ, 0x7610, R223 ;  /* 0x00007610ffdf7816 */ /* 0x000fe200000000df */
[----:B------:R-:W-:-:S03]  /*b640*/  USHF.L.U32 UR4, UR4, 0x1f, URZ ;  /* 0x0000001f04047899 */ /* 0x000fc600080006ff */
[----:B------:R0:W5:Y:S02]  /*b650*/  @P4 LDG.E.U16 R222, desc[UR16][R6.64] ;  /* 0x0000001006de4981 */ /* 0x000164000c1e1500 */
[----:B0-----:R-:W-:Y:S02]  /*b660*/  @P1 IMAD.MOV.U32 R6, RZ, RZ, R52 ;  /* 0x000000ffff061224 */ /* 0x001fe400078e0034 */
[----:B------:R-:W-:-:S05]  /*b670*/  @P1 IMAD.MOV.U32 R7, RZ, RZ, R53 ;  /* 0x000000ffff071224 */ /* 0x000fca00078e0035 */
[----:B------:R0:W5:Y:S02]  /*b680*/  @P1 LDG.E.U16 R223, desc[UR16][R6.64] ;  /* 0x0000001006df1981 */ /* 0x000164000c1e1500 */
[----:B0-----:R-:W-:-:S04]  /*b690*/  IMAD.U32 R7, RZ, RZ, UR4 ;  /* 0x00000004ff077e24 */ /* 0x001fc8000f8e00ff */
[----:B------:R-:W0:Y:S01]  /*b6a0*/  SYNCS.PHASECHK.TRANS64.TRYWAIT P1, [UR8], R7 ;  /* 0x00000007ff0075a7 */ /* 0x000e220008021108 */
[----:B------:R-:W-:Y:S02]  /*b6b0*/  PRMT R5, R5, 0x5410, R204 ;  /* 0x0000541005057816 */ /* 0x000fe400000000cc */
[----:B---3--:R-:W-:Y:S01]  /*b6c0*/  PRMT R6, R202, 0x5410, R203 ;  /* 0x00005410ca067816 */ /* 0x008fe200000000cb */
[----:B0-----:R-:W-:Y:S06]  /*b6d0*/  @!P1 BRA `(.L_x_15) ;  /* 0x0000009800bc9947 */ /* 0x001fec0003800000 */
.L_x_25:
[----:B-----5:R-:W-:Y:S01]  /*b6e0*/  PRMT R25, R25, 0x5410, R34 ;  /* 0x0000541019197816 */ /* 0x020fe20000000022 */
[----:B------:R-:W-:Y:S01]  /*b6f0*/  IMAD.WIDE R68, R38, 0x2, R68 ;  /* 0x0000000226447825 */ /* 0x000fe200078e0244 */
[----:B------:R-:W-:Y:S02]  /*b700*/  PRMT R34, R217, 0x5410, R219 ;  /* 0x00005410d9227816 */ /* 0x000fe400000000db */
[----:B------:R-:W0:Y:S01]  /*b710*/  S2R R219, SR_TID.X ;  /* 0x0000000000db7919 */ /* 0x000e220000002100 */
[----:B------:R-:W-:Y:S01]  /*b720*/  PRMT R24, R24, 0x5410, R35 ;  /* 0x0000541018187816 */ /* 0x000fe20000000023 */
[C---:B------:R-:W-:Y:S01]  /*b730*/  IMAD.WIDE R74, R38.reuse, 0x2, R74 ;  /* 0x00000002264a7825 */ /* 0x040fe200078e024a */
[----:B------:R-:W-:Y:S02]  /*b740*/  PRMT R26, R33, 0x5410, R26 ;  /* 0x00005410211a7816 */ /* 0x000fe4000000001a */
[----:B------:R-:W-:Y:S01]  /*b750*/  PRMT R27, R27, 0x5410, R32 ;  /* 0x000054101b1b7816 */ /* 0x000fe20000000020 */
[----:B------:R-:W-:Y:S01]  /*b760*/  IMAD.WIDE R82, R38, 0x2, R82 ;  /* 0x0000000226527825 */ /* 0x000fe200078e0252 */
[----:B------:R-:W-:-:S02]  /*b770*/  PRMT R28, R28, 0x5410, R31 ;  /* 0x000054101c1c7816 */ /* 0x000fc4000000001f */
[----:B------:R-:W-:Y:S01]  /*b780*/  PRMT R29, R29, 0x5410, R30 ;  /* 0x000054101d1d7816 */ /* 0x000fe2000000001e */
[----:B------:R-:W-:Y:S01]  /*b790*/  IMAD.WIDE R90, R38, 0x2, R90 ;  /* 0x00000002265a7825 */ /* 0x000fe200078e025a */
[----:B------:R-:W-:Y:S02]  /*b7a0*/  PRMT R7, R201, 0x5410, R200 ;  /* 0x00005410c9077816 */ /* 0x000fe400000000c8 */
[----:B------:R-:W-:Y:S01]  /*b7b0*/  PRMT R8, R198, 0x5410, R199 ;  /* 0x00005410c6087816 */ /* 0x000fe200000000c7 */
[----:B------:R-:W-:Y:S01]  /*b7c0*/  IMAD.WIDE R98, R38, 0x2, R98 ;  /* 0x0000000226627825 */ /* 0x000fe200078e0262 */
        /* <DEDUP_REMOVED lines=31> */
[----:B0-----:R-:W-:Y:S01]  /*b9c0*/  LOP3.LUT R219, R219, 0x3f, RZ, 0xc0, !PT ;  /* 0x0000003fdbdb7812 */ /* 0x001fe200078ec0ff */
[C---:B------:R-:W-:Y:S01]  /*b9d0*/  IMAD.WIDE R186, R38.reuse, 0x2, R186 ;  /* 0x0000000226ba7825 */ /* 0x040fe200078e02ba */
[----:B------:R0:W-:Y:S01]  /*b9e0*/  STTM.x32 tmem[UR7+0x100], R4 ;  /* 0x00010004000079ed */ /* 0x0001e200082c0007 */
[----:B------:R-:W1:Y:S02]  /*b9f0*/  FENCE.VIEW.ASYNC.T ;  /* 0x00000000000073c6 */ /* 0x000e640000000200 */
[----:B-1----:R-:W-:Y:S01]  /*ba00*/  BAR.SYNC.DEFER_BLOCKING 0x0 ;  /* 0x0000000000007b1d */ /* 0x002fe20000010000 */
[----:B------:R-:W-:Y:S01]  /*ba10*/  ISETP.GE.AND P1, PT, R219, R3, PT ;  /* 0x00000003db00720c */ /* 0x000fe20003f26270 */
[C---:B------:R-:W-:Y:S01]  /*ba20*/  IMAD.WIDE R184, R38.reuse, 0x2, R184 ;  /* 0x0000000226b87825 */ /* 0x040fe200078e02b8 */
[----:B------:R-:W-:Y:S02]  /*ba30*/  PRMT R54, RZ, 0x7610, R54 ;  /* 0x00007610ff367816 */ /* 0x000fe40000000036 */
[----:B------:R-:W-:Y:S01]  /*ba40*/  PRMT R57, RZ, 0x7610, R57 ;  /* 0x00007610ff397816 */ /* 0x000fe20000000039 */
[----:B------:R-:W-:Y:S01]  /*ba50*/  IMAD.WIDE R176, R38, 0x2, R176 ;  /* 0x0000000226b07825 */ /* 0x000fe200078e02b0 */
[----:B------:R-:W-:-:S02]  /*ba60*/  PRMT R188, RZ, 0x7610, R188 ;  /* 0x00007610ffbc7816 */ /* 0x000fc400000000bc */
[----:B------:R-:W-:Y:S01]  /*ba70*/  PRMT R191, RZ, 0x7610, R191 ;  /* 0x00007610ffbf7816 */ /* 0x000fe200000000bf */
[C---:B------:R-:W-:Y:S01]  /*ba80*/  IMAD.WIDE R168, R38.reuse, 0x2, R168 ;  /* 0x0000000226a87825 */ /* 0x040fe200078e02a8 */
[----:B------:R-:W-:Y:S02]  /*ba90*/  PRMT R193, RZ, 0x7610, R193 ;  /* 0x00007610ffc17816 */ /* 0x000fe400000000c1 */
[----:B------:R-:W-:Y:S01]  /*baa0*/  PRMT R195, RZ, 0x7610, R195 ;  /* 0x00007610ffc37816 */ /* 0x000fe200000000c3 */
[C---:B------:R-:W-:Y:S01]  /*bab0*/  IMAD.WIDE R160, R38.reuse, 0x2, R160 ;  /* 0x0000000226a07825 */ /* 0x040fe200078e02a0 */
[----:B------:R-:W-:Y:S02]  /*bac0*/  PRMT R197, RZ, 0x7610, R197 ;  /* 0x00007610ffc57816 */ /* 0x000fe400000000c5 */
[----:B------:R-:W-:Y:S01]  /*bad0*/  PRMT R199, RZ, 0x7610, R199 ;  /* 0x00007610ffc77816 */ /* 0x000fe200000000c7 */
[----:B------:R-:W-:Y:S01]  /*bae0*/  IMAD.WIDE R152, R38, 0x2, R152 ;  /* 0x0000000226987825 */ /* 0x000fe200078e0298 */
[----:B------:R-:W-:-:S02]  /*baf0*/  PRMT R55, RZ, 0x7610, R55 ;  /* 0x00007610ff377816 */ /* 0x000fc40000000037 */
[----:B------:R-:W-:Y:S01]  /*bb00*/  PRMT R62, RZ, 0x7610, R62 ;  /* 0x00007610ff3e7816 */ /* 0x000fe2000000003e */
[C---:B------:R-:W-:Y:S01]  /*bb10*/  IMAD.WIDE R144, R38.reuse, 0x2, R144 ;  /* 0x0000000226907825 */ /* 0x040fe200078e0290 */
[----:B------:R-:W-:Y:S01]  /*bb20*/  PRMT R189, RZ, 0x7610, R189 ;  /* 0x00007610ffbd7816 */ /* 0x000fe200000000bd */
[----:B------:R-:W2:Y:S01]  /*bb30*/  @!P1 LDG.E.U16 R54, desc[UR16][R122.64] ;  /* 0x000000107a369981 */ /* 0x000ea2000c1e1500 */
[----:B------:R-:W-:Y:S01]  /*bb40*/  PRMT R192, RZ, 0x7610, R192 ;  /* 0x00007610ffc07816 */ /* 0x000fe200000000c0 */
[C---:B------:R-:W-:Y:S01]  /*bb50*/  IMAD.WIDE R136, R38.reuse, 0x2, R136 ;  /* 0x0000000226887825 */ /* 0x040fe200078e0288 */
[----:B------:R-:W-:Y:S01]  /*bb60*/  PRMT R194, RZ, 0x7610, R194 ;  /* 0x00007610ffc27816 */ /* 0x000fe200000000c2 */
[----:B------:R-:W3:Y:S01]  /*bb70*/  @!P1 LDG.E.U16 R57, desc[UR16][R114.64] ;  /* 0x0000001072399981 */ /* 0x000ee2000c1e1500 */
[----:B------:R-:W-:Y:S01]  /*bb80*/  PRMT R196, RZ, 0x7610, R196 ;  /* 0x00007610ffc47816 */ /* 0x000fe200000000c4 */
[C---:B------:R-:W-:Y:S01]  /*bb90*/  IMAD.WIDE R128, R38.reuse, 0x2, R128 ;  /* 0x0000000226807825 */ /* 0x040fe200078e0280 */
[----:B------:R-:W-:Y:S01]  /*bba0*/  PRMT R198, RZ, 0x7610, R198 ;  /* 0x00007610ffc67816 */ /* 0x000fe200000000c6 */
[----:B------:R-:W4:Y:S01]  /*bbb0*/  @!P1 LDG.E.U16 R188, desc[UR16][R106.64] ;  /* 0x000000106abc9981 */ /* 0x000f22000c1e1500 */
[----:B------:R-:W-:Y:S01]  /*bbc0*/  PRMT R200, RZ, 0x7610, R200 ;  /* 0x00007610ffc87816 */ /* 0x000fe200000000c8 */
[C---:B------:R-:W-:Y:S01]  /*bbd0*/  IMAD.WIDE R120, R38.reuse, 0x2, R120 ;  /* 0x0000000226787825 */ /* 0x040fe200078e0278 */
[----:B------:R-:W-:Y:S01]  /*bbe0*/  PRMT R56, RZ, 0x7610, R56 ;  /* 0x00007610ff387816 */ /* 0x000fe20000000038 */
[----:B------:R-:W4:Y:S01]  /*bbf0*/  @!P1 LDG.E.U16 R191, desc[UR16][R98.64] ;  /* 0x0000001062bf9981 */ /* 0x000f22000c1e1500 */
[----:B------:R-:W-:Y:S01]  /*bc00*/  PRMT R63, RZ, 0x7610, R63 ;  /* 0x00007610ff3f7816 */ /* 0x000fe2000000003f */
[C---:B------:R-:W-:Y:S01]  /*bc10*/  IMAD.WIDE R112, R38.reuse, 0x2, R112 ;  /* 0x0000000226707825 */ /* 0x040fe200078e0270 */
[----:B------:R-:W-:Y:S01]  /*bc20*/  PRMT R190, RZ, 0x7610, R190 ;  /* 0x00007610ffbe7816 */ /* 0x000fe200000000be */
[----:B------:R-:W4:Y:S02]  /*bc30*/  @!P1 LDG.E.U16 R193, desc[UR16][R90.64] ;  /* 0x000000105ac19981 */ /* 0x000f24000c1e1500 */
[----:B------:R-:W-:-:S02]  /*bc40*/  IMAD.WIDE R104, R38, 0x2, R104 ;  /* 0x0000000226687825 */ /* 0x000fc400078e0268 */
[----:B------:R-:W4:Y:S02]  /*bc50*/  @!P1 LDG.E.U16 R195, desc[UR16][R82.64] ;  /* 0x0000001052c39981 */ /* 0x000f24000c1e1500 */
[C---:B------:R-:W-:Y:S02]  /*bc60*/  IMAD.WIDE R96, R38.reuse, 0x2, R96 ;  /* 0x0000000226607825 */ /* 0x040fe400078e0260 */
[----:B------:R-:W4:Y:S02]  /*bc70*/  @!P1 LDG.E.U16 R197, desc[UR16][R74.64] ;  /* 0x000000104ac59981 */ /* 0x000f24000c1e1500 */
[C---:B------:R-:W-:Y:S02]  /*bc80*/  IMAD.WIDE R88, R38.reuse, 0x2, R88 ;  /* 0x0000000226587825 */ /* 0x040fe400078e0258 */
[----:B------:R-:W4:Y:S02]  /*bc90*/  @!P1 LDG.E.U16 R199, desc[UR16][R68.64] ;  /* 0x0000001044c79981 */ /* 0x000f24000c1e1500 */
[----:B------:R-:W-:-:S02]  /*bca0*/  IMAD.WIDE R80, R38, 0x2, R80 ;  /* 0x0000000226507825 */ /* 0x000fc400078e0250 */
[----:B------:R-:W4:Y:S02]  /*bcb0*/  @!P1 LDG.E.U16 R55, desc[UR16][R120.64] ;  /* 0x0000001078379981 */ /* 0x000f24000c1e1500 */
[C---:B------:R-:W-:Y:S02]  /*bcc0*/  IMAD.WIDE R72, R38.reuse, 0x2, R72 ;  /* 0x0000000226487825 */ /* 0x040fe400078e0248 */
[----:B------:R-:W4:Y:S02]  /*bcd0*/  @!P1 LDG.E.U16 R62, desc[UR16][R112.64] ;  /* 0x00000010703e9981 */ /* 0x000f24000c1e1500 */
[C---:B------:R-:W-:Y:S02]  /*bce0*/  IMAD.WIDE R66, R38.reuse, 0x2, R66 ;  /* 0x0000000226427825 */ /* 0x040fe400078e0242 */
[----:B------:R-:W4:Y:S02]  /*bcf0*/  @!P1 LDG.E.U16 R189, desc[UR16][R104.64] ;  /* 0x0000001068bd9981 */ /* 0x000f24000c1e1500 */
[C---:B------:R-:W-:Y:S01]  /*bd00*/  IMAD.WIDE R182, R38.reuse, 0x2, R182 ;  /* 0x0000000226b67825 */ /* 0x040fe200078e02b6 */
[----:B0-----:R-:W-:Y:S01]  /*bd10*/  PRMT R4, RZ, 0x7610, R4 ;  /* 0x00007610ff047816 */ /* 0x001fe20000000004 */
        /* <DEDUP_REMOVED lines=90> */
[----:B------:R-:W4:Y:S01]  /*c2c0*/  @!P1 LDG.E.U16 R30, desc[UR16][R134.64] ;  /* 0x00000010861e9981 */ /* 0x000f22000c1e1500 */
[----:B------:R-:W-:Y:S01]  /*c2d0*/  PRMT R207, RZ, 0x7610, R207 ;  /* 0x00007610ffcf7816 */ /* 0x000fe200000000cf */
[----:B------:R-:W-:-:S02]  /*c2e0*/  IMAD.WIDE R164, R38, 0x2, R164 ;  /* 0x0000000226a47825 */ /* 0x000fc400078e02a4 */
[----:B------:R-:W4:Y:S01]  /*c2f0*/  @!P1 LDG.E.U16 R34, desc[UR16][R126.64] ;  /* 0x000000107e229981 */ /* 0x000f22000c1e1500 */
[----:B------:R-:W-:Y:S01]  /*c300*/  PRMT R208, RZ, 0x7610, R208 ;  /* 0x00007610ffd07816 */ /* 0x000fe200000000d0 */
[C---:B------:R-:W-:Y:S02]  /*c310*/  IMAD.WIDE R172, R38.reuse, 0x2, R172 ;  /* 0x0000000226ac7825 */ /* 0x040fe400078e02ac */
[----:B------:R-:W4:Y:S01]  /*c320*/  @!P1 LDG.E.U16 R56, desc[UR16][R118.64] ;  /* 0x0000001076389981 */ /* 0x000f22000c1e1500 */
[----:B------:R-:W-:Y:S01]  /*c330*/  PRMT R210, RZ, 0x7610, R210 ;  /* 0x00007610ffd27816 */ /* 0x000fe200000000d2 */
[C---:B------:R-:W-:Y:S01]  /*c340*/  IMAD.WIDE R180, R38.reuse, 0x2, R180 ;  /* 0x0000000226b47825 */ /* 0x040fe200078e02b4 */
[----:B------:R-:W-:Y:S01]  /*c350*/  PRMT R211, RZ, 0x7610, R211 ;  /* 0x00007610ffd37816 */ /* 0x000fe200000000d3 */
[----:B------:R-:W4:Y:S01]  /*c360*/  @!P1 LDG.E.U16 R63, desc[UR16][R110.64] ;  /* 0x000000106e3f9981 */ /* 0x000f22000c1e1500 */
[----:B------:R-:W-:Y:S01]  /*c370*/  PRMT R213, RZ, 0x7610, R213 ;  /* 0x00007610ffd57816 */ /* 0x000fe200000000d5 */
[----:B------:R-:W-:Y:S01]  /*c380*/  IMAD.WIDE R58, R38, 0x2, R58 ;  /* 0x00000002263a7825 */ /* 0x000fe200078e023a */
[----:B------:R-:W-:Y:S01]  /*c390*/  PRMT R214, RZ, 0x7610, R214 ;  /* 0x00007610ffd67816 */ /* 0x000fe200000000d6 */
[----:B------:R-:W4:Y:S01]  /*c3a0*/  @!P1 LDG.E.U16 R190, desc[UR16][R102.64] ;  /* 0x0000001066be9981 */ /* 0x000f22000c1e1500 */
[----:B------:R-:W-:-:S02]  /*c3b0*/  PRMT R216, RZ, 0x7610, R216 ;  /* 0x00007610ffd87816 */ /* 0x000fc400000000d8 */
[----:B------:R-:W-:Y:S01]  /*c3c0*/  PRMT R217, RZ, 0x7610, R217 ;  /* 0x00007610ffd97816 */ /* 0x000fe200000000d9 */
[----:B------:R-:W4:Y:S04]  /*c3d0*/  @!P1 LDG.E.U16 R201, desc[UR16][R94.64] ;  /* 0x000000105ec99981 */ /* 0x000f28000c1e1500 */
        /* <DEDUP_REMOVED lines=19> */
[----:B------:R-:W4:Y:S01]  /*c510*/  @!P1 LDG.E.U16 R217, desc[UR16][R58.64] ;  /* 0x000000103ad99981 */ /* 0x000f22000c1e1500 */
[----:B------:R-:W-:Y:S01]  /*c520*/  BAR.SYNC.DEFER_BLOCKING 0x0 ;  /* 0x0000000000007b1d */ /* 0x000fe20000010000 */
[----:B------:R-:W-:-:S02]  /*c530*/  LOP3.LUT R220, R36, 0x20, RZ, 0x3c, !PT ;  /* 0x0000002024dc7812 */ /* 0x000fc400078e3cff */
[----:B------:R-:W-:-:S03]  /*c540*/  LOP3.LUT R219, R36, 0x40, RZ, 0x3c, !PT ;  /* 0x0000004024db7812 */ /* 0x000fc600078e3cff */
[----:B--2---:R0:W-:Y:S04]  /*c550*/  STS.U16 [R36+UR6+0x6000], R54 ;  /* 0x0060003624007988 */ /* 0x0041e80008000406 */
[----:B---3--:R0:W-:Y:S04]  /*c560*/  STS.U16 [R36+UR6+0x6400], R57 ;  /* 0x0064003924007988 */ /* 0x0081e80008000406 */
[----:B----4-:R0:W-:Y:S04]  /*c570*/  STS.U16 [R36+UR6+0x6800], R188 ;  /* 0x006800bc24007988 */ /* 0x0101e80008000406 */
[----:B------:R0:W-:Y:S04]  /*c580*/  STS.U16 [R36+UR6+0x6c00], R191 ;  /* 0x006c00bf24007988 */ /* 0x0001e80008000406 */
        /* <DEDUP_REMOVED lines=59> */
[----:B------:R0:W-:Y:S01]  /*c940*/  STS.U16 [R37+UR6+0x7f00], R217 ;  /* 0x007f00d925007988 */ /* 0x0001e20008000406 */
[----:B------:R1:W-:Y:S06]  /*c950*/  MEMBAR.ALL.CTA ;  /* 0x0000000000007992 */ /* 0x0003ec0000008000 */
[----:B-1----:R-:W1:Y:S02]  /*c960*/  FENCE.VIEW.ASYNC.S ;  /* 0x00000000000073c6 */ /* 0x002e640000000000 */
[----:B-1----:R-:W-:Y:S01]  /*c970*/  BAR.SYNC.DEFER_BLOCKING 0x0 ;  /* 0x0000000000007b1d */ /* 0x002fe20000010000 */
[----:B------:R-:W-:-:S04]  /*c980*/  ULEA UR8, UR15, UR6, 0x3 ;  /* 0x000000060f087291 */ /* 0x000fc8000f8e18ff */
[----:B------:R-:W-:Y:S01]  /*c990*/  UIADD3 UR8, UPT, UPT, UR8, 0x8000, URZ ;  /* 0x0000800008087890 */ /* 0x000fe2000fffe0ff */
[----:B------:R-:W-:-:S00]  /*c9a0*/  MEMBAR.ALL.CTA ;  /* 0x0000000000007992 */ /* 0x000fc00000008000 */
[----:B------:R-:W-:Y:S06]  /*c9b0*/  MEMBAR.ALL.GPU ;  /* 0x0000000000007992 */ /* 0x000fec000000a000 */
[----:B------:R-:W-:-:S00]  /*c9c0*/  ERRBAR ;  /* 0x00000000000079ab */ /* 0x000fc00000000000 */
[----:B------:R-:W-:Y:S08]  /*c9d0*/  CGAERRBAR ;  /* 0x00000000000075ab */ /* 0x000ff00000000000 */
[----:B------:R-:W-:Y:S06]  /*c9e0*/  UCGABAR_ARV ;  /* 0x00000000000079c7 */ /* 0x000fec0008000000 */
[----:B------:R-:W-:Y:S01]  /*c9f0*/  UCGABAR_WAIT ;  /* 0x0000000000007dc7 */ /* 0x000fe20008000000 */
[----:B------:R-:W-:Y:S01]  /*ca00*/  CCTL.IVALL ;  /* 0x00000000ff00798f */ /* 0x000fe20002000000 */
[----:B0-----:R-:W-:Y:S05]  /*ca10*/  @P0 BRA `(.L_x_16) ;  /* 0x0000000000500947 */ /* 0x001fea0003800000 */
[----:B------:R-:W-:Y:S02]  /*ca20*/  UIADD3 UR4, UPT, UPT, UR18, 0x108, URZ ;  /* 0x0000010812047890 */ /* 0x000fe4000fffe0ff */
[----:B------:R-:W-:Y:S02]  /*ca30*/  UIADD3 UR28, UPT, UPT, UR18, 0x110, URZ ;  /* 0x00000110121c7890 */ /* 0x000fe4000fffe0ff */
[----:B------:R-:W-:Y:S01]  /*ca40*/  UIADD3 UR29, UPT, UPT, UR18, 0x118, URZ ;  /* 0x00000118121d7890 */ /* 0x000fe2000fffe0ff */
[----:B------:R-:W-:Y:S01]  /*ca50*/  UMOV UR10, UR9 ;  /* 0x00000009000a7c82 */ /* 0x000fe20008000000 */
[----:B------:R-:W-:Y:S01]  /*ca60*/  UMOV UR11, 0x40004040 ;  /* 0x40004040000b7882 */ /* 0x000fe20000000000 */
[----:B------:R-:W-:Y:S01]  /*ca70*/  UMOV UR24, 0x0 ;  /* 0x0000000000187882 */ /* 0x000fe20000000000 */
[----:B------:R-:W-:Y:S01]  /*ca80*/  UMOV UR25, 0x10400490 ;  /* 0x1040049000197882 */ /* 0x000fe20000000000 */
[----:B------:R-:W-:Y:S01]  /*ca90*/  UMOV UR26, 0x0 ;  /* 0x00000000001a7882 */ /* 0x000fe20000000000 */
[----:B------:R-:W-:Y:S01]  /*caa0*/  UMOV UR27, 0x10400490 ;  /* 0x10400490001b7882 */ /* 0x000fe20000000000 */
[----:B------:R-:W-:Y:S01]  /*cab0*/  UMOV UR30, 0x0 ;  /* 0x00000000001e7882 */ /* 0x000fe20000000000 */
[----:B------:R-:W-:Y:S01]  /*cac0*/  UMOV UR31, 0x10400490 ;  /* 0x10400490001f7882 */ /* 0x000fe20000000000 */
[----:B------:R0:W-:Y:S01]  /*cad0*/  UTCHMMA.2CTA tmem[UR19], gdesc[UR10], tmem[UR18], tmem[UR24], idesc[UR25], UPT ;  /* 0x00ff180a130079ea */ /* 0x0001e2000ba00012 */
        /* <DEDUP_REMOVED lines=8> */
.L_x_16:
[----:B------:R-:W2:Y:S01]  /*cb60*/  LDL R6, [R1+0x6c] ;  /* 0x00006c0001067983 */ /* 0x000ea20000100800 */
[----:B------:R-:W-:Y:S01]  /*cb70*/  UIADD3 UR15, UPT, UPT, UR15, 0x1, URZ ;  /* 0x000000010f0f7890 */ /* 0x000fe2000fffe0ff */
[----:B------:R-:W-:Y:S01]  /*cb80*/  IMAD.MOV.U32 R4, RZ, RZ, R52 ;  /* 0x000000ffff047224 */ /* 0x000fe200078e0034 */
[----:B------:R-:W-:Y:S01]  /*cb90*/  UIADD3 UR14, UPT, UPT, UR14, -0x1, URZ ;  /* 0xffffffff0e0e7890 */ /* 0x000fe2000fffe0ff */
[----:B------:R-:W-:Y:S01]  /*cba0*/  IMAD.MOV.U32 R5, RZ, RZ, R53 ;  /* 0x000000ffff057224 */ /* 0x000fe200078e0035 */
[----:B------:R-:W-:Y:S01]  /*cbb0*/  UISETP.GT.AND UP1, UPT, UR15, 0x1, UPT ;  /* 0x000000010f00788c */ /* 0x000fe2000bf24270 */
[----:B------:R-:W-:-:S03]  /*cbc0*/  VIADD R3, R3, 0xffffffc0 ;  /* 0xffffffc003037836 */ /* 0x000fc60000000000 */
[----:B0-----:R-:W-:Y:S02]  /*cbd0*/  USEL UR4, URZ, 0x1, !UP1 ;  /* 0x00000001ff047887 */ /* 0x001fe4000c800000 */
[----:B------:R-:W-:Y:S02]  /*cbe0*/  USEL UR15, UR15, URZ, !UP1 ;  /* 0x000000ff0f0f7287 */ /* 0x000fe4000c800000 */
[----:B------:R-:W-:Y:S02]  /*cbf0*/  UISETP.NE.U32.AND UP1, UPT, UR14, URZ, UPT ;  /* 0x000000ff0e00728c */ /* 0x000fe4000bf25070 */
[----:B------:R-:W-:-:S03]  /*cc00*/  ULOP3.LUT UR10, UR5, UR4, URZ, 0x3c, !UPT ;  /* 0x00000004050a7292 */ /* 0x000fc6000f8e3cff */
[----:B------:R-:W-:-:S04]  /*cc10*/  UMOV UR4, UR5 ;  /* 0x0000000500047c82 */ /* 0x000fc80008000000 */
[----:B------:R-:W-:Y:S01]  /*cc20*/  UMOV UR5, UR10 ;  /* 0x0000000a00057c82 */ /* 0x000fe20008000000 */
[----:B--2---:R-:W-:-:S04]  /*cc30*/  IMAD.WIDE R4, R6, 0x2, R4 ;  /* 0x0000000206047825 */ /* 0x004fc800078e0204 */
[----:B------:R-:W-:Y:S02]  /*cc40*/  IMAD.MOV.U32 R52, RZ, RZ, R4 ;  /* 0x000000ffff347224 */ /* 0x000fe400078e0004 */
[----:B------:R-:W-:Y:S01]  /*cc50*/  IMAD.MOV.U32 R53, RZ, RZ, R5 ;  /* 0x000000ffff357224 */ /* 0x000fe200078e0005 */
[----:B------:R-:W-:Y:S06]  /*cc60*/  BRA.U UP1, `(.L_x_17) ;  /* 0xffffffcd01907547 */ /* 0x000fec000b83ffff */
.L_x_14:
[----:B------:R-:W2:Y:S01]  /*cc70*/  LDL.LU R5, [R1+0x74] ;  /* 0x0000740001057983 */ /* 0x000ea20000300800 */
[----:B0-----:R-:W0:Y:S03]  /*cc80*/  LDCU.128 UR12, c[0x0][0x390] ;  /* 0x00007200ff0c77ac */ /* 0x001e260008000c00 */
[----:B------:R-:W0:Y:S01]  /*cc90*/  LDL.LU R4, [R1+0x70] ;  /* 0x0000700001047983 */ /* 0x000e220000300800 */
[----:B------:R-:W1:Y:S01]  /*cca0*/  LDCU UR10, c[0x0][0x39c] ;  /* 0x00007380ff0a77ac */ /* 0x000e620008000800 */
[----:B------:R-:W-:Y:S01]  /*ccb0*/  VIADD R0, R2, 0x1 ;  /* 0x0000000102007836 */ /* 0x000fe20000000000 */
[----:B------:R-:W3:Y:S01]  /*ccc0*/  LDCU UR9, c[0x0][0x3b4] ;  /* 0x00007680ff0977ac */ /* 0x000ee20008000800 */
[----:B------:R-:W4:Y:S01]  /*ccd0*/  LDCU UR5, c[0x0][0x3b8] ;  /* 0x00007700ff0577ac */ /* 0x000f220008000800 */
[----:B------:R-:W0:Y:S01]  /*cce0*/  LDCU UR11, c[0x0][0x39c] ;  /* 0x00007380ff0b77ac */ /* 0x000e220008000800 */
[----:B------:R-:W0:Y:S01]  /*ccf0*/  LDCU UR19, c[0x0][0x39c] ;  /* 0x00007380ff1377ac */ /* 0x000e220008000800 */
[----:B------:R-:W0:Y:S01]  /*cd00*/  LDCU UR20, c[0x0][0x39c] ;  /* 0x00007380ff1477ac */ /* 0x000e220008000800 */
[----:B--2---:R-:W-:-:S02]  /*cd10*/  ISETP.GE.AND P1, PT, R5, 0x40, PT ;  /* 0x000000400500780c */ /* 0x004fc40003f26270 */
[C---:B0-----:R-:W-:Y:S01]  /*cd20*/  ISETP.GE.AND P0, PT, R4.reuse, UR14, PT ;  /* 0x0000000e04007c0c */ /* 0x041fe2000bf06270 */
[----:B---3--:R-:W-:-:S03]  /*cd30*/  IMAD R3, R4, UR9, RZ ;  /* 0x0000000904037c24 */ /* 0x008fc6000f8e02ff */
[----:B-1----:R-:W-:Y:S01]  /*cd40*/  ISETP.LT.AND P3, PT, R0, UR10, !P0 ;  /* 0x0000000a00007c0c */ /* 0x002fe2000c761270 */
[----:B------:R-:W-:-:S06]  /*cd50*/  VIADD R0, R2, 0x2 ;  /* 0x0000000202007836 */ /* 0x000fcc0000000000 */
[----:B----4-:R-:W-:Y:S06]  /*cd60*/  @!P1 BRA `(.L_x_18) ;  /* 0x0000000000109947 */ /* 0x010fec0003800000 */
[----:B------:R-:W-:-:S06]  /*cd70*/  USHF.L.U32 UR4, UR4, 0x1f, URZ ;  /* 0x0000001f04047899 */ /* 0x000fcc00080006ff */
[----:B------:R-:W-:-:S04]  /*cd80*/  IMAD.U32 R4, RZ, RZ, UR4 ;  /* 0x00000004ff047e24 */ /* 0x000fc8000f8e00ff */
[----:B------:R-:W0:Y:S02]  /*cd90*/  SYNCS.PHASECHK.TRANS64.TRYWAIT P1, [UR8], R4 ;  /* 0x00000004ff0075a7 */ /* 0x000e240008021108 */
[----:B0-----:R-:W-:Y:S05]  /*cda0*/  @!P1 BRA `(.L_x_19) ;  /* 0x0000008400149947 */ /* 0x001fea0003800000 */
.L_x_18:
[----:B------:R-:W-:Y:S01]  /*cdb0*/  BAR.SYNC.DEFER_BLOCKING 0x0 ;  /* 0x0000000000007b1d */ /* 0x000fe20000010000 */
[----:B------:R-:W-:Y:S01]  /*cdc0*/  IMAD R4, R2, UR5, RZ ;  /* 0x0000000502047c24 */ /* 0x000fe2000f8e02ff */
[----:B------:R-:W-:Y:S01]  /*cdd0*/  ISETP.LT.AND P1, PT, R0, UR11, !P0 ;  /* 0x0000000b00007c0c */ /* 0x000fe2000c721270 */
[----:B------:R-:W-:Y:S01]  /*cde0*/  VIADD R6, R2, 0x3 ;  /* 0x0000000302067836 */ /* 0x000fe20000000000 */
[C---:B------:R-:W-:Y:S01]  /*cdf0*/  LEA R0, P5, R3.reuse, UR12, 0x1 ;  /* 0x0000000c03007c11 */ /* 0x040fe2000f8a08ff */
[----:B------:R-:W-:Y:S01]  /*ce00*/  VIADD R5, R4, UR5 ;  /* 0x0000000504057c36 */ /* 0x000fe20008000000 */
[----:B------:R-:W0:Y:S01]  /*ce10*/  LDCU UR4, c[0x0][0x39c] ;  /* 0x00007380ff0477ac */ /* 0x000e220008000800 */
[C---:B------:R-:W-:Y:S01]  /*ce20*/  VIADD R7, R2.reuse, 0x4 ;  /* 0x0000000402077836 */ /* 0x040fe20000000000 */
[----:B------:R-:W-:Y:S01]  /*ce30*/  LEA.HI.X.SX32 R3, R3, UR13, 0x1, P5 ;  /* 0x0000000d03037c11 */ /* 0x000fe2000a8f0eff */
[----:B------:R-:W-:Y:S01]  /*ce40*/  VIADD R250, R2, 0x6 ;  /* 0x0000000602fa7836 */ /* 0x000fe20000000000 */
[----:B------:R-:W-:Y:S01]  /*ce50*/  ISETP.LT.AND P4, PT, R6, UR19, !P0 ;  /* 0x0000001306007c0c */ /* 0x000fe2000c781270 */
[C---:B------:R-:W-:Y:S01]  /*ce60*/  VIADD R6, R5.reuse, UR5 ;  /* 0x0000000505067c36 */ /* 0x040fe20008000000 */
[-C--:B------:R-:W-:Y:S01]  /*ce70*/  LEA R138, P5, R4, R0.reuse, 0x1 ;  /* 0x00000000048a7211 */ /* 0x080fe200078a08ff */
[----:B------:R-:W1:Y:S01]  /*ce80*/  LDCU UR8, c[0x0][0x39c] ;  /* 0x00007380ff0877ac */ /* 0x000e620008000800 */
[----:B------:R-:W-:-:S02]  /*ce90*/  LEA R136, P6, R5, R0, 0x1 ;  /* 0x0000000005887211 */ /* 0x000fc400078c08ff */
[-C--:B------:R-:W-:Y:S01]  /*cea0*/  LEA.HI.X.SX32 R139, R4, R3.reuse, 0x1, P5 ;  /* 0x00000003048b7211 */ /* 0x080fe200028f0eff */
[----:B------:R-:W-:Y:S01]  /*ceb0*/  VIADD R4, R6, UR5 ;  /* 0x0000000506047c36 */ /* 0x000fe20008000000 */
[-C--:B------:R-:W-:Y:S02]  /*cec0*/  LEA.HI.X.SX32 R137, R5, R3.reuse, 0x1, P6 ;  /* 0x0000000305897211 */ /* 0x080fe400030f0eff */
[----:B------:R-:W-:Y:S01]  /*ced0*/  ISETP.LT.AND P5, PT, R7, UR20, !P0 ;  /* 0x0000001407007c0c */ /* 0x000fe2000c7a1270 */
[----:B------:R-:W-:Y:S01]  /*cee0*/  VIADD R5, R4, UR5 ;  /* 0x0000000504057c36 */ /* 0x000fe20008000000 */
[----:B------:R-:W-:Y:S01]  /*cef0*/  LEA R134, P6, R6, R0, 0x1 ;  /* 0x0000000006867211 */ /* 0x000fe200078c08ff */
[----:B------:R-:W-:Y:S01]  /*cf00*/  VIADD R7, R2, 0x5 ;  /* 0x0000000502077836 */ /* 0x000fe20000000000 */
[----:B------:R-:W2:Y:S02]  /*cf10*/  @!P2 SYNCS.CCTL.IV [UR6+0x8000] ;  /* 0x00800000ff00a9b1 */ /* 0x000ea40008000006 */
[----:B--2---:R-:W-:Y:S01]  /*cf20*/  BAR.SYNC.DEFER_BLOCKING 0x0 ;  /* 0x0000000000007b1d */ /* 0x004fe20000010000 */
[----:B------:R-:W-:-:S02]  /*cf30*/  LEA.HI.X.SX32 R135, R6, R3, 0x1, P6 ;  /* 0x0000000306877211 */ /* 0x000fc400030f0eff */
[----:B0-----:R-:W-:-:S03]  /*cf40*/  ISETP.LT.AND P6, PT, R7, UR4, !P0 ;  /* 0x0000000407007c0c */ /* 0x001fc6000c7c1270 */
[----:B------:R-:W0:Y:S01]  /*cf50*/  LDCU UR4, c[0x0][0x39c] ;  /* 0x00007380ff0477ac */ /* 0x000e220008000800 */
[----:B------:R-:W2:Y:S01]  /*cf60*/  LDTM.x64 R68, tmem[UR7] ;  /* 0x00000007004479ee */ /* 0x000ea20008340000 */
[----:B------:R-:W3:Y:S01]  /*cf70*/  @!P2 SYNCS.CCTL.IV [UR6+0x8008] ;  /* 0x00800800ff00a9b1 */ /* 0x000ee20008000006 */
[C---:B------:R-:W-:Y:S01]  /*cf80*/  LEA R132, P2, R4.reuse, R0, 0x1 ;  /* 0x0000000004847211 */ /* 0x040fe200078408ff */
[----:B------:R-:W4:Y:S03]  /*cf90*/  LDCU UR6, c[0x0][0x39c] ;  /* 0x00007380ff0677ac */ /* 0x000f260008000800 */
[----:B------:R-:W-:Y:S01]  /*cfa0*/  LEA.HI.X.SX32 R133, R4, R3, 0x1, P2 ;  /* 0x0000000304857211 */ /* 0x000fe200010f0eff */
[----:B------:R-:W-:Y:S01]  /*cfb0*/  VIADD R4, R5, UR5 ;  /* 0x0000000505047c36 */ /* 0x000fe20008000000 */
[----:B--2---:R-:W-:Y:S02]  /*cfc0*/  F2FP.BF16.F32.PACK_AB R246, R131, R130 ;  /* 0x0000008283f6723e */ /* 0x004fe400000010ff */
[----:B------:R-:W-:-:S02]  /*cfd0*/  LEA R130, P2, R5, R0, 0x1 ;  /* 0x0000000005827211 */ /* 0x000fc400078408ff */
[----:B------:R-:W-:Y:S02]  /*cfe0*/  F2FP.BF16.F32.PACK_AB R242, R127, R126 ;  /* 0x0000007e7ff2723e */ /* 0x000fe400000010ff */
[-C--:B------:R-:W-:Y:S01]  /*cff0*/  LEA.HI.X.SX32 R131, R5, R3.reuse, 0x1, P2 ;  /* 0x0000000305837211 */ /* 0x080fe200010f0eff */
[C---:B------:R-:W-:Y:S01]  /*d000*/  VIADD R5, R4.reuse, UR5 ;  /* 0x0000000504057c36 */ /* 0x040fe20008000000 */
[C---:B------:R-:W-:Y:S02]  /*d010*/  LEA R126, P2, R4.reuse, R0, 0x1 ;  /* 0x00000000047e7211 */ /* 0x040fe400078408ff */
[----:B------:R-:W-:Y:S02]  /*d020*/  F2FP.BF16.F32.PACK_AB R238, R123, R122 ;  /* 0x0000007a7bee723e */ /* 0x000fe400000010ff */
[----:B------:R-:W-:Y:S01]  /*d030*/  LEA.HI.X.SX32 R127, R4, R3, 0x1, P2 ;  /* 0x00000003047f7211 */ /* 0x000fe200010f0eff */
[C---:B------:R-:W-:Y:S01]  /*d040*/  VIADD R4, R5.reuse, UR5 ;  /* 0x0000000505047c36 */ /* 0x040fe20008000000 */
        /* <DEDUP_REMOVED lines=30> */
[----:B------:R-:W-:Y:S01]  /*d230*/  F2FP.BF16.F32.PACK_AB R208, R91, R90 ;  /* 0x0000005a5bd0723e */ /* 0x000fe200000010ff */
[----:B------:R-:W-:Y:S01]  /*d240*/  VIADD R90, R5, UR5 ;  /* 0x00000005055a7c36 */ /* 0x000fe20008000000 */
[----:B------:R-:W-:-:S02]  /*d250*/  LEA.HI.X.SX32 R97, R4, R3, 0x1, P2 ;  /* 0x0000000304617211 */ /* 0x000fc400010f0eff */
[----:B------:R-:W-:Y:S02]  /*d260*/  LEA R100, P2, R5, R0, 0x1 ;  /* 0x0000000005647211 */ /* 0x000fe400078408ff */
[----:B------:R-:W-:Y:S02]  /*d270*/  F2FP.BF16.F32.PACK_AB R224, R109, R108 ;  /* 0x0000006c6de0723e */ /* 0x000fe400000010ff */
[----:B------:R-:W-:Y:S01]  /*d280*/  F2FP.BF16.F32.PACK_AB R202, R87, R86 ;  /* 0x0000005657ca723e */ /* 0x000fe200000010ff */
[C---:B------:R-:W-:Y:S01]  /*d290*/  VIADD R86, R90.reuse, UR5 ;  /* 0x000000055a567c36 */ /* 0x040fe20008000000 */
[----:B------:R-:W-:Y:S02]  /*d2a0*/  LEA.HI.X.SX32 R101, R5, R3, 0x1, P2 ;  /* 0x0000000305657211 */ /* 0x000fe400010f0eff */
[----:B------:R-:W-:Y:S01]  /*d2b0*/  LEA R108, P2, R90, R0, 0x1 ;  /* 0x000000005a6c7211 */ /* 0x000fe200078408ff */
[----:B------:R-:W2:Y:S01]  /*d2c0*/  LDTM.x64 R4, tmem[UR7+0x40] ;  /* 0x00004007000479ee */ /* 0x000ea20008340000 */
[----:B------:R-:W-:-:S02]  /*d2d0*/  F2FP.BF16.F32.PACK_AB R228, R113, R112 ;  /* 0x0000007071e4723e */ /* 0x000fc400000010ff */
[----:B------:R-:W-:Y:S01]  /*d2e0*/  F2FP.BF16.F32.PACK_AB R200, R85, R84 ;  /* 0x0000005455c8723e */ /* 0x000fe200000010ff */
[----:B------:R-:W-:Y:S01]  /*d2f0*/  VIADD R84, R86, UR5 ;  /* 0x0000000556547c36 */ /* 0x000fe20008000000 */
[-C--:B------:R-:W-:Y:S02]  /*d300*/  LEA.HI.X.SX32 R109, R90, R3.reuse, 0x1, P2 ;  /* 0x000000035a6d7211 */ /* 0x080fe400010f0eff */
[----:B------:R-:W-:Y:S02]  /*d310*/  LEA R112, P2, R86, R0, 0x1 ;  /* 0x0000000056707211 */ /* 0x000fe400078408ff */
[----:B------:R-:W-:Y:S02]  /*d320*/  F2FP.BF16.F32.PACK_AB R232, R117, R116 ;  /* 0x0000007475e8723e */ /* 0x000fe400000010ff */
[----:B------:R-:W-:Y:S01]  /*d330*/  F2FP.BF16.F32.PACK_AB R196, R81, R80 ;  /* 0x0000005051c4723e */ /* 0x000fe200000010ff */
[----:B------:R-:W-:Y:S01]  /*d340*/  VIADD R80, R84, UR5 ;  /* 0x0000000554507c36 */ /* 0x000fe20008000000 */
[----:B------:R-:W-:-:S02]  /*d350*/  LEA.HI.X.SX32 R113, R86, R3, 0x1, P2 ;  /* 0x0000000356717211 */ /* 0x000fc400010f0eff */
[----:B------:R-:W-:Y:S02]  /*d360*/  LEA R116, P2, R84, R0, 0x1 ;  /* 0x0000000054747211 */ /* 0x000fe400078408ff */
[----:B------:R-:W-:Y:S02]  /*d370*/  F2FP.BF16.F32.PACK_AB R240, R125, R124 ;  /* 0x0000007c7df0723e */ /* 0x000fe400000010ff */
[----:B------:R-:W-:Y:S01]  /*d380*/  F2FP.BF16.F32.PACK_AB R192, R77, R76 ;  /* 0x0000004c4dc0723e */ /* 0x000fe200000010ff */
[----:B------:R-:W-:Y:S01]  /*d390*/  VIADD R76, R80, UR5 ;  /* 0x00000005504c7c36 */ /* 0x000fe20008000000 */
[----:B------:R-:W-:Y:S02]  /*d3a0*/  LEA.HI.X.SX32 R117, R84, R3, 0x1, P2 ;  /* 0x0000000354757211 */ /* 0x000fe400010f0eff */
[----:B------:R-:W-:Y:S02]  /*d3b0*/  LEA R124, P2, R80, R0, 0x1 ;  /* 0x00000000507c7211 */ /* 0x000fe400078408ff */
        /* <DEDUP_REMOVED lines=11> */
[----:B--2---:R-:W-:Y:S01]  /*d470*/  F2FP.BF16.F32.PACK_AB R121, R65, R64 ;  /* 0x000000404179723e */ /* 0x004fe200000010ff */
[----:B------:R-:W-:Y:S01]  /*d480*/  VIADD R64, R68, UR5 ;  /* 0x0000000544407c36 */ /* 0x000fe20008000000 */
[-C--:B------:R-:W-:Y:S02]  /*d490*/  LEA.HI.X.SX32 R143, R72, R3.reuse, 0x1, P2 ;  /* 0x00000003488f7211 */ /* 0x080fe400010f0eff */
[----:B------:R-:W-:Y:S02]  /*d4a0*/  LEA R144, P2, R68, R0, 0x1 ;  /* 0x0000000044907211 */ /* 0x000fe400078408ff */
[----:B------:R-:W-:Y:S01]  /*d4b0*/  F2FP.BF16.F32.PACK_AB R141, R61, R60 ;  /* 0x0000003c3d8d723e */ /* 0x000fe200000010ff */
[----:B------:R-:W-:Y:S01]  /*d4c0*/  VIADD R60, R64, UR5 ;  /* 0x00000005403c7c36 */ /* 0x000fe20008000000 */
[----:B------:R-:W-:-:S02]  /*d4d0*/  LEA.HI.X.SX32 R145, R68, R3, 0x1, P2 ;  /* 0x0000000344917211 */ /* 0x000fc400010f0eff */
[----:B------:R-:W-:Y:S02]  /*d4e0*/  LEA R148, P2, R64, R0, 0x1 ;  /* 0x0000000040947211 */ /* 0x000fe400078408ff */
[----:B------:R-:W-:Y:S01]  /*d4f0*/  F2FP.BF16.F32.PACK_AB R147, R57, R56 ;  /* 0x000000383993723e */ /* 0x000fe200000010ff */
        /* <DEDUP_REMOVED lines=39> */
[----:B------:R-:W-:Y:S02]  /*d770*/  F2FP.BF16.F32.PACK_AB R212, R95, R94 ;  /* 0x0000005e5fd4723e */ /* 0x000fe400000010ff */
[----:B------:R-:W-:Y:S02]  /*d780*/  F2FP.BF16.F32.PACK_AB R210, R93, R92 ;  /* 0x0000005c5dd2723e */ /* 0x000fe400000010ff */
[----:B------:R-:W-:Y:S02]  /*d790*/  F2FP.BF16.F32.PACK_AB R204, R89, R88 ;  /* 0x0000005859cc723e */ /* 0x000fe400000010ff */
[----:B------:R-:W-:Y:S02]  /*d7a0*/  F2FP.BF16.F32.PACK_AB R198, R83, R82 ;  /* 0x0000005253c6723e */ /* 0x000fe400000010ff */
[----:B------:R-:W-:-:S02]  /*d7b0*/  F2FP.BF16.F32.PACK_AB R194, R79, R78 ;  /* 0x0000004e4fc2723e */ /* 0x000fc400000010ff */
[----:B------:R-:W-:Y:S02]  /*d7c0*/  F2FP.BF16.F32.PACK_AB R190, R75, R74 ;  /* 0x0000004a4bbe723e */ /* 0x000fe400000010ff */
        /* <DEDUP_REMOVED lines=10> */
[----:B------:R-:W-:Y:S01]  /*d870*/  F2FP.BF16.F32.PACK_AB R201, R19, R18 ;  /* 0x0000001213c9723e */ /* 0x000fe200000010ff */
[----:B------:R-:W2:Y:S01]  /*d880*/  LDTM.x64 R32, tmem[UR7+0x80] ;  /* 0x00008007002079ee */ /* 0x000ea20008340000 */
[----:B------:R-:W-:Y:S01]  /*d890*/  LEA.HI.X.SX32 R177, R24, R3, 0x1, P2 ;  /* 0x0000000318b17211 */ /* 0x000fe200010f0eff */
[C---:B------:R-:W-:Y:S01]  /*d8a0*/  VIADD R18, R22.reuse, UR5 ;  /* 0x0000000516127c36 */ /* 0x040fe20008000000 */
[----:B------:R-:W-:-:S02]  /*d8b0*/  LEA R180, P2, R22, R0, 0x1 ;  /* 0x0000000016b47211 */ /* 0x000fc400078408ff */
[----:B------:R-:W-:Y:S01]  /*d8c0*/  PRMT R251, R105, 0x7610, R251 ;  /* 0x0000761069fb7816 */ /* 0x000fe200000000fb */
[----:B------:R-:W-:Y:S01]  /*d8d0*/  VIADD R206, R18, UR5 ;  /* 0x0000000512ce7c36 */ /* 0x000fe20008000000 */
[-C--:B------:R-:W-:Y:S02]  /*d8e0*/  LEA.HI.X.SX32 R181, R22, R3.reuse, 0x1, P2 ;  /* 0x0000000316b57211 */ /* 0x080fe400010f0eff */
[C---:B------:R-:W-:Y:S02]  /*d8f0*/  LEA R182, P2, R18.reuse, R0, 0x1 ;  /* 0x0000000012b67211 */ /* 0x040fe400078408ff */
[----:B------:R-:W-:Y:S02]  /*d900*/  F2FP.BF16.F32.PACK_AB R189, R31, R30 ;  /* 0x0000001e1fbd723e */ /* 0x000fe400000010ff */
[----:B------:R-:W-:Y:S02]  /*d910*/  LEA.HI.X.SX32 R183, R18, R3, 0x1, P2 ;  /* 0x0000000312b77211 */ /* 0x000fe400010f0eff */
[----:B------:R-:W-:-:S02]  /*d920*/  LEA R186, P2, R206, R0, 0x1 ;  /* 0x00000000ceba7211 */ /* 0x000fc400078408ff */
[----:B------:R-:W-:Y:S02]  /*d930*/  F2FP.BF16.F32.PACK_AB R193, R27, R26 ;  /* 0x0000001a1bc1723e */ /* 0x000fe400000010ff */
[C---:B------:R-:W-:Y:S01]  /*d940*/  LEA.HI.X.SX32 R187, R206.reuse, R3, 0x1, P2 ;  /* 0x00000003cebb7211 */ /* 0x040fe200010f0eff */
[----:B------:R-:W-:Y:S01]  /*d950*/  VIADD R206, R206, UR5 ;  /* 0x00000005cece7c36 */ /* 0x000fe20008000000 */
[----:B------:R-:W-:Y:S02]  /*d960*/  ISETP.LT.AND P2, PT, R2, UR15, !P0 ;  /* 0x0000000f02007c0c */ /* 0x000fe4000c741270 */
[----:B------:R-:W-:Y:S02]  /*d970*/  F2FP.BF16.F32.PACK_AB R199, R21, R20 ;  /* 0x0000001415c7723e */ /* 0x000fe400000010ff */
[----:B--2---:R-:W-:Y:S02]  /*d980*/  F2FP.BF16.F32.PACK_AB R68, R69, R68 ;  /* 0x000000444544723e */ /* 0x004fe400000010ff */
        /* <DEDUP_REMOVED lines=25> */
[----:B------:R-:W2:Y:S01]  /*db20*/  LDTM.x64 R4, tmem[UR7+0xc0] ;  /* 0x0000c007000479ee */ /* 0x000ea20008340000 */
[----:B------:R-:W-:Y:S01]  /*db30*/  NOP ;  /* 0x0000000000007918 */ /* 0x000fe20000000000 */
[----:B------:R5:W-:Y:S01]  /*db40*/  @P2 STG.E.U16 desc[UR16][R138.64], R251 ;  /* 0x000000fb8a002986 */ /* 0x000be2000c101510 */
[----:B0-----:R-:W-:Y:S01]  /*db50*/  ISETP.LT.AND P2, PT, R250, UR4, !P0 ;  /* 0x00000004fa007c0c */ /* 0x001fe2000c741270 */
[----:B------:R-:W0:Y:S01]  /*db60*/  LDCU UR4, c[0x0][0x39c] ;  /* 0x00007380ff0477ac */ /* 0x000e220008000800 */
[----:B------:R-:W-:Y:S02]  /*db70*/  F2FP.BF16.F32.PACK_AB R73, R73, R72 ;  /* 0x000000484949723e */ /* 0x000fe400000010ff */
[----:B------:R-:W-:Y:S01]  /*db80*/  F2FP.BF16.F32.PACK_AB R74, R75, R74 ;  /* 0x0000004a4b4a723e */ /* 0x000fe200000010ff */
[----:B------:R-:W1:Y:S01]  /*db90*/  LDCU UR7, c[0x0][0x39c] ;  /* 0x00007380ff0777ac */ /* 0x000e620008000800 */
[----:B------:R-:W-:Y:S01]  /*dba0*/  VIADD R75, R2, 0xaf ;  /* 0x000000af024b7836 */ /* 0x000fe20000000000 */
[----:B------:R-:W-:-:S02]  /*dbb0*/  F2FP.BF16.F32.PACK_AB R76, R77, R76 ;  /* 0x0000004c4d4c723e */ /* 0x000fc400000010ff */
[----:B------:R-:W-:Y:S02]  /*dbc0*/  F2FP.BF16.F32.PACK_AB R78, R79, R78 ;  /* 0x0000004e4f4e723e */ /* 0x000fe400000010ff */
[----:B-----5:R-:W-:Y:S01]  /*dbd0*/  PRMT R139, R105, 0x7632, R139 ;  /* 0x00007632698b7816 */ /* 0x020fe2000000008b */
[C---:B------:R-:W-:Y:S01]  /*dbe0*/  VIADD R105, R2.reuse, 0x7 ;  /* 0x0000000702697836 */ /* 0x040fe20000000000 */
[----:B------:R-:W-:Y:S02]  /*dbf0*/  F2FP.BF16.F32.PACK_AB R80, R81, R80 ;  /* 0x000000505150723e */ /* 0x000fe400000010ff */
[----:B------:R-:W-:Y:S01]  /*dc00*/  F2FP.BF16.F32.PACK_AB R82, R83, R82 ;  /* 0x000000525352723e */ /* 0x000fe200000010ff */
[----:B------:R5:W-:Y:S01]  /*dc10*/  @P3 STG.E.U16 desc[UR16][R136.64], R139 ;  /* 0x0000008b88003986 */ /* 0x000be2000c101510 */
[----:B------:R-:W-:Y:S02]  /*dc20*/  F2FP.BF16.F32.PACK_AB R84, R85, R84 ;  /* 0x000000545554723e */ /* 0x000fe400000010ff */
[----:B0-----:R-:W-:Y:S01]  /*dc30*/  ISETP.LT.AND P3, PT, R105, UR4, !P0 ;  /* 0x0000000469007c0c */ /* 0x001fe2000c761270 */
[----:B------:R-:W0:Y:S01]  /*dc40*/  LDCU UR4, c[0x0][0x39c] ;  /* 0x00007380ff0477ac */ /* 0x000e220008000800 */
[----:B------:R-:W-:Y:S01]  /*dc50*/  VIADD R105, R2, 0x8 ;  /* 0x0000000802697836 */ /* 0x000fe20000000000 */
[----:B------:R-:W-:-:S02]  /*dc60*/  F2FP.BF16.F32.PACK_AB R86, R87, R86 ;  /* 0x000000565756723e */ /* 0x000fc400000010ff */
[----:B------:R-:W-:Y:S02]  /*dc70*/  F2FP.BF16.F32.PACK_AB R88, R89, R88 ;  /* 0x000000585958723e */ /* 0x000fe400000010ff */
[----:B------:R-:W-:Y:S02]  /*dc80*/  F2FP.BF16.F32.PACK_AB R90, R91, R90 ;  /* 0x0000005a5b5a723e */ /* 0x000fe400000010ff */
[----:B-----5:R-:W-:Y:S02]  /*dc90*/  PRMT R137, R104, 0x7610, R137 ;  /* 0x0000761068897816 */ /* 0x020fe40000000089 */
[----:B------:R-:W-:Y:S02]  /*dca0*/  F2FP.BF16.F32.PACK_AB R92, R93, R92 ;  /* 0x0000005c5d5c723e */ /* 0x000fe400000010ff */
[----:B------:R-:W-:Y:S01]  /*dcb0*/  F2FP.BF16.F32.PACK_AB R94, R95, R94 ;  /* 0x0000005e5f5e723e */ /* 0x000fe200000010ff */
[----:B------:R-:W-:Y:S01]  /*dcc0*/  @P1 STG.E.U16 desc[UR16][R134.64], R137 ;  /* 0x0000008986001986 */ /* 0x000fe2000c101510 */
[----:B--2---:R-:W-:-:S02]  /*dcd0*/  F2FP.BF16.F32.PACK_AB R7, R7, R6 ;  /* 0x000000060707723e */ /* 0x004fc400000010ff */
[----:B------:R-:W-:Y:S02]  /*dce0*/  F2FP.BF16.F32.PACK_AB R11, R11, R10 ;  /* 0x0000000a0b0b723e */ /* 0x000fe400000010ff */
[----:B0-----:R-:W-:Y:S01]  /*dcf0*/  ISETP.LT.AND P1, PT, R105, UR4, !P0 ;  /* 0x0000000469007c0c */ /* 0x001fe2000c721270 */
[----:B------:R-:W0:Y:S01]  /*dd00*/  LDCU UR4, c[0x0][0x39c] ;  /* 0x00007380ff0477ac */ /* 0x000e220008000800 */
[----:B------:R-:W-:Y:S01]  /*dd10*/  PRMT R105, R104, 0x7632, R105 ;  /* 0x0000763268697816 */ /* 0x000fe20000000069 */
[----:B------:R-:W-:Y:S01]  /*dd20*/  VIADD R104, R2, 0x9 ;  /* 0x0000000902687836 */ /* 0x000fe20000000000 */
[----:B------:R-:W-:Y:S02]  /*dd30*/  F2FP.BF16.F32.PACK_AB R12, R13, R12 ;  /* 0x0000000c0d0c723e */ /* 0x000fe400000010ff */
[----:B------:R-:W-:Y:S01]  /*dd40*/  F2FP.BF16.F32.PACK_AB R14, R15, R14 ;  /* 0x0000000e0f0e723e */ /* 0x000fe200000010ff */
[----:B------:R-:W-:Y:S01]  /*dd50*/  @P4 STG.E.U16 desc[UR16][R132.64], R105 ;  /* 0x0000006984004986 */ /* 0x000fe2000c101510 */
[----:B------:R-:W-:-:S02]  /*dd60*/  PRMT R13, R12, 0x7632, R13 ;  /* 0x000076320c0d7816 */ /* 0x000fc4000000000d */
[----:B------:R-:W-:Y:S01]  /*dd70*/  F2FP.BF16.F32.PACK_AB R16, R17, R16 ;  /* 0x000000101110723e */ /* 0x000fe200000010ff */
[----:B------:R2:W-:Y:S01]  /*dd80*/  @P5 STG.E.U16 desc[UR16][R130.64], R188 ;  /* 0x000000bc82005986 */ /* 0x0005e2000c101510 */
[----:B------:R-:W-:Y:S01]  /*dd90*/  F2FP.BF16.F32.PACK_AB R18, R19, R18 ;  /* 0x000000121312723e */ /* 0x000fe200000010ff */
[----:B------:R-:W-:Y:S01]  /*dda0*/  VIADD R17, R2, 0xfe ;  /* 0x000000fe02117836 */ /* 0x000fe20000000000 */
[----:B------:R-:W-:Y:S02]  /*ddb0*/  F2FP.BF16.F32.PACK_AB R20, R21, R20 ;  /* 0x000000141514723e */ /* 0x000fe400000010ff */
[----:B------:R-:W-:Y:S02]  /*ddc0*/  F2FP.BF16.F32.PACK_AB R22, R23, R22 ;  /* 0x000000161716723e */ /* 0x000fe400000010ff */
[----:B------:R-:W-:Y:S02]  /*ddd0*/  F2FP.BF16.F32.PACK_AB R24, R25, R24 ;  /* 0x000000181918723e */ /* 0x000fe400000010ff */
[----:B0-----:R-:W-:Y:S01]  /*dde0*/  ISETP.LT.AND P4, PT, R104, UR4, !P0 ;  /* 0x0000000468007c0c */ /* 0x001fe2000c781270 */
[----:B------:R-:W0:Y:S01]  /*ddf0*/  LDCU UR4, c[0x0][0x39c] ;  /* 0x00007380ff0477ac */ /* 0x000e220008000800 */
[----:B------:R-:W-:Y:S01]  /*de00*/  VIADD R104, R2, 0xa ;  /* 0x0000000a02687836 */ /* 0x000fe20000000000 */
[----:B--2---:R-:W-:-:S02]  /*de10*/  PRMT R131, R188, 0x7632, R131 ;  /* 0x00007632bc837816 */ /* 0x004fc40000000083 */
[----:B------:R-:W-:Y:S02]  /*de20*/  PRMT R105, R190, 0x7632, R105 ;  /* 0x00007632be697816 */ /* 0x000fe40000000069 */
[----:B------:R-:W-:Y:S01]  /*de30*/  F2FP.BF16.F32.PACK_AB R26, R27, R26 ;  /* 0x0000001a1b1a723e */ /* 0x000fe200000010ff */
[----:B------:R-:W-:Y:S01]  /*de40*/  @P6 STG.E.U16 desc[UR16][R126.64], R131 ;  /* 0x000000837e006986 */ /* 0x000fe2000c101510 */
[----:B------:R-:W-:Y:S02]  /*de50*/  F2FP.BF16.F32.PACK_AB R28, R29, R28 ;  /* 0x0000001c1d1c723e */ /* 0x000fe400000010ff */
[----:B------:R-:W-:Y:S01]  /*de60*/  F2FP.BF16.F32.PACK_AB R30, R31, R30 ;  /* 0x0000001e1f1e723e */ /* 0x000fe200000010ff */
[----:B------:R-:W-:Y:S01]  /*de70*/  @P2 STG.E.U16 desc[UR16][R122.64], R190 ;  /* 0x000000be7a002986 */ /* 0x000fe2000c101510 */
[----:B------:R-:W-:Y:S02]  /*de80*/  F2FP.BF16.F32.PACK_AB R32, R33, R32 ;  /* 0x000000202120723e */ /* 0x000fe400000010ff */
[----:B------:R-:W-:Y:S01]  /*de90*/  F2FP.BF16.F32.PACK_AB R34, R35, R34 ;  /* 0x000000222322723e */ /* 0x000fe200000010ff */
[----:B------:R2:W-:Y:S01]  /*dea0*/  @P3 STG.E.U16 desc[UR16][R118.64], R105 ;  /* 0x0000006976003986 */ /* 0x0005e2000c101510 */
[----:B------:R-:W-:-:S02]  /*deb0*/  F2FP.BF16.F32.PACK_AB R36, R37, R36 ;  /* 0x000000242524723e */ /* 0x000fc400000010ff */
[----:B0-----:R-:W-:Y:S01]  /*dec0*/  ISETP.LT.AND P5, PT, R104, UR4, !P0 ;  /* 0x0000000468007c0c */ /* 0x001fe2000c7a1270 */
[----:B------:R-:W0:Y:S01]  /*ded0*/  LDCU UR4, c[0x0][0x39c] ;  /* 0x00007380ff0477ac */ /* 0x000e220008000800 */
[----:B------:R-:W-:Y:S01]  /*dee0*/  VIADD R104, R2, 0xb ;  /* 0x0000000b02687836 */ /* 0x000fe20000000000 */
[----:B------:R5:W-:Y:S01]  /*def0*/  @P1 STG.E.U16 desc[UR16][R114.64], R192 ;  /* 0x000000c072001986 */ /* 0x000be2000c101510 */
[----:B------:R-:W-:Y:S02]  /*df00*/  F2FP.BF16.F32.PACK_AB R38, R39, R38 ;  /* 0x000000262726723e */ /* 0x000fe400000010ff */
[----:B------:R-:W-:Y:S02]  /*df10*/  F2FP.BF16.F32.PACK_AB R40, R41, R40 ;  /* 0x000000282928723e */ /* 0x000fe400000010ff */
[----:B------:R-:W-:Y:S02]  /*df20*/  F2FP.BF16.F32.PACK_AB R42, R43, R42 ;  /* 0x0000002a2b2a723e */ /* 0x000fe400000010ff */
[----:B--2---:R-:W-:-:S02]  /*df30*/  PRMT R105, R194, 0x7632, R105 ;  /* 0x00007632c2697816 */ /* 0x004fc40000000069 */
[----:B------:R-:W-:Y:S02]  /*df40*/  F2FP.BF16.F32.PACK_AB R44, R45, R44 ;  /* 0x0000002c2d2c723e */ /* 0x000fe400000010ff */
[----:B------:R-:W-:Y:S02]  /*df50*/  F2FP.BF16.F32.PACK_AB R46, R47, R46 ;  /* 0x0000002e2f2e723e */ /* 0x000fe400000010ff */
[----:B-----5:R-:W-:Y:S02]  /*df60*/  PRMT R115, R192, 0x7632, R115 ;  /* 0x00007632c0737816 */ /* 0x020fe40000000073 */
[----:B------:R-:W-:Y:S02]  /*df70*/  F2FP.BF16.F32.PACK_AB R48, R49, R48 ;  /* 0x000000303130723e */ /* 0x000fe400000010ff */
[----:B0-----:R-:W-:Y:S01]  /*df80*/  ISETP.LT.AND P6, PT, R104, UR4, !P0 ;  /* 0x0000000468007c0c */ /* 0x001fe2000c7c1270 */
[----:B------:R-:W0:Y:S01]  /*df90*/  LDCU UR4, c[0x0][0x39c] ;  /* 0x00007380ff0477ac */ /* 0x000e220008000800 */
[----:B------:R-:W-:Y:S01]  /*dfa0*/  VIADD R104, R2, 0xc ;  /* 0x0000000c02687836 */ /* 0x000fe20000000000 */
[----:B------:R-:W-:Y:S01]  /*dfb0*/  @P4 STG.E.U16 desc[UR16][R110.64], R115 ;  /* 0x000000736e004986 */ /* 0x000fe2000c101510 */
[----:B------:R-:W-:-:S02]  /*dfc0*/  F2FP.BF16.F32.PACK_AB R50, R51, R50 ;  /* 0x000000323332723e */ /* 0x000fc400000010ff */
[----:B------:R-:W-:Y:S01]  /*dfd0*/  F2FP.BF16.F32.PACK_AB R52, R53, R52 ;  /* 0x000000343534723e */ /* 0x000fe200000010ff */
[----:B------:R-:W-:Y:S01]  /*dfe0*/  @P5 STG.E.U16 desc[UR16][R106.64], R194 ;  /* 0x000000c26a005986 */ /* 0x000fe2000c101510 */
[----:B------:R-:W-:Y:S02]  /*dff0*/  F2FP.BF16.F32.PACK_AB R54, R55, R54 ;  /* 0x000000363736723e */ /* 0x000fe400000010ff */
[----:B------:R-:W-:Y:S02]  /*e000*/  F2FP.BF16.F32.PACK_AB R56, R57, R56 ;  /* 0x000000383938723e */ /* 0x000fe400000010ff */
[----:B------:R-:W-:Y:S01]  /*e010*/  F2FP.BF16.F32.PACK_AB R58, R59, R58 ;  /* 0x0000003a3b3a723e */ /* 0x000fe200000010ff */
[----:B------:R2:W-:Y:S01]  /*e020*/  @P6 STG.E.U16 desc[UR16][R102.64], R105 ;  /* 0x0000006966006986 */ /* 0x0005e2000c101510 */
[----:B------:R-:W-:Y:S02]  /*e030*/  F2FP.BF16.F32.PACK_AB R60, R61, R60 ;  /* 0x0000003c3d3c723e */ /* 0x000fe400000010ff */
[----:B------:R-:W-:-:S02]  /*e040*/  F2FP.BF16.F32.PACK_AB R62, R63, R62 ;  /* 0x0000003e3f3e723e */ /* 0x000fc400000010ff */
[----:B------:R-:W-:Y:S02]  /*e050*/  F2FP.BF16.F32.PACK_AB R64, R65, R64 ;  /* 0x000000404140723e */ /* 0x000fe400000010ff */
[----:B0-----:R-:W-:Y:S01]  /*e060*/  ISETP.LT.AND P2, PT, R104, UR4, !P0 ;  /* 0x0000000468007c0c */ /* 0x001fe2000c741270 */
[----:B------:R-:W0:Y:S01]  /*e070*/  LDCU UR4, c[0x0][0x39c] ;  /* 0x00007380ff0477ac */ /* 0x000e220008000800 */
[C---:B------:R-:W-:Y:S01]  /*e080*/  VIADD R104, R2.reuse, 0xd ;  /* 0x0000000d02687836 */ /* 0x040fe20000000000 */
[----:B------:R-:W-:Y:S01]  /*e090*/  F2FP.BF16.F32.PACK_AB R66, R67, R66 ;  /* 0x000000424342723e */ /* 0x000fe200000010ff */
[C---:B--2---:R-:W-:Y:S01]  /*e0a0*/  VIADD R102, R2.reuse, 0x14 ;  /* 0x0000001402667836 */ /* 0x044fe20000000000 */
[----:B------:R-:W-:Y:S01]  /*e0b0*/  PRMT R105, R69, 0x7610, R105 ;  /* 0x0000761045697816 */ /* 0x000fe20000000069 */
[----:B------:R-:W-:-:S07]  /*e0c0*/  VIADD R103, R2, 0x2a ;  /* 0x0000002a02677836 */ /* 0x000fce0000000000 */
[----:B------:R2:W-:Y:S01]  /*e0d0*/  @P2 STG.E.U16 desc[UR16][R98.64], R196 ;  /* 0x000000c462002986 */ /* 0x0005e2000c101510 */
[----:B0-----:R-:W-:Y:S01]  /*e0e0*/  ISETP.LT.AND P3, PT, R104, UR4, !P0 ;  /* 0x0000000468007c0c */ /* 0x001fe2000c761270 */
[----:B------:R-:W0:Y:S01]  /*e0f0*/  LDCU UR4, c[0x0][0x39c] ;  /* 0x00007380ff0477ac */ /* 0x000e220008000800 */
[----:B------:R-:W-:Y:S01]  /*e100*/  VIADD R104, R2, 0xe ;  /* 0x0000000e02687836 */ /* 0x000fe20000000000 */
[----:B--2---:R-:W-:Y:S01]  /*e110*/  PRMT R99, R196, 0x7632, R99 ;  /* 0x00007632c4637816 */ /* 0x004fe20000000063 */
[----:B------:R-:W-:-:S09]  /*e120*/  VIADD R98, R2, 0x15 ;  /* 0x0000001502627836 */ /* 0x000fd20000000000 */
[----:B------:R2:W-:Y:S01]  /*e130*/  @P3 STG.E.U16 desc[UR16][R96.64], R99 ;  /* 0x0000006360003986 */ /* 0x0005e2000c101510 */
[----:B0-----:R-:W-:Y:S01]  /*e140*/  ISETP.LT.AND P1, PT, R104, UR4, !P0 ;  /* 0x0000000468007c0c */ /* 0x001fe2000c721270 */
[----:B------:R-:W0:Y:S01]  /*e150*/  LDCU UR4, c[0x0][0x39c] ;  /* 0x00007380ff0477ac */ /* 0x000e220008000800 */
[----:B------:R-:W-:Y:S01]  /*e160*/  VIADD R104, R2, 0xf ;  /* 0x0000000f02687836 */ /* 0x000fe20000000000 */
[----:B--2---:R-:W-:Y:S01]  /*e170*/  PRMT R97, R198, 0x7632, R97 ;  /* 0x00007632c6617816 */ /* 0x004fe20000000061 */
[----:B------:R-:W-:Y:S01]  /*e180*/  VIADD R96, R2, 0x16 ;  /* 0x0000001602607836 */ /* 0x000fe20000000000 */
[----:B------:R-:W-:-:S08]  /*e190*/  PRMT R99, R216, 0x7632, R99 ;  /* 0x00007632d8637816 */ /* 0x000fd00000000063 */
[----:B------:R2:W-:Y:S01]  /*e1a0*/  @P1 STG.E.U16 desc[UR16][R100.64], R198 ;  /* 0x000000c664001986 */ /* 0x0005e2000c101510 */
[----:B0-----:R-:W-:Y:S01]  /*e1b0*/  ISETP.LT.AND P4, PT, R104, UR4, !P0 ;  /* 0x0000000468007c0c */ /* 0x001fe2000c781270 */
[----:B------:R-:W0:Y:S01]  /*e1c0*/  LDCU UR4, c[0x0][0x39c] ;  /* 0x00007380ff0477ac */ /* 0x000e220008000800 */
[----:B------:R-:W-:Y:S01]  /*e1d0*/  VIADD R104, R2, 0x10 ;  /* 0x0000001002687836 */ /* 0x000fe20000000000 */
[----:B--2---:R-:W-:-:S10]  /*e1e0*/  PRMT R100, R217, 0x7632, R100 ;  /* 0x00007632d9647816 */ /* 0x004fd40000000064 */
[----:B------:R2:W-:Y:S01]  /*e1f0*/  @P4 STG.E.U16 desc[UR16][R108.64], R97 ;  /* 0x000000616c004986 */ /* 0x0005e2000c101510 */
[----:B0-----:R-:W-:Y:S01]  /*e200*/  ISETP.LT.AND P5, PT, R104, UR4, !P0 ;  /* 0x0000000468007c0c */ /* 0x001fe2000c7a1270 */
[----:B------:R-:W0:Y:S01]  /*e210*/  LDCU UR4, c[0x0][0x39c] ;  /* 0x00007380ff0477ac */ /* 0x000e220008000800 */
[----:B------:R-:W-:Y:S01]  /*e220*/  VIADD R104, R2, 0x11 ;  /* 0x0000001102687836 */ /* 0x000fe20000000000 */
[----:B--2---:R-:W-:-:S10]  /*e230*/  PRMT R97, R202, 0x7632, R97 ;  /* 0x00007632ca617816 */ /* 0x004fd40000000061 */
[----:B------:R-:W-:Y:S01]  /*e240*/  @P5 STG.E.U16 desc[UR16][R112.64], R200 ;  /* 0x000000c870005986 */ /* 0x000fe2000c101510 */
[----:B0-----:R-:W-:Y:S01]  /*e250*/  ISETP.LT.AND P6, PT, R104, UR4, !P0 ;  /* 0x0000000468007c0c */ /* 0x001fe2000c7c1270 */
[----:B------:R-:W0:Y:S01]  /*e260*/  LDCU UR4, c[0x0][0x39c] ;  /* 0x00007380ff0477ac */ /* 0x000e220008000800 */
[----:B------:R-:W-:-:S05]  /*e270*/  VIADD R104, R2, 0x12 ;  /* 0x0000001202687836 */ /* 0x000fca0000000000 */
[----:B0-----:R-:W-:Y:S01]  /*e280*/  ISETP.LT.AND P2, PT, R104, UR4, !P0 ;  /* 0x0000000468007c0c */ /* 0x001fe2000c741270 */
[----:B------:R-:W0:Y:S01]  /*e290*/  LDCU UR4, c[0x0][0x39c] ;  /* 0x00007380ff0477ac */ /* 0x000e220008000800 */
[----:B------:R-:W-:-:S05]  /*e2a0*/  VIADD R104, R2, 0x13 ;  /* 0x0000001302687836 */ /* 0x000fca0000000000 */
[----:B0-----:R-:W-:Y:S01]  /*e2b0*/  ISETP.LT.AND P3, PT, R104, UR4, !P0 ;  /* 0x0000000468007c0c */ /* 0x001fe2000c761270 */
[----:B------:R-:W0:Y:S01]  /*e2c0*/  LDCU UR4, c[0x0][0x39c] ;  /* 0x00007380ff0477ac */ /* 0x000e220008000800 */
[----:B------:R-:W-:Y:S01]  /*e2d0*/  VIADD R104, R2, 0x2b ;  /* 0x0000002b02687836 */ /* 0x000fe20000000000 */
[----:B0-----:R-:W-:Y:S01]  /*e2e0*/  ISETP.LT.AND P1, PT, R102, UR4, !P0 ;  /* 0x0000000466007c0c */ /* 0x001fe2000c721270 */
[----:B------:R-:W0:Y:S02]  /*e2f0*/  LDCU UR4, c[0x0][0x39c] ;  /* 0x00007380ff0477ac */ /* 0x000e240008000800 */
[----:B0-----:R-:W-:Y:S01]  /*e300*/  ISETP.LT.AND P4, PT, R98, UR4, !P0 ;  /* 0x0000000462007c0c */ /* 0x001fe2000c781270 */
[----:B------:R-:W0:Y:S01]  /*e310*/  LDCU UR4, c[0x0][0x39c] ;  /* 0x00007380ff0477ac */ /* 0x000e220008000800 */
[----:B------:R-:W-:-:S05]  /*e320*/  PRMT R98, R200, 0x7632, R98 ;  /* 0x00007632c8627816 */ /* 0x000fca0000000062 */
[----:B------:R2:W-:Y:S04]  /*e330*/  @P6 STG.E.U16 desc[UR16][R116.64], R98 ;  /* 0x0000006274006986 */ /* 0x0005e8000c101510 */
[----:B------:R-:W-:Y:S04]  /*e340*/  @P2 STG.E.U16 desc[UR16][R124.64], R202 ;  /* 0x000000ca7c002986 */ /* 0x000fe8000c101510 */
[----:B------:R5:W-:Y:S01]  /*e350*/  @P3 STG.E.U16 desc[UR16][R128.64], R97 ;  /* 0x0000006180003986 */ /* 0x000be2000c101510 */
[----:B0-----:R-:W-:Y:S01]  /*e360*/  ISETP.LT.AND P5, PT, R96, UR4, !P0 ;  /* 0x0000000460007c0c */ /* 0x001fe2000c7a1270 */
[----:B------:R-:W0:Y:S01]  /*e370*/  LDCU UR4, c[0x0][0x39c] ;  /* 0x00007380ff0477ac */ /* 0x000e220008000800 */
[----:B------:R-:W-:Y:S01]  /*e380*/  VIADD R96, R2, 0x17 ;  /* 0x0000001702607836 */ /* 0x000fe20000000000 */
[----:B------:R-:W-:Y:S01]  /*e390*/  @P1 STG.E.U16 desc[UR16][R142.64], R204 ;  /* 0x000000cc8e001986 */ /* 0x000fe2000c101510 */
[----:B--2---:R-:W-:-:S02]  /*e3a0*/  PRMT R98, R204, 0x7632, R98 ;  /* 0x00007632cc627816 */ /* 0x004fc40000000062 */
[----:B-----5:R-:W-:-:S03]  /*e3b0*/  PRMT R97, R208, 0x7632, R97 ;  /* 0x00007632d0617816 */ /* 0x020fc60000000061 */
[----:B------:R2:W-:Y:S04]  /*e3c0*/  @P4 STG.E.U16 desc[UR16][R144.64], R98 ;  /* 0x0000006290004986 */ /* 0x0005e8000c101510 */
[----:B------:R-:W-:Y:S01]  /*e3d0*/  @P5 STG.E.U16 desc[UR16][R148.64], R208 ;  /* 0x000000d094005986 */ /* 0x000fe2000c101510 */
        /* <DEDUP_REMOVED lines=12> */
[----:B------:R-:W-:-:S11]  /*e4a0*/  VIADD R96, R2, 0x1a ;  /* 0x0000001a02607836 */ /* 0x000fd60000000000 */
        /* <DEDUP_REMOVED lines=12> */
[C---:B------:R-:W-:Y:S02]  /*e570*/  VIADD R96, R2.reuse, 0x1d ;  /* 0x0000001d02607836 */ /* 0x040fe40000000000 */
[----:B--2---:R-:W-:-:S09]  /*e580*/  VIADD R97, R2, 0x26 ;  /* 0x0000002602617836 */ /* 0x004fd20000000000 */
        /* <DEDUP_REMOVED lines=16> */
[----:B------:R-:W-:Y:S02]  /*e690*/  VIADD R96, R2, 0x21 ;  /* 0x0000002102607836 */ /* 0x000fe40000000000 */
[----:B--2---:R-:W-:-:S04]  /*e6a0*/  VIADD R99, R206, UR5 ;  /* 0x00000005ce637c36 */ /* 0x004fc80008000000 */
[----:B------:R-:W-:-:S05]  /*e6b0*/  VIADD R101, R99, UR5 ;  /* 0x0000000563657c36 */ /* 0x000fca0008000000 */
[----:B------:R-:W-:Y:S01]  /*e6c0*/  @P1 STG.E.U16 desc[UR16][R176.64], R217 ;  /* 0x000000d9b0001986 */ /* 0x000fe2000c101510 */
[----:B-1----:R-:W-:Y:S01]  /*e6d0*/  ISETP.LT.AND P1, PT, R97, UR7, !P0 ;  /* 0x0000000761007c0c */ /* 0x002fe2000c721270 */
[----:B------:R-:W1:Y:S01]  /*e6e0*/  LDCU UR7, c[0x0][0x39c] ;  /* 0x00007380ff0777ac */ /* 0x000e620008000800 */
[----:B------:R-:W-:Y:S01]  /*e6f0*/  PRMT R97, R218, 0x7632, R97 ;  /* 0x00007632da617816 */ /* 0x000fe20000000061 */
[----:B------:R-:W-:Y:S01]  /*e700*/  VIADD R102, R101, UR5 ;  /* 0x0000000565667c36 */ /* 0x000fe20008000000 */
        /* <DEDUP_REMOVED lines=15> */
[----:B------:R-:W-:-:S05]  /*e800*/  VIADD R96, R2, 0x25 ;  /* 0x0000002502607836 */ /* 0x000fca0000000000 */
[----:B----4-:R-:W-:Y:S01]  /*e810*/  ISETP.LT.AND P3, PT, R96, UR6, !P0 ;  /* 0x0000000660007c0c */ /* 0x010fe2000c761270 */
[----:B------:R-:W-:Y:S01]  /*e820*/  VIADD R96, R2, 0x27 ;  /* 0x0000002702607836 */ /* 0x000fe20000000000 */
[----:B------:R-:W4:Y:S04]  /*e830*/  LDCU UR6, c[0x0][0x39c] ;  /* 0x00007380ff0677ac */ /* 0x000f280008000800 */
[----:B------:R-:W-:Y:S02]  /*e840*/  ISETP.LT.AND P4, PT, R96, UR8, !P0 ;  /* 0x0000000860007c0c */ /* 0x000fe4000c781270 */
[----:B------:R-:W-:-:S04]  /*e850*/  LEA R96, P5, R206, R0, 0x1 ;  /* 0x00000000ce607211 */ /* 0x000fc800078a08ff */
[-C--:B--2---:R-:W-:Y:S02]  /*e860*/  LEA.HI.X.SX32 R97, R206, R3.reuse, 0x1, P5 ;  /* 0x00000003ce617211 */ /* 0x084fe400028f0eff */
[----:B0-----:R-:W-:Y:S01]  /*e870*/  ISETP.LT.AND P5, PT, R98, UR4, !P0 ;  /* 0x0000000462007c0c */ /* 0x001fe2000c7a1270 */
[----:B------:R-:W0:Y:S01]  /*e880*/  LDCU UR4, c[0x0][0x39c] ;  /* 0x00007380ff0477ac */ /* 0x000e220008000800 */
[CC--:B------:R-:W-:Y:S01]  /*e890*/  LEA R98, P6, R99.reuse, R0.reuse, 0x1 ;  /* 0x0000000063627211 */ /* 0x0c0fe200078c08ff */
[----:B------:R2:W-:Y:S01]  /*e8a0*/  @P2 STG.E.U16 desc[UR16][R96.64], R220 ;  /* 0x000000dc60002986 */ /* 0x0005e2000c101510 */
[----:B----4-:R-:W-:Y:S01]  /*e8b0*/  ISETP.LT.AND P2, PT, R100, UR6, !P0 ;  /* 0x0000000664007c0c */ /* 0x010fe2000c741270 */
[----:B------:R-:W4:Y:S01]  /*e8c0*/  LDCU UR6, c[0x0][0x39c] ;  /* 0x00007380ff0677ac */ /* 0x000f220008000800 */
[----:B------:R-:W-:Y:S02]  /*e8d0*/  LEA.HI.X.SX32 R99, R99, R3, 0x1, P6 ;  /* 0x0000000363637211 */ /* 0x000fe400030f0eff */
[----:B------:R-:W-:-:S04]  /*e8e0*/  LEA R100, P6, R101, R0, 0x1 ;  /* 0x0000000065647211 */ /* 0x000fc800078c08ff */
[----:B------:R-:W-:Y:S02]  /*e8f0*/  LEA.HI.X.SX32 R101, R101, R3, 0x1, P6 ;  /* 0x0000000365657211 */ /* 0x000fe400030f0eff */
[----:B--2---:R-:W-:Y:S02]  /*e900*/  PRMT R97, R220, 0x7632, R97 ;  /* 0x00007632dc617816 */ /* 0x004fe40000000061 */
[----:B------:R-:W-:-:S03]  /*e910*/  LEA R96, P6, R102, R0, 0x1 ;  /* 0x0000000066607211 */ /* 0x000fc600078c08ff */
[----:B------:R2:W-:Y:S01]  /*e920*/  @P3 STG.E.U16 desc[UR16][R98.64], R97 ;  /* 0x0000006162003986 */ /* 0x0005e2000c101510 */
[----:B0-----:R-:W-:Y:S01]  /*e930*/  ISETP.LT.AND P3, PT, R103, UR4, !P0 ;  /* 0x0000000467007c0c */ /* 0x001fe2000c761270 */
[----:B------:R-:W0:Y:S01]  /*e940*/  LDCU UR4, c[0x0][0x39c] ;  /* 0x00007380ff0477ac */ /* 0x000e220008000800 */
[----:B------:R-:W-:Y:S01]  /*e950*/  VIADD R103, R102, UR5 ;  /* 0x0000000566677c36 */ /* 0x000fe20008000000 */
[----:B------:R-:W-:Y:S01]  /*e960*/  @P1 STG.E.U16 desc[UR16][R100.64], R222 ;  /* 0x000000de64001986 */ /* 0x000fe2000c101510 */
[----:B----4-:R-:W-:Y:S01]  /*e970*/  ISETP.LT.AND P1, PT, R104, UR6, !P0 ;  /* 0x0000000668007c0c */ /* 0x010fe2000c721270 */
[----:B------:R-:W-:Y:S01]  /*e980*/  VIADD R104, R2, 0x2c ;  /* 0x0000002c02687836 */ /* 0x000fe20000000000 */
[----:B------:R-:W4:Y:S01]  /*e990*/  LDCU UR6, c[0x0][0x39c] ;  /* 0x00007380ff0677ac */ /* 0x000f220008000800 */
[----:B--2---:R-:W-:Y:S01]  /*e9a0*/  LEA.HI.X.SX32 R97, R102, R3, 0x1, P6 ;  /* 0x0000000366617211 */ /* 0x004fe200030f0eff */
[----:B------:R-:W-:Y:S01]  /*e9b0*/  VIADD R102, R103, UR5 ;  /* 0x0000000567667c36 */ /* 0x000fe20008000000 */
[----:B------:R-:W-:-:S02]  /*e9c0*/  PRMT R99, R222, 0x7632, R99 ;  /* 0x00007632de637816 */ /* 0x000fc40000000063 */
[----:B------:R-:W-:-:S03]  /*e9d0*/  LEA R98, P6, R103, R0, 0x1 ;  /* 0x0000000067627211 */ /* 0x000fc600078c08ff */
[----:B------:R2:W-:Y:S01]  /*e9e0*/  @P4 STG.E.U16 desc[UR16][R96.64], R99 ;  /* 0x0000006360004986 */ /* 0x0005e2000c101510 */
[----:B-1----:R-:W-:Y:S01]  /*e9f0*/  ISETP.LT.AND P4, PT, R104, UR7, !P0 ;  /* 0x0000000768007c0c */ /* 0x002fe2000c781270 */
[----:B------:R-:W-:Y:S01]  /*ea00*/  VIADD R104, R2, 0x2d ;  /* 0x0000002d02687836 */ /* 0x000fe20000000000 */
[----:B------:R-:W1:Y:S01]  /*ea10*/  LDCU UR7, c[0x0][0x39c] ;  /* 0x00007380ff0777ac */ /* 0x000e620008000800 */
[-C--:B--2---:R-:W-:Y:S01]  /*ea20*/  LEA.HI.X.SX32 R99, R103, R3.reuse, 0x1, P6 ;  /* 0x0000000367637211 */ /* 0x084fe200030f0eff */
[C---:B------:R-:W-:Y:S01]  /*ea30*/  VIADD R103, R102.reuse, UR5 ;  /* 0x0000000566677c36 */ /* 0x040fe20008000000 */
[-C--:B------:R-:W-:Y:S02]  /*ea40*/  LEA R100, P6, R102, R0.reuse, 0x1 ;  /* 0x0000000066647211 */ /* 0x080fe400078c08ff */
[----:B------:R-:W-:Y:S01]  /*ea50*/  PRMT R97, R224, 0x7632, R97 ;  /* 0x00007632e0617816 */ /* 0x000fe20000000061 */
[----:B------:R-:W-:Y:S01]  /*ea60*/  @P5 STG.E.U16 desc[UR16][R98.64], R224 ;  /* 0x000000e062005986 */ /* 0x000fe2000c101510 */
[----:B0-----:R-:W-:Y:S01]  /*ea70*/  ISETP.LT.AND P5, PT, R104, UR4, !P0 ;  /* 0x0000000468007c0c */ /* 0x001fe2000c7a1270 */
[----:B------:R-:W0:Y:S01]  /*ea80*/  LDCU UR4, c[0x0][0x39c] ;  /* 0x00007380ff0477ac */ /* 0x000e220008000800 */
[----:B------:R-:W-:Y:S01]  /*ea90*/  LEA.HI.X.SX32 R101, R102, R3, 0x1, P6 ;  /* 0x0000000366657211 */ /* 0x000fe200030f0eff */
[----:B------:R-:W-:Y:S01]  /*eaa0*/  VIADD R104, R2, 0x2e ;  /* 0x0000002e02687836 */ /* 0x000fe20000000000 */
[C---:B------:R-:W-:Y:S01]  /*eab0*/  LEA R96, P6, R103.reuse, R0, 0x1 ;  /* 0x0000000067607211 */ /* 0x040fe200078c08ff */
[----:B------:R-:W-:-:S02]  /*eac0*/  VIADD R102, R103, UR5 ;  /* 0x0000000567667c36 */ /* 0x000fc40008000000 */
[----:B------:R2:W-:Y:S01]  /*ead0*/  @P2 STG.E.U16 desc[UR16][R100.64], R97 ;  /* 0x0000006164002986 */ /* 0x0005e2000c101510 */
[----:B----4-:R-:W-:Y:S01]  /*eae0*/  ISETP.LT.AND P2, PT, R104, UR6, !P0 ;  /* 0x0000000668007c0c */ /* 0x010fe2000c741270 */
[----:B------:R-:W4:Y:S01]  /*eaf0*/  LDCU UR6, c[0x0][0x39c] ;  /* 0x00007380ff0677ac */ /* 0x000f220008000800 */
[----:B------:R-:W-:Y:S01]  /*eb00*/  VIADD R104, R2, 0x2f ;  /* 0x0000002f02687836 */ /* 0x000fe20000000000 */
[----:B--2---:R-:W-:Y:S01]  /*eb10*/  LEA.HI.X.SX32 R97, R103, R3, 0x1, P6 ;  /* 0x0000000367617211 */ /* 0x004fe200030f0eff */
[C---:B------:R-:W-:Y:S01]  /*eb20*/  VIADD R103, R102.reuse, UR5 ;  /* 0x0000000566677c36 */ /* 0x040fe20008000000 */
[----:B------:R-:W-:-:S03]  /*eb30*/  LEA R98, P6, R102, R0, 0x1 ;  /* 0x0000000066627211 */ /* 0x000fc600078c08ff */
[----:B------:R2:W-:Y:S01]  /*eb40*/  @P3 STG.E.U16 desc[UR16][R96.64], R226 ;  /* 0x000000e260003986 */ /* 0x0005e2000c101510 */
[-C--:B------:R-:W-:Y:S01]  /*eb50*/  LEA.HI.X.SX32 R99, R102, R3.reuse, 0x1, P6 ;  /* 0x0000000366637211 */ /* 0x080fe200030f0eff */
[C---:B------:R-:W-:Y:S01]  /*eb60*/  VIADD R102, R103.reuse, UR5 ;  /* 0x0000000567667c36 */ /* 0x040fe20008000000 */
[----:B0-----:R-:W-:Y:S01]  /*eb70*/  ISETP.LT.AND P3, PT, R104, UR4, !P0 ;  /* 0x0000000468007c0c */ /* 0x001fe2000c761270 */
[----:B------:R-:W-:Y:S01]  /*eb80*/  VIADD R104, R2, 0x30 ;  /* 0x0000003002687836 */ /* 0x000fe20000000000 */
[C---:B------:R-:W-:Y:S01]  /*eb90*/  LEA R100, P6, R103.reuse, R0, 0x1 ;  /* 0x0000000067647211 */ /* 0x040fe200078c08ff */
[----:B------:R-:W0:Y:S03]  /*eba0*/  LDCU UR4, c[0x0][0x39c] ;  /* 0x00007380ff0477ac */ /* 0x000e260008000800 */
[----:B------:R-:W-:Y:S01]  /*ebb0*/  LEA.HI.X.SX32 R101, R103, R3, 0x1, P6 ;  /* 0x0000000367657211 */ /* 0x000fe200030f0eff */
[----:B------:R-:W-:Y:S01]  /*ebc0*/  VIADD R103, R102, UR5 ;  /* 0x0000000566677c36 */ /* 0x000fe20008000000 */
[----:B--2---:R-:W-:-:S02]  /*ebd0*/  PRMT R97, R226, 0x7632, R97 ;  /* 0x00007632e2617816 */ /* 0x004fc40000000061 */
[----:B------:R-:W-:-:S03]  /*ebe0*/  LEA R96, P6, R102, R0, 0x1 ;  /* 0x0000000066607211 */ /* 0x000fc600078c08ff */
[----:B------:R2:W-:Y:S01]  /*ebf0*/  @P1 STG.E.U16 desc[UR16][R98.64], R97 ;  /* 0x0000006162001986 */ /* 0x0005e2000c101510 */
[----:B-1----:R-:W-:Y:S01]  /*ec00*/  ISETP.LT.AND P1, PT, R104, UR7, !P0 ;  /* 0x0000000768007c0c */ /* 0x002fe2000c721270 */
[----:B------:R-:W-:Y:S01]  /*ec10*/  VIADD R104, R2, 0x31 ;  /* 0x0000003102687836 */ /* 0x000fe20000000000 */
[----:B------:R-:W1:Y:S01]  /*ec20*/  LDCU UR7, c[0x0][0x39c] ;  /* 0x00007380ff0777ac */ /* 0x000e620008000800 */
[----:B------:R-:W-:Y:S03]  /*ec30*/  @P4 STG.E.U16 desc[UR16][R100.64], R228 ;  /* 0x000000e464004986 */ /* 0x000fe6000c101510 */
[----:B----4-:R-:W-:Y:S01]  /*ec40*/  ISETP.LT.AND P4, PT, R104, UR6, !P0 ;  /* 0x0000000668007c0c */ /* 0x010fe2000c781270 */
[----:B------:R-:W4:Y:S01]  /*ec50*/  LDCU UR6, c[0x0][0x39c] ;  /* 0x00007380ff0677ac */ /* 0x000f220008000800 */
[----:B------:R-:W-:Y:S01]  /*ec60*/  VIADD R104, R2, 0x32 ;  /* 0x0000003202687836 */ /* 0x000fe20000000000 */
[----:B--2---:R-:W-:Y:S01]  /*ec70*/  LEA.HI.X.SX32 R97, R102, R3, 0x1, P6 ;  /* 0x0000000366617211 */ /* 0x004fe200030f0eff */
[----:B------:R-:W-:Y:S01]  /*ec80*/  VIADD R102, R103, UR5 ;  /* 0x0000000567667c36 */ /* 0x000fe20008000000 */
[----:B------:R-:W-:-:S02]  /*ec90*/  PRMT R99, R228, 0x7632, R99 ;  /* 0x00007632e4637816 */ /* 0x000fc40000000063 */
[----:B------:R-:W-:-:S03]  /*eca0*/  LEA R98, P6, R103, R0, 0x1 ;  /* 0x0000000067627211 */ /* 0x000fc600078c08ff */
[----:B------:R2:W-:Y:S01]  /*ecb0*/  @P5 STG.E.U16 desc[UR16][R96.64], R99 ;  /* 0x0000006360005986 */ /* 0x0005e2000c101510 */
[----:B0-----:R-:W-:Y:S01]  /*ecc0*/  ISETP.LT.AND P5, PT, R104, UR4, !P0 ;  /* 0x0000000468007c0c */ /* 0x001fe2000c7a1270 */
[----:B------:R-:W0:Y:S01]  /*ecd0*/  LDCU UR4, c[0x0][0x39c] ;  /* 0x00007380ff0477ac */ /* 0x000e220008000800 */
[----:B------:R-:W-:Y:S01]  /*ece0*/  VIADD R104, R2, 0x33 ;  /* 0x0000003302687836 */ /* 0x000fe20000000000 */
[-C--:B--2---:R-:W-:Y:S01]  /*ecf0*/  LEA.HI.X.SX32 R99, R103, R3.reuse, 0x1, P6 ;  /* 0x0000000367637211 */ /* 0x084fe200030f0eff */
[C---:B------:R-:W-:Y:S01]  /*ed00*/  VIADD R103, R102.reuse, UR5 ;  /* 0x0000000566677c36 */ /* 0x040fe20008000000 */
[-C--:B------:R-:W-:Y:S02]  /*ed10*/  LEA R100, P6, R102, R0.reuse, 0x1 ;  /* 0x0000000066647211 */ /* 0x080fe400078c08ff */
[----:B------:R-:W-:Y:S01]  /*ed20*/  PRMT R97, R230, 0x7632, R97 ;  /* 0x00007632e6617816 */ /* 0x000fe20000000061 */
[----:B------:R-:W-:Y:S01]  /*ed30*/  @P2 STG.E.U16 desc[UR16][R98.64], R230 ;  /* 0x000000e662002986 */ /* 0x000fe2000c101510 */
[-C--:B------:R-:W-:Y:S01]  /*ed40*/  LEA.HI.X.SX32 R101, R102, R3.reuse, 0x1, P6 ;  /* 0x0000000366657211 */ /* 0x080fe200030f0eff */
[C---:B------:R-:W-:Y:S01]  /*ed50*/  VIADD R102, R103.reuse, UR5 ;  /* 0x0000000567667c36 */ /* 0x040fe20008000000 */
[----:B----4-:R-:W-:Y:S01]  /*ed60*/  ISETP.LT.AND P2, PT, R104, UR6, !P0 ;  /* 0x0000000668007c0c */ /* 0x010fe2000c741270 */
[----:B------:R-:W-:Y:S01]  /*ed70*/  VIADD R104, R2, 0x34 ;  /* 0x0000003402687836 */ /* 0x000fe20000000000 */
[CC--:B------:R-:W-:Y:S01]  /*ed80*/  LEA R96, P6, R103.reuse, R0.reuse, 0x1 ;  /* 0x0000000067607211 */ /* 0x0c0fe200078c08ff */
[----:B------:R2:W-:Y:S01]  /*ed90*/  @P3 STG.E.U16 desc[UR16][R100.64], R97 ;  /* 0x0000006164003986 */ /* 0x0005e2000c101510 */
[----:B------:R-:W4:Y:S02]  /*eda0*/  LDCU UR6, c[0x0][0x39c] ;  /* 0x00007380ff0677ac */ /* 0x000f240008000800 */
[----:B-1----:R-:W-:Y:S01]  /*edb0*/  ISETP.LT.AND P3, PT, R104, UR7, !P0 ;  /* 0x0000000768007c0c */ /* 0x002fe2000c761270 */
[----:B------:R-:W-:Y:S01]  /*edc0*/  VIADD R104, R2, 0x35 ;  /* 0x0000003502687836 */ /* 0x000fe20000000000 */
[----:B------:R-:W1:Y:S01]  /*edd0*/  LDCU UR7, c[0x0][0x39c] ;  /* 0x00007380ff0777ac */ /* 0x000e620008000800 */
[----:B--2---:R-:W-:Y:S01]  /*ede0*/  LEA.HI.X.SX32 R97, R103, R3, 0x1, P6 ;  /* 0x0000000367617211 */ /* 0x004fe200030f0eff */
[C---:B------:R-:W-:Y:S01]  /*edf0*/  VIADD R103, R102.reuse, UR5 ;  /* 0x0000000566677c36 */ /* 0x040fe20008000000 */
[----:B------:R-:W-:-:S03]  /*ee00*/  LEA R98, P6, R102, R0, 0x1 ;  /* 0x0000000066627211 */ /* 0x000fc600078c08ff */
[----:B------:R2:W-:Y:S01]  /*ee10*/  @P1 STG.E.U16 desc[UR16][R96.64], R232 ;  /* 0x000000e860001986 */ /* 0x0005e2000c101510 */
[----:B0-----:R-:W-:Y:S01]  /*ee20*/  ISETP.LT.AND P1, PT, R104, UR4, !P0 ;  /* 0x0000000468007c0c */ /* 0x001fe2000c721270 */
[----:B------:R-:W0:Y:S01]  /*ee30*/  LDCU UR4, c[0x0][0x39c] ;  /* 0x00007380ff0477ac */ /* 0x000e220008000800 */
[----:B------:R-:W-:Y:S01]  /*ee40*/  LEA.HI.X.SX32 R99, R102, R3, 0x1, P6 ;  /* 0x0000000366637211 */ /* 0x000fe200030f0eff */
[----:B------:R-:W-:Y:S01]  /*ee50*/  VIADD R104, R2, 0x36 ;  /* 0x0000003602687836 */ /* 0x000fe20000000000 */
[C---:B------:R-:W-:Y:S01]  /*ee60*/  LEA R100, P6, R103.reuse, R0, 0x1 ;  /* 0x0000000067647211 */ /* 0x040fe200078c08ff */
[----:B------:R-:W-:-:S03]  /*ee70*/  VIADD R102, R103, UR5 ;  /* 0x0000000567667c36 */ /* 0x000fc60008000000 */
[----:B------:R-:W-:Y:S01]  /*ee80*/  LEA.HI.X.SX32 R101, R103, R3, 0x1, P6 ;  /* 0x0000000367657211 */ /* 0x000fe200030f0eff */
[----:B------:R-:W-:Y:S01]  /*ee90*/  VIADD R103, R102, UR5 ;  /* 0x0000000566677c36 */ /* 0x000fe20008000000 */
[----:B--2---:R-:W-:Y:S02]  /*eea0*/  PRMT R97, R232, 0x7632, R97 ;  /* 0x00007632e8617816 */ /* 0x004fe40000000061 */
[----:B------:R-:W-:-:S03]  /*eeb0*/  LEA R96, P6, R102, R0, 0x1 ;  /* 0x0000000066607211 */ /* 0x000fc600078c08ff */
[----:B------:R2:W-:Y:S01]  /*eec0*/  @P4 STG.E.U16 desc[UR16][R98.64], R97 ;  /* 0x0000006162004986 */ /* 0x0005e2000c101510 */
[----:B----4-:R-:W-:Y:S01]  /*eed0*/  ISETP.LT.AND P4, PT, R104, UR6, !P0 ;  /* 0x0000000668007c0c */ /* 0x010fe2000c781270 */
[----:B------:R-:W4:Y:S01]  /*eee0*/  LDCU UR6, c[0x0][0x39c] ;  /* 0x00007380ff0677ac */ /* 0x000f220008000800 */
[----:B------:R-:W-:Y:S01]  /*eef0*/  VIADD R104, R2, 0x37 ;  /* 0x0000003702687836 */ /* 0x000fe20000000000 */
[----:B------:R-:W-:Y:S04]  /*ef00*/  @P5 STG.E.U16 desc[UR16][R100.64], R234 ;  /* 0x000000ea64005986 */ /* 0x000fe8000c101510 */
[----:B0-----:R-:W-:Y:S01]  /*ef10*/  ISETP.LT.AND P5, PT, R104, UR4, !P0 ;  /* 0x0000000468007c0c */ /* 0x001fe2000c7a1270 */
[----:B------:R-:W-:Y:S01]  /*ef20*/  VIADD R104, R2, 0x38 ;  /* 0x0000003802687836 */ /* 0x000fe20000000000 */
[----:B------:R-:W0:Y:S01]  /*ef30*/  LDCU UR4, c[0x0][0x39c] ;  /* 0x00007380ff0477ac */ /* 0x000e220008000800 */
        /* <DEDUP_REMOVED lines=13> */
[----:B----4-:R-:W-:Y:S01]  /*f010*/  ISETP.LT.AND P3, PT, R104, UR6, !P0 ;  /* 0x0000000668007c0c */ /* 0x010fe2000c761270 */
[----:B------:R-:W2:Y:S01]  /*f020*/  LDCU UR6, c[0x0][0x39c] ;  /* 0x00007380ff0677ac */ /* 0x000ea20008000800 */
[----:B------:R-:W-:Y:S01]  /*f030*/  LEA.HI.X.SX32 R101, R102, R3, 0x1, P6 ;  /* 0x0000000366657211 */ /* 0x000fe200030f0eff */
[----:B------:R-:W-:Y:S01]  /*f040*/  VIADD R104, R2, 0x3a ;  /* 0x0000003a02687836 */ /* 0x000fe20000000000 */
[C---:B------:R-:W-:Y:S01]  /*f050*/  LEA R96, P6, R103.reuse, R0, 0x1 ;  /* 0x0000000067607211 */ /* 0x040fe200078c08ff */
[----:B------:R-:W-:-:S02]  /*f060*/  VIADD R102, R103, UR5 ;  /* 0x0000000567667c36 */ /* 0x000fc40008000000 */
[----:B------:R4:W-:Y:S01]  /*f070*/  @P1 STG.E.U16 desc[UR16][R100.64], R97 ;  /* 0x0000006164001986 */ /* 0x0009e2000c101510 */
[----:B0-----:R-:W-:Y:S01]  /*f080*/  ISETP.LT.AND P1, PT, R104, UR4, !P0 ;  /* 0x0000000468007c0c */ /* 0x001fe2000c721270 */
[----:B------:R-:W0:Y:S01]  /*f090*/  LDCU UR4, c[0x0][0x39c] ;  /* 0x00007380ff0477ac */ /* 0x000e220008000800 */
[----:B------:R-:W-:Y:S01]  /*f0a0*/  VIADD R104, R2, 0x3b ;  /* 0x0000003b02687836 */ /* 0x000fe20000000000 */
[----:B----4-:R-:W-:Y:S01]  /*f0b0*/  LEA.HI.X.SX32 R97, R103, R3, 0x1, P6 ;  /* 0x0000000367617211 */ /* 0x010fe200030f0eff */
[C---:B------:R-:W-:Y:S01]  /*f0c0*/  VIADD R103, R102.reuse, UR5 ;  /* 0x0000000566677c36 */ /* 0x040fe20008000000 */
[----:B------:R-:W-:-:S03]  /*f0d0*/  LEA R98, P6, R102, R0, 0x1 ;  /* 0x0000000066627211 */ /* 0x000fc600078c08ff */
[----:B------:R4:W-:Y:S01]  /*f0e0*/  @P4 STG.E.U16 desc[UR16][R96.64], R238 ;  /* 0x000000ee60004986 */ /* 0x0009e2000c101510 */
[-C--:B------:R-:W-:Y:S01]  /*f0f0*/  LEA.HI.X.SX32 R99, R102, R3.reuse, 0x1, P6 ;  /* 0x0000000366637211 */ /* 0x080fe200030f0eff */
[C---:B------:R-:W-:Y:S01]  /*f100*/  VIADD R102, R103.reuse, UR5 ;  /* 0x0000000567667c36 */ /* 0x040fe20008000000 */
[----:B--2---:R-:W-:Y:S01]  /*f110*/  ISETP.LT.AND P4, PT, R104, UR6, !P0 ;  /* 0x0000000668007c0c */ /* 0x004fe2000c781270 */
[----:B------:R-:W-:Y:S01]  /*f120*/  VIADD R104, R2, 0x3c ;  /* 0x0000003c02687836 */ /* 0x000fe20000000000 */
[C---:B------:R-:W-:Y:S01]  /*f130*/  LEA R100, P6, R103.reuse, R0, 0x1 ;  /* 0x0000000067647211 */ /* 0x040fe200078c08ff */
[----:B------:R-:W2:Y:S03]  /*f140*/  LDCU UR6, c[0x0][0x39c] ;  /* 0x00007380ff0677ac */ /* 0x000ea60008000800 */
[----:B------:R-:W-:Y:S01]  /*f150*/  LEA.HI.X.SX32 R101, R103, R3, 0x1, P6 ;  /* 0x0000000367657211 */ /* 0x000fe200030f0eff */
[----:B------:R-:W-:Y:S01]  /*f160*/  VIADD R103, R102, UR5 ;  /* 0x0000000566677c36 */ /* 0x000fe20008000000 */
[----:B----4-:R-:W-:-:S02]  /*f170*/  PRMT R97, R238, 0x7632, R97 ;  /* 0x00007632ee617816 */ /* 0x010fc40000000061 */
[----:B------:R-:W-:-:S03]  /*f180*/  LEA R96, P6, R102, R0, 0x1 ;  /* 0x0000000066607211 */ /* 0x000fc600078c08ff */
[----:B------:R4:W-:Y:S01]  /*f190*/  @P5 STG.E.U16 desc[UR16][R98.64], R97 ;  /* 0x0000006162005986 */ /* 0x0009e2000c101510 */
[----:B-1----:R-:W-:Y:S01]  /*f1a0*/  ISETP.LT.AND P5, PT, R104, UR7, !P0 ;  /* 0x0000000768007c0c */ /* 0x002fe2000c7a1270 */
[----:B------:R-:W-:Y:S01]  /*f1b0*/  VIADD R104, R2, 0x3d ;  /* 0x0000003d02687836 */ /* 0x000fe20000000000 */
[----:B------:R-:W1:Y:S01]  /*f1c0*/  LDCU UR7, c[0x0][0x39c] ;  /* 0x00007380ff0777ac */ /* 0x000e620008000800 */
[----:B------:R-:W-:Y:S03]  /*f1d0*/  @P2 STG.E.U16 desc[UR16][R100.64], R240 ;  /* 0x000000f064002986 */ /* 0x000fe6000c101510 */
[----:B0-----:R-:W-:Y:S01]  /*f1e0*/  ISETP.LT.AND P2, PT, R104, UR4, !P0 ;  /* 0x0000000468007c0c */ /* 0x001fe2000c741270 */
[----:B------:R-:W0:Y:S01]  /*f1f0*/  LDCU UR4, c[0x0][0x39c] ;  /* 0x00007380ff0477ac */ /* 0x000e220008000800 */
[----:B------:R-:W-:Y:S01]  /*f200*/  VIADD R104, R2, 0x3e ;  /* 0x0000003e02687836 */ /* 0x000fe20000000000 */
[----:B----4-:R-:W-:Y:S01]  /*f210*/  LEA.HI.X.SX32 R97, R102, R3, 0x1, P6 ;  /* 0x0000000366617211 */ /* 0x010fe200030f0eff */
[----:B------:R-:W-:Y:S01]  /*f220*/  VIADD R102, R103, UR5 ;  /* 0x0000000567667c36 */ /* 0x000fe20008000000 */
[----:B------:R-:W-:-:S02]  /*f230*/  PRMT R99, R240, 0x7632, R99 ;  /* 0x00007632f0637816 */ /* 0x000fc40000000063 */
[----:B------:R-:W-:-:S03]  /*f240*/  LEA R98, P6, R103, R0, 0x1 ;  /* 0x0000000067627211 */ /* 0x000fc600078c08ff */
[----:B------:R4:W-:Y:S01]  /*f250*/  @P3 STG.E.U16 desc[UR16][R96.64], R99 ;  /* 0x0000006360003986 */ /* 0x0009e2000c101510 */
[----:B--2---:R-:W-:Y:S01]  /*f260*/  ISETP.LT.AND P3, PT, R104, UR6, !P0 ;  /* 0x0000000668007c0c */ /* 0x004fe2000c761270 */
[----:B------:R-:W2:Y:S01]  /*f270*/  LDCU UR6, c[0x0][0x39c] ;  /* 0x00007380ff0677ac */ /* 0x000ea20008000800 */
[----:B------:R-:W-:Y:S01]  /*f280*/  VIADD R104, R2, 0x3f ;  /* 0x0000003f02687836 */ /* 0x000fe20000000000 */
[-C--:B----4-:R-:W-:Y:S01]  /*f290*/  LEA.HI.X.SX32 R99, R103, R3.reuse, 0x1, P6 ;  /* 0x0000000367637211 */ /* 0x090fe200030f0eff */
[C---:B------:R-:W-:Y:S01]  /*f2a0*/  VIADD R103, R102.reuse, UR5 ;  /* 0x0000000566677c36 */ /* 0x040fe20008000000 */
[-C--:B------:R-:W-:Y:S02]  /*f2b0*/  LEA R100, P6, R102, R0.reuse, 0x1 ;  /* 0x0000000066647211 */ /* 0x080fe400078c08ff */
[----:B------:R-:W-:Y:S01]  /*f2c0*/  PRMT R97, R242, 0x7632, R97 ;  /* 0x00007632f2617816 */ /* 0x000fe20000000061 */
[----:B------:R-:W-:Y:S01]  /*f2d0*/  @P1 STG.E.U16 desc[UR16][R98.64], R242 ;  /* 0x000000f262001986 */ /* 0x000fe2000c101510 */
[-C--:B------:R-:W-:Y:S01]  /*f2e0*/  LEA.HI.X.SX32 R101, R102, R3.reuse, 0x1, P6 ;  /* 0x0000000366657211 */ /* 0x080fe200030f0eff */
[C---:B------:R-:W-:Y:S01]  /*f2f0*/  VIADD R102, R103.reuse, UR5 ;  /* 0x0000000567667c36 */ /* 0x040fe20008000000 */
[----:B0-----:R-:W-:Y:S01]  /*f300*/  ISETP.LT.AND P1, PT, R104, UR4, !P0 ;  /* 0x0000000468007c0c */ /* 0x001fe2000c721270 */
[----:B------:R-:W-:Y:S01]  /*f310*/  VIADD R104, R2, 0x40 ;  /* 0x0000004002687836 */ /* 0x000fe20000000000 */
[CC--:B------:R-:W-:Y:S01]  /*f320*/  LEA R96, P6, R103.reuse, R0.reuse, 0x1 ;  /* 0x0000000067607211 */ /* 0x0c0fe200078c08ff */
[----:B------:R0:W-:Y:S01]  /*f330*/  @P4 STG.E.U16 desc[UR16][R100.64], R97 ;  /* 0x0000006164004986 */ /* 0x0001e2000c101510 */
[----:B------:R-:W4:Y:S02]  /*f340*/  LDCU UR4, c[0x0][0x39c] ;  /* 0x00007380ff0477ac */ /* 0x000f240008000800 */
[----:B-1----:R-:W-:Y:S01]  /*f350*/  ISETP.LT.AND P4, PT, R104, UR7, !P0 ;  /* 0x0000000768007c0c */ /* 0x002fe2000c781270 */
[----:B------:R-:W-:Y:S01]  /*f360*/  VIADD R104, R2, 0x41 ;  /* 0x0000004102687836 */ /* 0x000fe20000000000 */
[----:B------:R-:W1:Y:S01]  /*f370*/  LDCU UR7, c[0x0][0x39c] ;  /* 0x00007380ff0777ac */ /* 0x000e620008000800 */
[----:B0-----:R-:W-:Y:S01]  /*f380*/  LEA.HI.X.SX32 R97, R103, R3, 0x1, P6 ;  /* 0x0000000367617211 */ /* 0x001fe200030f0eff */
[C---:B------:R-:W-:Y:S01]  /*f390*/  VIADD R103, R102.reuse, UR5 ;  /* 0x0000000566677c36 */ /* 0x040fe20008000000 */
[----:B------:R-:W-:-:S03]  /*f3a0*/  LEA R98, P6, R102, R0, 0x1 ;  /* 0x0000000066627211 */ /* 0x000fc600078c08ff */
[----:B------:R0:W-:Y:S01]  /*f3b0*/  @P5 STG.E.U16 desc[UR16][R96.64], R244 ;  /* 0x000000f460005986 */ /* 0x0001e2000c101510 */
[----:B--2---:R-:W-:Y:S01]  /*f3c0*/  ISETP.LT.AND P5, PT, R104, UR6, !P0 ;  /* 0x0000000668007c0c */ /* 0x004fe2000c7a1270 */
[----:B------:R-:W2:Y:S01]  /*f3d0*/  LDCU UR6, c[0x0][0x39c] ;  /* 0x00007380ff0677ac */ /* 0x000ea20008000800 */
[----:B------:R-:W-:Y:S01]  /*f3e0*/  LEA.HI.X.SX32 R99, R102, R3, 0x1, P6 ;  /* 0x0000000366637211 */ /* 0x000fe200030f0eff */
[----:B------:R-:W-:Y:S01]  /*f3f0*/  VIADD R104, R2, 0x42 ;  /* 0x0000004202687836 */ /* 0x000fe20000000000 */
[C---:B------:R-:W-:Y:S01]  /*f400*/  LEA R100, P6, R103.reuse, R0, 0x1 ;  /* 0x0000000067647211 */ /* 0x040fe200078c08ff */
[----:B------:R-:W-:-:S03]  /*f410*/  VIADD R102, R103, UR5 ;  /* 0x0000000567667c36 */ /* 0x000fc60008000000 */
[----:B------:R-:W-:Y:S01]  /*f420*/  LEA.HI.X.SX32 R101, R103, R3, 0x1, P6 ;  /* 0x0000000367657211 */ /* 0x000fe200030f0eff */
[----:B------:R-:W-:Y:S01]  /*f430*/  VIADD R103, R102, UR5 ;  /* 0x0000000566677c36 */ /* 0x000fe20008000000 */
[----:B0-----:R-:W-:Y:S02]  /*f440*/  PRMT R97, R244, 0x7632, R97 ;  /* 0x00007632f4617816 */ /* 0x001fe40000000061 */
[----:B------:R-:W-:-:S03]  /*f450*/  LEA R96, P6, R102, R0, 0x1 ;  /* 0x0000000066607211 */ /* 0x000fc600078c08ff */
[----:B------:R0:W-:Y:S01]  /*f460*/  @P2 STG.E.U16 desc[UR16][R98.64], R97 ;  /* 0x0000006162002986 */ /* 0x0001e2000c101510 */
[----:B----4-:R-:W-:Y:S01]  /*f470*/  ISETP.LT.AND P2, PT, R104, UR4, !P0 ;  /* 0x0000000468007c0c */ /* 0x010fe2000c741270 */
[----:B------:R-:W4:Y:S01]  /*f480*/  LDCU UR4, c[0x0][0x39c] ;  /* 0x00007380ff0477ac */ /* 0x000f220008000800 */
[----:B------:R-:W-:Y:S01]  /*f490*/  VIADD R104, R2, 0x43 ;  /* 0x0000004302687836 */ /* 0x000fe20000000000 */
[----:B------:R-:W-:Y:S04]  /*f4a0*/  @P3 STG.E.U16 desc[UR16][R100.64], R246 ;  /* 0x000000f664003986 */ /* 0x000fe8000c101510 */
[----:B--2---:R-:W-:Y:S01]  /*f4b0*/  ISETP.LT.AND P3, PT, R104, UR6, !P0 ;  /* 0x0000000668007c0c */ /* 0x004fe2000c761270 */
[----:B------:R-:W-:Y:S01]  /*f4c0*/  VIADD R104, R2, 0x44 ;  /* 0x0000004402687836 */ /* 0x000fe20000000000 */
[----:B------:R-:W2:Y:S01]  /*f4d0*/  LDCU UR6, c[0x0][0x39c] ;  /* 0x00007380ff0677ac */ /* 0x000ea20008000800 */
[----:B0-----:R-:W-:Y:S01]  /*f4e0*/  LEA.HI.X.SX32 R97, R102, R3, 0x1, P6 ;  /* 0x0000000366617211 */ /* 0x001fe200030f0eff */
[----:B------:R-:W-:Y:S01]  /*f4f0*/  VIADD R102, R103, UR5 ;  /* 0x0000000567667c36 */ /* 0x000fe20008000000 */
[----:B------:R-:W-:-:S02]  /*f500*/  PRMT R99, R246, 0x7632, R99 ;  /* 0x00007632f6637816 */ /* 0x000fc40000000063 */
[----:B------:R-:W-:-:S03]  /*f510*/  LEA R98, P6, R103, R0, 0x1 ;  /* 0x0000000067627211 */ /* 0x000fc600078c08ff */
[----:B------:R0:W-:Y:S01]  /*f520*/  @P1 STG.E.U16 desc[UR16][R96.64], R99 ;  /* 0x0000006360001986 */ /* 0x0001e2000c101510 */
[----:B-1----:R-:W-:Y:S01]  /*f530*/  ISETP.LT.AND P1, PT, R104, UR7, !P0 ;  /* 0x0000000768007c0c */ /* 0x002fe2000c721270 */
[----:B------:R-:W-:Y:S01]  /*f540*/  VIADD R104, R2, 0x45 ;  /* 0x0000004502687836 */ /* 0x000fe20000000000 */
[----:B------:R-:W1:Y:S01]  /*f550*/  LDCU UR7, c[0x0][0x39c] ;  /* 0x00007380ff0777ac */ /* 0x000e620008000800 */
[-C--:B0-----:R-:W-:Y:S01]  /*f560*/  LEA.HI.X.SX32 R99, R103, R3.reuse, 0x1, P6 ;  /* 0x0000000367637211 */ /* 0x081fe200030f0eff */
[C---:B------:R-:W-:Y:S01]  /*f570*/  VIADD R103, R102.reuse, UR5 ;  /* 0x0000000566677c36 */ /* 0x040fe20008000000 */
[-C--:B------:R-:W-:Y:S02]  /*f580*/  LEA R100, P6, R102, R0.reuse, 0x1 ;  /* 0x0000000066647211 */ /* 0x080fe400078c08ff */
[----:B------:R-:W-:Y:S01]  /*f590*/  PRMT R97, R215, 0x7632, R97 ;  /* 0x00007632d7617816 */ /* 0x000fe20000000061 */
[----:B------:R-:W-:Y:S01]  /*f5a0*/  @P4 STG.E.U16 desc[UR16][R98.64], R215 ;  /* 0x000000d762004986 */ /* 0x000fe2000c101510 */
[----:B----4-:R-:W-:Y:S01]  /*f5b0*/  ISETP.LT.AND P4, PT, R104, UR4, !P0 ;  /* 0x0000000468007c0c */ /* 0x010fe2000c781270 */
[----:B------:R-:W0:Y:S01]  /*f5c0*/  LDCU UR4, c[0x0][0x39c] ;  /* 0x00007380ff0477ac */ /* 0x000e220008000800 */
[----:B------:R-:W-:Y:S01]  /*f5d0*/  LEA.HI.X.SX32 R101, R102, R3, 0x1, P6 ;  /* 0x0000000366657211 */ /* 0x000fe200030f0eff */
[----:B------:R-:W-:Y:S01]  /*f5e0*/  VIADD R104, R2, 0x46 ;  /* 0x0000004602687836 */ /* 0x000fe20000000000 */
[C---:B------:R-:W-:Y:S01]  /*f5f0*/  LEA R96, P6, R103.reuse, R0, 0x1 ;  /* 0x0000000067607211 */ /* 0x040fe200078c08ff */
[----:B------:R-:W-:-:S02]  /*f600*/  VIADD R102, R103, UR5 ;  /* 0x0000000567667c36 */ /* 0x000fc40008000000 */
[----:B------:R4:W-:Y:S01]  /*f610*/  @P5 STG.E.U16 desc[UR16][R100.64], R97 ;  /* 0x0000006164005986 */ /* 0x0009e2000c101510 */
[----:B--2---:R-:W-:Y:S01]  /*f620*/  ISETP.LT.AND P5, PT, R104, UR6, !P0 ;  /* 0x0000000668007c0c */ /* 0x004fe2000c7a1270 */
[----:B------:R-:W2:Y:S01]  /*f630*/  LDCU UR6, c[0x0][0x39c] ;  /* 0x00007380ff0677ac */ /* 0x000ea20008000800 */
[----:B------:R-:W-:Y:S01]  /*f640*/  VIADD R104, R2, 0x47 ;  /* 0x0000004702687836 */ /* 0x000fe20000000000 */
[----:B----4-:R-:W-:Y:S01]  /*f650*/  LEA.HI.X.SX32 R97, R103, R3, 0x1, P6 ;  /* 0x0000000367617211 */ /* 0x010fe200030f0eff */
        /* <DEDUP_REMOVED lines=18> */
[----:B--2---:R-:W-:Y:S01]  /*f780*/  ISETP.LT.AND P1, PT, R104, UR6, !P0 ;  /* 0x0000000668007c0c */ /* 0x004fe2000c721270 */
[----:B------:R-:W2:Y:S01]  /*f790*/  LDCU UR6, c[0x0][0x39c] ;  /* 0x00007380ff0677ac */ /* 0x000ea20008000800 */
[----:B------:R-:W-:Y:S01]  /*f7a0*/  VIADD R104, R2, 0x4a ;  /* 0x0000004a02687836 */ /* 0x000fe20000000000 */
[----:B----4-:R-:W-:Y:S01]  /*f7b0*/  LEA.HI.X.SX32 R97, R102, R3, 0x1, P6 ;  /* 0x0000000366617211 */ /* 0x010fe200030f0eff */
[----:B------:R-:W-:Y:S01]  /*f7c0*/  VIADD R102, R103, UR5 ;  /* 0x0000000567667c36 */ /* 0x000fe20008000000 */
[----:B------:R-:W-:-:S02]  /*f7d0*/  PRMT R99, R211, 0x7632, R99 ;  /* 0x00007632d3637816 */ /* 0x000fc40000000063 */
[----:B------:R-:W-:-:S03]  /*f7e0*/  LEA R98, P6, R103, R0, 0x1 ;  /* 0x0000000067627211 */ /* 0x000fc600078c08ff */
[----:B------:R4:W-:Y:S01]  /*f7f0*/  @P4 STG.E.U16 desc[UR16][R96.64], R99 ;  /* 0x0000006360004986 */ /* 0x0009e2000c101510 */
[----:B0-----:R-:W-:Y:S01]  /*f800*/  ISETP.LT.AND P4, PT, R104, UR4, !P0 ;  /* 0x0000000468007c0c */ /* 0x001fe2000c781270 */
[----:B------:R-:W0:Y:S01]  /*f810*/  LDCU UR4, c[0x0][0x39c] ;  /* 0x00007380ff0477ac */ /* 0x000e220008000800 */
[----:B------:R-:W-:Y:S01]  /*f820*/  VIADD R104, R2, 0x4b ;  /* 0x0000004b02687836 */ /* 0x000fe20000000000 */
[-C--:B----4-:R-:W-:Y:S01]  /*f830*/  LEA.HI.X.SX32 R99, R103, R3.reuse, 0x1, P6 ;  /* 0x0000000367637211 */ /* 0x090fe200030f0eff */
[C---:B------:R-:W-:Y:S01]  /*f840*/  VIADD R103, R102.reuse, UR5 ;  /* 0x0000000566677c36 */ /* 0x040fe20008000000 */
[CC--:B------:R-:W-:Y:S02]  /*f850*/  LEA R100, P6, R102.reuse, R0.reuse, 0x1 ;  /* 0x0000000066647211 */ /* 0x0c0fe400078c08ff */
[----:B------:R-:W-:Y:S01]  /*f860*/  PRMT R97, R209, 0x7632, R97 ;  /* 0x00007632d1617816 */ /* 0x000fe20000000061 */
[----:B------:R-:W-:Y:S01]  /*f870*/  @P5 STG.E.U16 desc[UR16][R98.64], R209 ;  /* 0x000000d162005986 */ /* 0x000fe2000c101510 */
[-C--:B------:R-:W-:Y:S01]  /*f880*/  LEA.HI.X.SX32 R101, R102, R3.reuse, 0x1, P6 ;  /* 0x0000000366657211 */ /* 0x080fe200030f0eff */
[C---:B------:R-:W-:Y:S01]  /*f890*/  VIADD R102, R103.reuse, UR5 ;  /* 0x0000000567667c36 */ /* 0x040fe20008000000 */
[----:B--2---:R-:W-:Y:S01]  /*f8a0*/  ISETP.LT.AND P5, PT, R104, UR6, !P0 ;  /* 0x0000000668007c0c */ /* 0x004fe2000c7a1270 */
        /* <DEDUP_REMOVED lines=18> */
[C---:B------:R-:W-:Y:S01]  /*f9d0*/  VIADD R103, R102.reuse, UR5 ;  /* 0x0000000566677c36 */ /* 0x040fe20008000000 */
        /* <DEDUP_REMOVED lines=89> */
[C---:B------:R-:W-:Y:S01]  /*ff70*/  VIADD R103, R102.reuse, UR5 ;  /* 0x0000000566677c36 */ /* 0x040fe20008000000 */
        /* <DEDUP_REMOVED lines=511> */
[----:B------:R-:W-:Y:S01]  /*11f70*/  VIADD R104, R2, 0x9f ;  /* 0x0000009f02687836 */ /* 0x000fe20000000000 */
[----:B------:R-:W2:Y:S01]  /*11f80*/  LDCU UR6, c[0x0][0x39c] ;  /* 0x00007380ff0677ac */ /* 0x000ea20008000800 */
[-C--:B----4-:R-:W-:Y:S01]  /*11f90*/  LEA.HI.X.SX32 R99, R103, R3.reuse, 0x1, P6 ;  /* 0x0000000367637211 */ /* 0x090fe200030f0eff */
[C---:B------:R-:W-:Y:S01]  /*11fa0*/  VIADD R103, R102.reuse, UR5 ;  /* 0x0000000566677c36 */ /* 0x040fe20008000000 */
[CC--:B------:R-:W-:Y:S02]  /*11fb0*/  LEA R100, P6, R102.reuse, R0.reuse, 0x1 ;  /* 0x0000000066647211 */ /* 0x0c0fe400078c08ff */
[----:B------:R-:W-:Y:S01]  /*11fc0*/  PRMT R97, R225, 0x7632, R97 ;  /* 0x00007632e1617816 */ /* 0x000fe20000000061 */
[----:B------:R-:W-:Y:S01]  /*11fd0*/  @P4 STG.E.U16 desc[UR16][R98.64], R225 ;  /* 0x000000e162004986 */ /* 0x000fe2000c101510 */
[----:B------:R-:W-:Y:S01]  /*11fe0*/  LEA.HI.X.SX32 R101, R102, R3, 0x1, P6 ;  /* 0x0000000366657211 */ /* 0x000fe200030f0eff */
[C---:B------:R-:W-:Y:S01]  /*11ff0*/  VIADD R102, R103.reuse, UR5 ;  /* 0x0000000567667c36 */ /* 0x040fe20008000000 */
[----:B------:R-:W-:-:S02]  /*12000*/  LEA R96, P6, R103, R0, 0x1 ;  /* 0x0000000067607211 */ /* 0x000fc400078c08ff */
[----:B0-----:R-:W-:Y:S01]  /*12010*/  ISETP.LT.AND P4, PT, R104, UR4, !P0 ;  /* 0x0000000468007c0c */ /* 0x001fe2000c781270 */
[----:B------:R-:W0:Y:S01]  /*12020*/  LDCU UR4, c[0x0][0x39c] ;  /* 0x00007380ff0477ac */ /* 0x000e220008000800 */
[----:B------:R4:W-:Y:S01]  /*12030*/  @P5 STG.E.U16 desc[UR16][R100.64], R97 ;  /* 0x0000006164005986 */ /* 0x0009e2000c101510 */
[----:B------:R-:W-:-:S05]  /*12040*/  VIADD R104, R2, 0xa0 ;  /* 0x000000a002687836 */ /* 0x000fca0000000000 */
[----:B-1----:R-:W-:Y:S01]  /*12050*/  ISETP.LT.AND P5, PT, R104, UR7, !P0 ;  /* 0x0000000768007c0c */ /* 0x002fe2000c7a1270 */
[----:B------:R-:W-:Y:S01]  /*12060*/  VIADD R104, R2, 0xa1 ;  /* 0x000000a102687836 */ /* 0x000fe20000000000 */
[----:B------:R-:W1:Y:S01]  /*12070*/  LDCU UR7, c[0x0][0x39c] ;  /* 0x00007380ff0777ac */ /* 0x000e620008000800 */
[----:B----4-:R-:W-:Y:S01]  /*12080*/  LEA.HI.X.SX32 R97, R103, R3, 0x1, P6 ;  /* 0x0000000367617211 */ /* 0x010fe200030f0eff */
[C---:B------:R-:W-:Y:S01]  /*12090*/  VIADD R103, R102.reuse, UR5 ;  /* 0x0000000566677c36 */ /* 0x040fe20008000000 */
[----:B------:R-:W-:-:S03]  /*120a0*/  LEA R98, P6, R102, R0, 0x1 ;  /* 0x0000000066627211 */ /* 0x000fc600078c08ff */
[----:B------:R4:W-:Y:S01]  /*120b0*/  @P2 STG.E.U16 desc[UR16][R96.64], R223 ;  /* 0x000000df60002986 */ /* 0x0009e2000c101510 */
[-C--:B------:R-:W-:Y:S01]  /*120c0*/  LEA.HI.X.SX32 R99, R102, R3.reuse, 0x1, P6 ;  /* 0x0000000366637211 */ /* 0x080fe200030f0eff */
[----:B------:R-:W-:Y:S01]  /*120d0*/  VIADD R102, R2, 0xa2 ;  /* 0x000000a202667836 */ /* 0x000fe20000000000 */
[C---:B------:R-:W-:Y:S02]  /*120e0*/  LEA R100, P6, R103.reuse, R0, 0x1 ;  /* 0x0000000067647211 */ /* 0x040fe400078c08ff */
[----:B--2---:R-:W-:Y:S01]  /*120f0*/  ISETP.LT.AND P2, PT, R104, UR6, !P0 ;  /* 0x0000000668007c0c */ /* 0x004fe2000c741270 */
[----:B------:R-:W2:Y:S01]  /*12100*/  LDCU UR6, c[0x0][0x39c] ;  /* 0x00007380ff0677ac */ /* 0x000ea20008000800 */
[C---:B------:R-:W-:Y:S01]  /*12110*/  LEA.HI.X.SX32 R101, R103.reuse, R3, 0x1, P6 ;  /* 0x0000000367657211 */ /* 0x040fe200030f0eff */
[----:B------:R-:W-:Y:S02]  /*12120*/  VIADD R103, R103, UR5 ;  /* 0x0000000567677c36 */ /* 0x000fe40008000000 */
[----:B------:R-:W-:Y:S01]  /*12130*/  VIADD R104, R2, 0xa3 ;  /* 0x000000a302687836 */ /* 0x000fe20000000000 */
[----:B----4-:R-:W-:-:S05]  /*12140*/  PRMT R97, R223, 0x7632, R97 ;  /* 0x00007632df617816 */ /* 0x010fca0000000061 */
[----:B------:R4:W-:Y:S01]  /*12150*/  @P3 STG.E.U16 desc[UR16][R98.64], R97 ;  /* 0x0000006162003986 */ /* 0x0009e2000c101510 */
[----:B0-----:R-:W-:Y:S01]  /*12160*/  ISETP.LT.AND P3, PT, R102, UR4, !P0 ;  /* 0x0000000466007c0c */ /* 0x001fe2000c761270 */
[----:B------:R-:W0:Y:S01]  /*12170*/  LDCU UR4, c[0x0][0x39c] ;  /* 0x00007380ff0477ac */ /* 0x000e220008000800 */
[C---:B------:R-:W-:Y:S01]  /*12180*/  VIADD R102, R103.reuse, UR5 ;  /* 0x0000000567667c36 */ /* 0x040fe20008000000 */
[----:B------:R5:W-:Y:S01]  /*12190*/  @P1 STG.E.U16 desc[UR16][R100.64], R221 ;  /* 0x000000dd64001986 */ /* 0x000be2000c101510 */
[----:B------:R-:W-:-:S04]  /*121a0*/  LEA R96, P1, R103, R0, 0x1 ;  /* 0x0000000067607211 */ /* 0x000fc800078208ff */
[-C--:B----4-:R-:W-:Y:S01]  /*121b0*/  LEA.HI.X.SX32 R97, R103, R3.reuse, 0x1, P1 ;  /* 0x0000000367617211 */ /* 0x090fe200008f0eff */
[----:B------:R-:W-:Y:S01]  /*121c0*/  VIADD R103, R2, 0xa4 ;  /* 0x000000a402677836 */ /* 0x000fe20000000000 */
[----:B------:R-:W-:Y:S02]  /*121d0*/  PRMT R99, R221, 0x7632, R99 ;  /* 0x00007632dd637816 */ /* 0x000fe40000000063 */
[----:B------:R-:W-:Y:S01]  /*121e0*/  LEA R98, P6, R102, R0, 0x1 ;  /* 0x0000000066627211 */ /* 0x000fe200078c08ff */
[----:B-----5:R-:W-:Y:S01]  /*121f0*/  VIADD R101, R2, 0xa5 ;  /* 0x000000a502657836 */ /* 0x020fe20000000000 */
[----:B--2---:R-:W-:Y:S01]  /*12200*/  ISETP.LT.AND P1, PT, R104, UR6, !P0 ;  /* 0x0000000668007c0c */ /* 0x004fe2000c721270 */
[----:B------:R2:W-:Y:S01]  /*12210*/  @P4 STG.E.U16 desc[UR16][R96.64], R99 ;  /* 0x0000006360004986 */ /* 0x0005e2000c101510 */
[----:B-1----:R-:W-:Y:S01]  /*12220*/  ISETP.LT.AND P4, PT, R103, UR7, !P0 ;  /* 0x0000000767007c0c */ /* 0x002fe2000c781270 */
[----:B------:R-:W1:Y:S01]  /*12230*/  LDCU UR6, c[0x0][0x39c] ;  /* 0x00007380ff0677ac */ /* 0x000e620008000800 */
[----:B------:R-:W-:Y:S01]  /*12240*/  VIADD R104, R2, 0xa7 ;  /* 0x000000a702687836 */ /* 0x000fe20000000000 */
[----:B------:R-:W4:Y:S01]  /*12250*/  LDCU UR7, c[0x0][0x39c] ;  /* 0x00007380ff0777ac */ /* 0x000f220008000800 */
[C---:B--2---:R-:W-:Y:S01]  /*12260*/  LEA.HI.X.SX32 R99, R102.reuse, R3, 0x1, P6 ;  /* 0x0000000366637211 */ /* 0x044fe200030f0eff */
[----:B------:R-:W-:-:S04]  /*12270*/  VIADD R102, R102, UR5 ;  /* 0x0000000566667c36 */ /* 0x000fc80008000000 */
[C---:B------:R-:W-:Y:S01]  /*12280*/  VIADD R103, R102.reuse, UR5 ;  /* 0x0000000566677c36 */ /* 0x040fe20008000000 */
[CC--:B------:R-:W-:Y:S01]  /*12290*/  LEA R100, P6, R102.reuse, R0.reuse, 0x1 ;  /* 0x0000000066647211 */ /* 0x0c0fe200078c08ff */
[----:B------:R2:W-:Y:S01]  /*122a0*/  @P5 STG.E.U16 desc[UR16][R98.64], R219 ;  /* 0x000000db62005986 */ /* 0x0005e2000c101510 */
[----:B0-----:R-:W-:Y:S01]  /*122b0*/  ISETP.LT.AND P5, PT, R101, UR4, !P0 ;  /* 0x0000000465007c0c */ /* 0x001fe2000c7a1270 */
[----:B------:R-:W0:Y:S01]  /*122c0*/  LDCU UR4, c[0x0][0x39c] ;  /* 0x00007380ff0477ac */ /* 0x000e220008000800 */
[----:B------:R-:W-:Y:S01]  /*122d0*/  LEA.HI.X.SX32 R101, R102, R3, 0x1, P6 ;  /* 0x0000000366657211 */ /* 0x000fe200030f0eff */
[----:B------:R-:W-:Y:S01]  /*122e0*/  VIADD R102, R2, 0xa6 ;  /* 0x000000a602667836 */ /* 0x000fe20000000000 */
[----:B------:R-:W-:-:S04]  /*122f0*/  LEA R96, P6, R103, R0, 0x1 ;  /* 0x0000000067607211 */ /* 0x000fc800078c08ff */
[C---:B------:R-:W-:Y:S01]  /*12300*/  LEA.HI.X.SX32 R97, R103.reuse, R3, 0x1, P6 ;  /* 0x0000000367617211 */ /* 0x040fe200030f0eff */
[----:B------:R-:W-:Y:S01]  /*12310*/  VIADD R103, R103, UR5 ;  /* 0x0000000567677c36 */ /* 0x000fe20008000000 */
[----:B--2---:R-:W-:-:S05]  /*12320*/  PRMT R99, R219, 0x7632, R99 ;  /* 0x00007632db637816 */ /* 0x004fca0000000063 */
[----:B------:R2:W-:Y:S01]  /*12330*/  @P2 STG.E.U16 desc[UR16][R100.64], R99 ;  /* 0x0000006364002986 */ /* 0x0005e2000c101510 */
[----:B-1----:R-:W-:Y:S01]  /*12340*/  ISETP.LT.AND P2, PT, R102, UR6, !P0 ;  /* 0x0000000666007c0c */ /* 0x002fe2000c741270 */
[----:B------:R-:W1:Y:S01]  /*12350*/  LDCU UR6, c[0x0][0x39c] ;  /* 0x00007380ff0677ac */ /* 0x000e620008000800 */
[C---:B------:R-:W-:Y:S01]  /*12360*/  VIADD R102, R103.reuse, UR5 ;  /* 0x0000000567667c36 */ /* 0x040fe20008000000 */
[----:B------:R5:W-:Y:S01]  /*12370*/  @P3 STG.E.U16 desc[UR16][R96.64], R105 ;  /* 0x0000006960003986 */ /* 0x000be2000c101510 */
[----:B------:R-:W-:-:S04]  /*12380*/  LEA R98, P3, R103, R0, 0x1 ;  /* 0x0000000067627211 */ /* 0x000fc800078608ff */
[-C--:B--2---:R-:W-:Y:S02]  /*12390*/  LEA.HI.X.SX32 R99, R103, R3.reuse, 0x1, P3 ;  /* 0x0000000367637211 */ /* 0x084fe400018f0eff */
[----:B------:R-:W-:Y:S02]  /*123a0*/  LEA R100, P6, R102, R0, 0x1 ;  /* 0x0000000066647211 */ /* 0x000fe400078c08ff */
[----:B-----5:R-:W-:Y:S01]  /*123b0*/  PRMT R97, R69, 0x7632, R97 ;  /* 0x0000763245617816 */ /* 0x020fe20000000061 */
[----:B------:R-:W-:Y:S01]  /*123c0*/  VIADD R69, R2, 0xa8 ;  /* 0x000000a802457836 */ /* 0x000fe20000000000 */
[----:B------:R-:W-:Y:S02]  /*123d0*/  LEA.HI.X.SX32 R101, R102, R3, 0x1, P6 ;  /* 0x0000000366657211 */ /* 0x000fe400030f0eff */
[----:B----4-:R-:W-:Y:S01]  /*123e0*/  ISETP.LT.AND P3, PT, R104, UR7, !P0 ;  /* 0x0000000768007c0c */ /* 0x010fe2000c761270 */
[----:B------:R2:W-:Y:S01]  /*123f0*/  @P1 STG.E.U16 desc[UR16][R98.64], R97 ;  /* 0x0000006162001986 */ /* 0x0005e2000c101510 */
[----:B0-----:R-:W-:Y:S01]  /*12400*/  ISETP.LT.AND P1, PT, R69, UR4, !P0 ;  /* 0x0000000445007c0c */ /* 0x001fe2000c721270 */
[----:B------:R-:W-:Y:S01]  /*12410*/  VIADD R69, R102, UR5 ;  /* 0x0000000566457c36 */ /* 0x000fe20008000000 */
[----:B------:R-:W0:Y:S01]  /*12420*/  LDCU UR4, c[0x0][0x39c] ;  /* 0x00007380ff0477ac */ /* 0x000e220008000800 */
[----:B------:R-:W-:-:S03]  /*12430*/  VIADD R102, R2, 0xa9 ;  /* 0x000000a902667836 */ /* 0x000fc60000000000 */
[C---:B------:R-:W-:Y:S01]  /*12440*/  LEA R96, P6, R69.reuse, R0, 0x1 ;  /* 0x0000000045607211 */ /* 0x040fe200078c08ff */
[----:B------:R-:W4:Y:S01]  /*12450*/  LDCU UR7, c[0x0][0x39c] ;  /* 0x00007380ff0777ac */ /* 0x000f220008000800 */
[----:B--2---:R-:W-:Y:S02]  /*12460*/  PRMT R99, R68, 0x7610, R99 ;  /* 0x0000761044637816 */ /* 0x004fe40000000063 */
[C---:B------:R-:W-:Y:S01]  /*12470*/  LEA.HI.X.SX32 R97, R69.reuse, R3, 0x1, P6 ;  /* 0x0000000345617211 */ /* 0x040fe200030f0eff */
[----:B------:R-:W-:Y:S02]  /*12480*/  VIADD R69, R69, UR5 ;  /* 0x0000000545457c36 */ /* 0x000fe40008000000 */
[----:B------:R2:W-:Y:S01]  /*12490*/  @P4 STG.E.U16 desc[UR16][R100.64], R99 ;  /* 0x0000006364004986 */ /* 0x0005e2000c101510 */
[----:B-1----:R-:W-:Y:S01]  /*124a0*/  ISETP.LT.AND P4, PT, R102, UR6, !P0 ;  /* 0x0000000666007c0c */ /* 0x002fe2000c781270 */
[----:B------:R-:W1:Y:S01]  /*124b0*/  LDCU UR6, c[0x0][0x39c] ;  /* 0x00007380ff0677ac */ /* 0x000e620008000800 */
[----:B------:R-:W-:Y:S01]  /*124c0*/  VIADD R98, R69, UR5 ;  /* 0x0000000545627c36 */ /* 0x000fe20008000000 */
[----:B--2---:R-:W-:-:S05]  /*124d0*/  PRMT R101, R68, 0x7632, R101 ;  /* 0x0000763244657816 */ /* 0x004fca0000000065 */
[----:B------:R2:W-:Y:S01]  /*124e0*/  @P5 STG.E.U16 desc[UR16][R96.64], R101 ;  /* 0x0000006560005986 */ /* 0x0005e2000c101510 */
[----:B------:R-:W-:-:S04]  /*124f0*/  LEA R68, P5, R69, R0, 0x1 ;  /* 0x0000000045447211 */ /* 0x000fc800078a08ff */
[----:B------:R-:W-:Y:S02]  /*12500*/  LEA.HI.X.SX32 R69, R69, R3, 0x1, P5 ;  /* 0x0000000345457211 */ /* 0x000fe400028f0eff */
[----:B--2---:R-:W-:Y:S01]  /*12510*/  F2FP.BF16.F32.PACK_AB R97, R71, R70 ;  /* 0x000000464761723e */ /* 0x004fe200000010ff */
[C---:B------:R-:W-:Y:S02]  /*12520*/  VIADD R70, R2.reuse, 0xaa ;  /* 0x000000aa02467836 */ /* 0x040fe40000000000 */
[----:B------:R-:W-:Y:S01]  /*12530*/  VIADD R96, R2, 0xab ;  /* 0x000000ab02607836 */ /* 0x000fe20000000000 */
[----:B------:R-:W-:Y:S01]  /*12540*/  PRMT R99, R97, 0x7632, R99 ;  /* 0x0000763261637816 */ /* 0x000fe20000000063 */
[----:B------:R2:W-:Y:S01]  /*12550*/  @P2 STG.E.U16 desc[UR16][R68.64], R97 ;  /* 0x0000006144002986 */ /* 0x0005e2000c101510 */
[----:B0-----:R-:W-:Y:S01]  /*12560*/  ISETP.LT.AND P6, PT, R70, UR4, !P0 ;  /* 0x0000000446007c0c */ /* 0x001fe2000c7c1270 */
[----:B------:R-:W0:Y:S01]  /*12570*/  LDCU UR4, c[0x0][0x39c] ;  /* 0x00007380ff0477ac */ /* 0x000e220008000800 */
[----:B------:R-:W-:-:S02]  /*12580*/  LEA R70, P5, R98, R0, 0x1 ;  /* 0x0000000062467211 */ /* 0x000fc400078a08ff */
[----:B-1----:R-:W-:Y:S01]  /*12590*/  ISETP.LT.AND P2, PT, R96, UR6, !P0 ;  /* 0x0000000660007c0c */ /* 0x002fe2000c741270 */
[----:B------:R-:W1:Y:S01]  /*125a0*/  LDCU UR6, c[0x0][0x39c] ;  /* 0x00007380ff0677ac */ /* 0x000e620008000800 */
[C---:B------:R-:W-:Y:S01]  /*125b0*/  LEA.HI.X.SX32 R71, R98.reuse, R3, 0x1, P5 ;  /* 0x0000000362477211 */ /* 0x040fe200028f0eff */
[----:B------:R-:W-:-:S04]  /*125c0*/  VIADD R98, R98, UR5 ;  /* 0x0000000562627c36 */ /* 0x000fc80008000000 */
[----:B------:R5:W-:Y:S01]  /*125d0*/  @P3 STG.E.U16 desc[UR16][R70.64], R99 ;  /* 0x0000006346003986 */ /* 0x000be2000c101510 */
[-C--:B------:R-:W-:Y:S01]  /*125e0*/  LEA R96, P3, R98, R0.reuse, 0x1 ;  /* 0x0000000062607211 */ /* 0x080fe200078608ff */
[----:B--2---:R-:W-:Y:S02]  /*125f0*/  VIADD R68, R2, 0xac ;  /* 0x000000ac02447836 */ /* 0x004fe40000000000 */
[C---:B------:R-:W-:Y:S01]  /*12600*/  VIADD R72, R98.reuse, UR5 ;  /* 0x0000000562487c36 */ /* 0x040fe20008000000 */
[-C--:B------:R-:W-:Y:S01]  /*12610*/  LEA.HI.X.SX32 R97, R98, R3.reuse, 0x1, P3 ;  /* 0x0000000362617211 */ /* 0x080fe200018f0eff */
[----:B------:R-:W-:Y:S01]  /*12620*/  VIADD R69, R2, 0xad ;  /* 0x000000ad02457836 */ /* 0x000fe20000000000 */
[----:B0-----:R-:W-:Y:S01]  /*12630*/  ISETP.LT.AND P3, PT, R68, UR4, !P0 ;  /* 0x0000000444007c0c */ /* 0x001fe2000c761270 */
[----:B------:R-:W0:Y:S01]  /*12640*/  LDCU UR4, c[0x0][0x39c] ;  /* 0x00007380ff0477ac */ /* 0x000e220008000800 */
[----:B------:R-:W-:Y:S01]  /*12650*/  LEA R68, P5, R72, R0, 0x1 ;  /* 0x0000000048447211 */ /* 0x000fe200078a08ff */
[----:B------:R2:W-:Y:S01]  /*12660*/  @P1 STG.E.U16 desc[UR16][R96.64], R73 ;  /* 0x0000004960001986 */ /* 0x0005e2000c101510 */
[----:B----4-:R-:W-:Y:S01]  /*12670*/  ISETP.LT.AND P1, PT, R69, UR7, !P0 ;  /* 0x0000000745007c0c */ /* 0x010fe2000c721270 */
[----:B-----5:R-:W-:Y:S01]  /*12680*/  VIADD R70, R2, 0xae ;  /* 0x000000ae02467836 */ /* 0x020fe20000000000 */
[C---:B------:R-:W-:Y:S01]  /*12690*/  LEA.HI.X.SX32 R69, R72.reuse, R3, 0x1, P5 ;  /* 0x0000000348457211 */ /* 0x040fe200028f0eff */
[----:B------:R-:W-:Y:S01]  /*126a0*/  VIADD R72, R72, UR5 ;  /* 0x0000000548487c36 */ /* 0x000fe20008000000 */
[----:B------:R-:W-:Y:S01]  /*126b0*/  PRMT R71, R73, 0x7632, R71 ;  /* 0x0000763249477816 */ /* 0x000fe20000000047 */
[----:B------:R-:W4:Y:S01]  /*126c0*/  LDCU UR7, c[0x0][0x39c] ;  /* 0x00007380ff0777ac */ /* 0x000f220008000800 */
[----:B-1----:R-:W-:-:S03]  /*126d0*/  ISETP.LT.AND P5, PT, R70, UR6, !P0 ;  /* 0x0000000646007c0c */ /* 0x002fc6000c7a1270 */
[----:B------:R1:W-:Y:S01]  /*126e0*/  @P4 STG.E.U16 desc[UR16][R68.64], R71 ;  /* 0x0000004744004986 */ /* 0x0003e2000c101510 */
[CC--:B------:R-:W-:Y:S01]  /*126f0*/  LEA R70, P4, R72.reuse, R0.reuse, 0x1 ;  /* 0x0000000048467211 */ /* 0x0c0fe200078808ff */
[----:B--2---:R-:W-:Y:S01]  /*12700*/  VIADD R96, R72, UR5 ;  /* 0x0000000548607c36 */ /* 0x004fe20008000000 */
[----:B------:R-:W2:Y:S01]  /*12710*/  LDCU UR6, c[0x0][0x39c] ;  /* 0x00007380ff0677ac */ /* 0x000ea20008000800 */
[----:B------:R-:W-:Y:S02]  /*12720*/  PRMT R97, R74, 0x7632, R97 ;  /* 0x000076324a617816 */ /* 0x000fe40000000061 */
[----:B-1----:R-:W-:Y:S02]  /*12730*/  LEA.HI.X.SX32 R71, R72, R3, 0x1, P4 ;  /* 0x0000000348477211 */ /* 0x002fe400020f0eff */
[----:B------:R-:W-:Y:S02]  /*12740*/  LEA R72, P4, R96, R0, 0x1 ;  /* 0x0000000060487211 */ /* 0x000fe400078808ff */
[----:B------:R-:W-:-:S02]  /*12750*/  PRMT R69, R74, 0x7610, R69 ;  /* 0x000076104a457816 */ /* 0x000fc40000000045 */
[C---:B------:R-:W-:Y:S01]  /*12760*/  LEA.HI.X.SX32 R73, R96.reuse, R3, 0x1, P4 ;  /* 0x0000000360497211 */ /* 0x040fe200020f0eff */
[----:B------:R-:W-:Y:S01]  /*12770*/  VIADD R96, R96, UR5 ;  /* 0x0000000560607c36 */ /* 0x000fe20008000000 */
[----:B0-----:R-:W-:Y:S01]  /*12780*/  ISETP.LT.AND P4, PT, R75, UR4, !P0 ;  /* 0x000000044b007c0c */ /* 0x001fe2000c781270 */
[----:B------:R0:W-:Y:S01]  /*12790*/  @P6 STG.E.U16 desc[UR16][R70.64], R69 ;  /* 0x0000004546006986 */ /* 0x0001e2000c101510 */
[----:B------:R-:W1:Y:S01]  /*127a0*/  LDCU UR4, c[0x0][0x39c] ;  /* 0x00007380ff0477ac */ /* 0x000e620008000800 */
[C---:B------:R-:W-:Y:S02]  /*127b0*/  VIADD R74, R96.reuse, UR5 ;  /* 0x00000005604a7c36 */ /* 0x040fe40008000000 */
[----:B------:R5:W-:Y:S01]  /*127c0*/  @P2 STG.E.U16 desc[UR16][R72.64], R97 ;  /* 0x0000006148002986 */ /* 0x000be2000c101510 */
[----:B------:R-:W-:Y:S01]  /*127d0*/  LEA R68, P2, R96, R0, 0x1 ;  /* 0x0000000060447211 */ /* 0x000fe200078408ff */
[----:B------:R-:W-:-:S03]  /*127e0*/  VIADD R75, R2, 0xb0 ;  /* 0x000000b0024b7836 */ /* 0x000fc60000000000 */
[-C--:B0-----:R-:W-:Y:S01]  /*127f0*/  LEA.HI.X.SX32 R69, R96, R3.reuse, 0x1, P2 ;  /* 0x0000000360457211 */ /* 0x081fe200010f0eff */
[----:B------:R-:W-:Y:S01]  /*12800*/  VIADD R71, R2, 0xb1 ;  /* 0x000000b102477836 */ /* 0x000fe20000000000 */
[-C--:B------:R-:W-:Y:S02]  /*12810*/  LEA R70, P6, R74, R0.reuse, 0x1 ;  /* 0x000000004a467211 */ /* 0x080fe400078c08ff */
[----:B--2---:R-:W-:Y:S01]  /*12820*/  ISETP.LT.AND P2, PT, R75, UR6, !P0 ;  /* 0x000000064b007c0c */ /* 0x004fe2000c741270 */
[----:B------:R0:W-:Y:S01]  /*12830*/  @P3 STG.E.U16 desc[UR16][R68.64], R76 ;  /* 0x0000004c44003986 */ /* 0x0001e2000c101510 */
[----:B------:R-:W2:Y:S01]  /*12840*/  LDCU UR6, c[0x0][0x39c] ;  /* 0x00007380ff0677ac */ /* 0x000ea20008000800 */
[----:B----4-:R-:W-:Y:S01]  /*12850*/  ISETP.LT.AND P3, PT, R71, UR7, !P0 ;  /* 0x0000000747007c0c */ /* 0x010fe2000c761270 */
[----:B-----5:R-:W-:Y:S01]  /*12860*/  VIADD R73, R2, 0xb2 ;  /* 0x000000b202497836 */ /* 0x020fe20000000000 */
[C---:B------:R-:W-:Y:S01]  /*12870*/  LEA.HI.X.SX32 R71, R74.reuse, R3, 0x1, P6 ;  /* 0x000000034a477211 */ /* 0x040fe200030f0eff */
[----:B------:R-:W-:Y:S01]  /*12880*/  VIADD R74, R74, UR5 ;  /* 0x000000054a4a7c36 */ /* 0x000fe20008000000 */
[----:B------:R-:W4:Y:S03]  /*12890*/  LDCU UR7, c[0x0][0x39c] ;  /* 0x00007380ff0777ac */ /* 0x000f260008000800 */
[C---:B------:R-:W-:Y:S01]  /*128a0*/  VIADD R75, R74.reuse, UR5 ;  /* 0x000000054a4b7c36 */ /* 0x040fe20008000000 */
[----:B------:R-:W-:-:S02]  /*128b0*/  LEA R72, P6, R74, R0, 0x1 ;  /* 0x000000004a487211 */ /* 0x000fc400078c08ff */
[----:B0-----:R-:W-:Y:S01]  /*128c0*/  PRMT R69, R76, 0x7632, R69 ;  /* 0x000076324c457816 */ /* 0x001fe20000000045 */
[----:B------:R-:W-:-:S04]  /*128d0*/  VIADD R76, R2, 0xb4 ;  /* 0x000000b4024c7836 */ /* 0x000fc80000000000 */
[----:B------:R0:W-:Y:S01]  /*128e0*/  @P1 STG.E.U16 desc[UR16][R70.64], R69 ;  /* 0x0000004546001986 */ /* 0x0001e2000c101510 */
[----:B-1----:R-:W-:Y:S01]  /*128f0*/  ISETP.LT.AND P1, PT, R73, UR4, !P0 ;  /* 0x0000000449007c0c */ /* 0x002fe2000c721270 */
[----:B------:R-:W1:Y:S01]  /*12900*/  LDCU UR4, c[0x0][0x39c] ;  /* 0x00007380ff0477ac */ /* 0x000e620008000800 */
[----:B------:R-:W-:Y:S01]  /*12910*/  LEA.HI.X.SX32 R73, R74, R3, 0x1, P6 ;  /* 0x000000034a497211 */ /* 0x000fe200030f0eff */
[----:B------:R-:W-:Y:S01]  /*12920*/  VIADD R74, R2, 0xb3 ;  /* 0x000000b3024a7836 */ /* 0x000fe20000000000 */
[----:B------:R-:W-:-:S03]  /*12930*/  LEA R68, P6, R75, R0, 0x1 ;  /* 0x000000004b447211 */ /* 0x000fc600078c08ff */
[----:B------:R-:W-:Y:S01]  /*12940*/  @P5 STG.E.U16 desc[UR16][R72.64], R78 ;  /* 0x0000004e48005986 */ /* 0x000fe2000c101510 */
[----:B--2---:R-:W-:Y:S01]  /*12950*/  ISETP.LT.AND P5, PT, R74, UR6, !P0 ;  /* 0x000000064a007c0c */ /* 0x004fe2000c7a1270 */
[----:B------:R-:W2:Y:S01]  /*12960*/  LDCU UR6, c[0x0][0x39c] ;  /* 0x00007380ff0677ac */ /* 0x000ea20008000800 */
[C---:B0-----:R-:W-:Y:S01]  /*12970*/  LEA.HI.X.SX32 R69, R75.reuse, R3, 0x1, P6 ;  /* 0x000000034b457211 */ /* 0x041fe200030f0eff */
[----:B------:R-:W-:Y:S01]  /*12980*/  VIADD R75, R75, UR5 ;  /* 0x000000054b4b7c36 */ /* 0x000fe20008000000 */
[----:B------:R-:W-:-:S03]  /*12990*/  PRMT R71, R78, 0x7632, R71 ;  /* 0x000076324e477816 */ /* 0x000fc60000000047 */
[C---:B------:R-:W-:Y:S02]  /*129a0*/  VIADD R74, R75.reuse, UR5 ;  /* 0x000000054b4a7c36 */ /* 0x040fe40008000000 */
[----:B------:R0:W-:Y:S01]  /*129b0*/  @P4 STG.E.U16 desc[UR16][R68.64], R71 ;  /* 0x0000004744004986 */ /* 0x0001e2000c101510 */
[CC--:B------:R-:W-:Y:S02]  /*129c0*/  LEA R70, P4, R75.reuse, R0.reuse, 0x1 ;  /* 0x000000004b467211 */ /* 0x0c0fe400078808ff */
[----:B-1----:R-:W-:Y:S01]  /*129d0*/  ISETP.LT.AND P6, PT, R76, UR4, !P0 ;  /* 0x000000044c007c0c */ /* 0x002fe2000c7c1270 */
[----:B------:R-:W1:Y:S01]  /*129e0*/  LDCU UR4, c[0x0][0x39c] ;  /* 0x00007380ff0477ac */ /* 0x000e620008000800 */
[C---:B------:R-:W-:Y:S01]  /*129f0*/  VIADD R76, R2.reuse, 0xba ;  /* 0x000000ba024c7836 */ /* 0x040fe20000000000 */
[----:B0-----:R-:W-:Y:S01]  /*12a00*/  LEA.HI.X.SX32 R71, R75, R3, 0x1, P4 ;  /* 0x000000034b477211 */ /* 0x001fe200020f0eff */
[----:B------:R-:W-:Y:S01]  /*12a10*/  VIADD R68, R2, 0xb5 ;  /* 0x000000b502447836 */ /* 0x000fe20000000000 */
[----:B------:R-:W-:-:S02]  /*12a20*/  LEA R72, P4, R74, R0, 0x1 ;  /* 0x000000004a487211 */ /* 0x000fc400078808ff */
[----:B------:R-:W-:Y:S01]  /*12a30*/  PRMT R69, R80, 0x7632, R69 ;  /* 0x0000763250457816 */ /* 0x000fe20000000045 */
[----:B------:R0:W-:Y:S01]  /*12a40*/  @P2 STG.E.U16 desc[UR16][R70.64], R80 ;  /* 0x0000005046002986 */ /* 0x0001e2000c101510 */
[C---:B------:R-:W-:Y:S01]  /*12a50*/  LEA.HI.X.SX32 R73, R74.reuse, R3, 0x1, P4 ;  /* 0x000000034a497211 */ /* 0x040fe200020f0eff */
[----:B------:R-:W-:Y:S01]  /*12a60*/  VIADD R74, R74, UR5 ;  /* 0x000000054a4a7c36 */ /* 0x000fe20008000000 */
[----:B--2---:R-:W-:Y:S01]  /*12a70*/  ISETP.LT.AND P2, PT, R68, UR6, !P0 ;  /* 0x0000000644007c0c */ /* 0x004fe2000c741270 */
[----:B------:R-:W2:Y:S02]  /*12a80*/  LDCU UR6, c[0x0][0x39c] ;  /* 0x00007380ff0677ac */ /* 0x000ea40008000800 */
[----:B------:R5:W-:Y:S01]  /*12a90*/  @P3 STG.E.U16 desc[UR16][R72.64], R69 ;  /* 0x0000004548003986 */ /* 0x000be2000c101510 */
[C---:B------:R-:W-:Y:S01]  /*12aa0*/  LEA R68, P3, R74.reuse, R0, 0x1 ;  /* 0x000000004a447211 */ /* 0x040fe200078608ff */
[----:B------:R-:W-:Y:S02]  /*12ab0*/  VIADD R75, R74, UR5 ;  /* 0x000000054a4b7c36 */ /* 0x000fe40008000000 */
[----:B0-----:R-:W-:-:S02]  /*12ac0*/  VIADD R70, R2, 0xb6 ;  /* 0x000000b602467836 */ /* 0x001fc40000000000 */
[----:B------:R-:W-:Y:S01]  /*12ad0*/  VIADD R71, R2, 0xb7 ;  /* 0x000000b702477836 */ /* 0x000fe20000000000 */
[-C--:B-----5:R-:W-:Y:S01]  /*12ae0*/  LEA.HI.X.SX32 R69, R74, R3.reuse, 0x1, P3 ;  /* 0x000000034a457211 */ /* 0x0a0fe200018f0eff */
[----:B------:R-:W-:Y:S01]  /*12af0*/  VIADD R72, R2, 0xb8 ;  /* 0x000000b802487836 */ /* 0x000fe20000000000 */
[----:B-1----:R-:W-:Y:S01]  /*12b00*/  ISETP.LT.AND P3, PT, R70, UR4, !P0 ;  /* 0x0000000446007c0c */ /* 0x002fe2000c761270 */
[----:B------:R-:W0:Y:S01]  /*12b10*/  LDCU UR4, c[0x0][0x39c] ;  /* 0x00007380ff0477ac */ /* 0x000e220008000800 */
[----:B------:R-:W-:Y:S01]  /*12b20*/  LEA R70, P4, R75, R0, 0x1 ;  /* 0x000000004b467211 */ /* 0x000fe200078808ff */
[----:B------:R1:W-:Y:S01]  /*12b30*/  @P1 STG.E.U16 desc[UR16][R68.64], R82 ;  /* 0x0000005244001986 */ /* 0x0003e2000c101510 */
[----:B----4-:R-:W-:Y:S01]  /*12b40*/  ISETP.LT.AND P1, PT, R71, UR7, !P0 ;  /* 0x0000000747007c0c */ /* 0x010fe2000c721270 */
[----:B------:R-:W4:Y:S01]  /*12b50*/  LDCU UR7, c[0x0][0x39c] ;  /* 0x00007380ff0777ac */ /* 0x000f220008000800 */
[C---:B------:R-:W-:Y:S01]  /*12b60*/  LEA.HI.X.SX32 R71, R75.reuse, R3, 0x1, P4 ;  /* 0x000000034b477211 */ /* 0x040fe200020f0eff */
[----:B------:R-:W-:Y:S01]  /*12b70*/  VIADD R75, R75, UR5 ;  /* 0x000000054b4b7c36 */ /* 0x000fe20008000000 */
[----:B--2---:R-:W-:Y:S01]  /*12b80*/  ISETP.LT.AND P4, PT, R72, UR6, !P0 ;  /* 0x0000000648007c0c */ /* 0x004fe2000c781270 */
[----:B------:R-:W2:Y:S02]  /*12b90*/  LDCU UR6, c[0x0][0x39c] ;  /* 0x00007380ff0677ac */ /* 0x000ea40008000800 */
[----:B------:R-:W-:Y:S01]  /*12ba0*/  VIADD R74, R75, UR5 ;  /* 0x000000054b4a7c36 */ /* 0x000fe20008000000 */
[----:B-1----:R-:W-:-:S05]  /*12bb0*/  PRMT R69, R82, 0x7632, R69 ;  /* 0x0000763252457816 */ /* 0x002fca0000000045 */
[----:B------:R1:W-:Y:S01]  /*12bc0*/  @P5 STG.E.U16 desc[UR16][R70.64], R69 ;  /* 0x0000004546005986 */ /* 0x0003e2000c101510 */
[----:B------:R-:W-:-:S04]  /*12bd0*/  LEA R72, P5, R75, R0, 0x1 ;  /* 0x000000004b487211 */ /* 0x000fc800078a08ff */
[----:B------:R-:W-:Y:S01]  /*12be0*/  LEA.HI.X.SX32 R73, R75, R3, 0x1, P5 ;  /* 0x000000034b497211 */ /* 0x000fe200028f0eff */
[----:B------:R-:W-:Y:S01]  /*12bf0*/  VIADD R75, R2, 0xb9 ;  /* 0x000000b9024b7836 */ /* 0x000fe20000000000 */
[----:B------:R-:W-:-:S03]  /*12c00*/  LEA R68, P5, R74, R0, 0x1 ;  /* 0x000000004a447211 */ /* 0x000fc600078a08ff */
[----:B------:R5:W-:Y:S01]  /*12c10*/  @P6 STG.E.U16 desc[UR16][R72.64], R84 ;  /* 0x0000005448006986 */ /* 0x000be2000c101510 */
[----:B-1----:R-:W-:Y:S02]  /*12c20*/  PRMT R71, R84, 0x7632, R71 ;  /* 0x0000763254477816 */ /* 0x002fe40000000047 */
[C---:B------:R-:W-:Y:S01]  /*12c30*/  LEA.HI.X.SX32 R69, R74.reuse, R3, 0x1, P5 ;  /* 0x000000034a457211 */ /* 0x040fe200028f0eff */
[----:B------:R-:W-:Y:S01]  /*12c40*/  VIADD R74, R74, UR5 ;  /* 0x000000054a4a7c36 */ /* 0x000fe20008000000 */
[----:B0-----:R-:W-:Y:S01]  /*12c50*/  ISETP.LT.AND P5, PT, R75, UR4, !P0 ;  /* 0x000000044b007c0c */ /* 0x001fe2000c7a1270 */
[----:B------:R-:W0:Y:S02]  /*12c60*/  LDCU UR4, c[0x0][0x39c] ;  /* 0x00007380ff0477ac */ /* 0x000e240008000800 */
[----:B------:R1:W-:Y:S01]  /*12c70*/  @P2 STG.E.U16 desc[UR16][R68.64], R71 ;  /* 0x0000004744002986 */ /* 0x0003e2000c101510 */
[C---:B------:R-:W-:Y:S01]  /*12c80*/  LEA R70, P2, R74.reuse, R0, 0x1 ;  /* 0x000000004a467211 */ /* 0x040fe200078408ff */
[----:B------:R-:W-:-:S02]  /*12c90*/  VIADD R75, R74, UR5 ;  /* 0x000000054a4b7c36 */ /* 0x000fc40008000000 */
[----:B-----5:R-:W-:-:S03]  /*12ca0*/  VIADD R73, R2, 0xbb ;  /* 0x000000bb02497836 */ /* 0x020fc60000000000 */
[----:B------:R-:W-:Y:S02]  /*12cb0*/  LEA R72, P6, R75, R0, 0x1 ;  /* 0x000000004b487211 */ /* 0x000fe400078c08ff */
[-C--:B-1----:R-:W-:Y:S01]  /*12cc0*/  LEA.HI.X.SX32 R71, R74, R3.reuse, 0x1, P2 ;  /* 0x000000034a477211 */ /* 0x082fe200010f0eff */
[----:B------:R-:W-:Y:S01]  /*12cd0*/  VIADD R69, R2, 0xbc ;  /* 0x000000bc02457836 */ /* 0x000fe20000000000 */
[----:B--2---:R-:W-:Y:S01]  /*12ce0*/  ISETP.LT.AND P2, PT, R76, UR6, !P0 ;  /* 0x000000064c007c0c */ /* 0x004fe2000c741270 */
[----:B------:R-:W1:Y:S01]  /*12cf0*/  LDCU UR6, c[0x0][0x39c] ;  /* 0x00007380ff0677ac */ /* 0x000e620008000800 */
[----:B------:R-:W-:Y:S01]  /*12d00*/  VIADD R76, R2, 0xbe ;  /* 0x000000be024c7836 */ /* 0x000fe20000000000 */
[----:B------:R2:W-:Y:S01]  /*12d10*/  @P3 STG.E.U16 desc[UR16][R70.64], R86 ;  /* 0x0000005646003986 */ /* 0x0005e2000c101510 */
[----:B----4-:R-:W-:Y:S01]  /*12d20*/  ISETP.LT.AND P3, PT, R73, UR7, !P0 ;  /* 0x0000000749007c0c */ /* 0x010fe2000c761270 */
[----:B------:R-:W4:Y:S01]  /*12d30*/  LDCU UR7, c[0x0][0x39c] ;  /* 0x00007380ff0777ac */ /* 0x000f220008000800 */
[C---:B------:R-:W-:Y:S01]  /*12d40*/  LEA.HI.X.SX32 R73, R75.reuse, R3, 0x1, P6 ;  /* 0x000000034b497211 */ /* 0x040fe200030f0eff */
[----:B------:R-:W-:-:S04]  /*12d50*/  VIADD R75, R75, UR5 ;  /* 0x000000054b4b7c36 */ /* 0x000fc80008000000 */
[C---:B------:R-:W-:Y:S01]  /*12d60*/  VIADD R74, R75.reuse, UR5 ;  /* 0x000000054b4a7c36 */ /* 0x040fe20008000000 */
[----:B------:R-:W-:Y:S02]  /*12d70*/  LEA R68, P6, R75, R0, 0x1 ;  /* 0x000000004b447211 */ /* 0x000fe400078c08ff */
[----:B--2---:R-:W-:-:S05]  /*12d80*/  PRMT R71, R86, 0x7632, R71 ;  /* 0x0000763256477816 */ /* 0x004fca0000000047 */
[----:B------:R2:W-:Y:S01]  /*12d90*/  @P1 STG.E.U16 desc[UR16][R72.64], R71 ;  /* 0x0000004748001986 */ /* 0x0005e2000c101510 */
[----:B0-----:R-:W-:Y:S01]  /*12da0*/  ISETP.LT.AND P1, PT, R69, UR4, !P0 ;  /* 0x0000000445007c0c */ /* 0x001fe2000c721270 */
[----:B------:R-:W0:Y:S01]  /*12db0*/  LDCU UR4, c[0x0][0x39c] ;  /* 0x00007380ff0477ac */ /* 0x000e220008000800 */
[----:B------:R-:W-:Y:S01]  /*12dc0*/  LEA.HI.X.SX32 R69, R75, R3, 0x1, P6 ;  /* 0x000000034b457211 */ /* 0x000fe200030f0eff */
[----:B------:R-:W-:Y:S01]  /*12dd0*/  VIADD R75, R2, 0xbd ;  /* 0x000000bd024b7836 */ /* 0x000fe20000000000 */
[----:B------:R-:W-:-:S03]  /*12de0*/  LEA R70, P6, R74, R0, 0x1 ;  /* 0x000000004a467211 */ /* 0x000fc600078c08ff */
[----:B------:R5:W-:Y:S01]  /*12df0*/  @P4 STG.E.U16 desc[UR16][R68.64], R88 ;  /* 0x0000005844004986 */ /* 0x000be2000c101510 */
[----:B-1----:R-:W-:Y:S01]  /*12e00*/  ISETP.LT.AND P4, PT, R75, UR6, !P0 ;  /* 0x000000064b007c0c */ /* 0x002fe2000c781270 */
[----:B------:R-:W1:Y:S01]  /*12e10*/  LDCU UR6, c[0x0][0x39c] ;  /* 0x00007380ff0677ac */ /* 0x000e620008000800 */
[C---:B--2---:R-:W-:Y:S01]  /*12e20*/  LEA.HI.X.SX32 R71, R74.reuse, R3, 0x1, P6 ;  /* 0x000000034a477211 */ /* 0x044fe200030f0eff */
[----:B------:R-:W-:-:S04]  /*12e30*/  VIADD R74, R74, UR5 ;  /* 0x000000054a4a7c36 */ /* 0x000fc80008000000 */
[----:B------:R-:W-:Y:S01]  /*12e40*/  VIADD R75, R74, UR5 ;  /* 0x000000054a4b7c36 */ /* 0x000fe20008000000 */
[----:B-----5:R-:W-:Y:S02]  /*12e50*/  PRMT R69, R88, 0x7632, R69 ;  /* 0x0000763258457816 */ /* 0x020fe40000000045 */
[----:B0-----:R-:W-:Y:S01]  /*12e60*/  ISETP.LT.AND P6, PT, R76, UR4, !P0 ;  /* 0x000000044c007c0c */ /* 0x001fe2000c7c1270 */
[----:B------:R-:W0:Y:S01]  /*12e70*/  LDCU UR4, c[0x0][0x39c] ;  /* 0x00007380ff0477ac */ /* 0x000e220008000800 */
[----:B------:R-:W-:Y:S01]  /*12e80*/  PRMT R76, R94, 0x7632, R76 ;  /* 0x000076325e4c7816 */ /* 0x000fe2000000004c */
[----:B------:R2:W-:Y:S01]  /*12e90*/  @P5 STG.E.U16 desc[UR16][R70.64], R69 ;  /* 0x0000004546005986 */ /* 0x0005e2000c101510 */
[----:B------:R-:W-:-:S04]  /*12ea0*/  LEA R72, P5, R74, R0, 0x1 ;  /* 0x000000004a487211 */ /* 0x000fc800078a08ff */
[----:B------:R-:W-:Y:S02]  /*12eb0*/  LEA.HI.X.SX32 R73, R74, R3, 0x1, P5 ;  /* 0x000000034a497211 */ /* 0x000fe400028f0eff */
[----:B------:R-:W-:-:S03]  /*12ec0*/  LEA R68, P5, R75, R0, 0x1 ;  /* 0x000000004b447211 */ /* 0x000fc600078a08ff */
[----:B------:R5:W-:Y:S01]  /*12ed0*/  @P2 STG.E.U16 desc[UR16][R72.64], R90 ;  /* 0x0000005a48002986 */ /* 0x000be2000c101510 */
[----:B--2---:R-:W-:Y:S01]  /*12ee0*/  VIADD R70, R2, 0xbf ;  /* 0x000000bf02467836 */ /* 0x004fe20000000000 */
[C---:B------:R-:W-:Y:S01]  /*12ef0*/  LEA.HI.X.SX32 R69, R75.reuse, R3, 0x1, P5 ;  /* 0x000000034b457211 */ /* 0x040fe200028f0eff */
[----:B------:R-:W-:Y:S01]  /*12f00*/  VIADD R75, R75, UR5 ;  /* 0x000000054b4b7c36 */ /* 0x000fe20008000000 */
[----:B------:R-:W-:Y:S02]  /*12f10*/  PRMT R71, R90, 0x7632, R71 ;  /* 0x000076325a477816 */ /* 0x000fe40000000047 */
[----:B-1----:R-:W-:Y:S01]  /*12f20*/  ISETP.LT.AND P2, PT, R70, UR6, !P0 ;  /* 0x0000000646007c0c */ /* 0x002fe2000c741270 */
[----:B------:R-:W1:Y:S01]  /*12f30*/  LDCU UR6, c[0x0][0x39c] ;  /* 0x00007380ff0677ac */ /* 0x000e620008000800 */
[C---:B------:R-:W-:Y:S01]  /*12f40*/  VIADD R74, R75.reuse, UR5 ;  /* 0x000000054b4a7c36 */ /* 0x040fe20008000000 */
[----:B------:R2:W-:Y:S01]  /*12f50*/  @P3 STG.E.U16 desc[UR16][R68.64], R71 ;  /* 0x0000004744003986 */ /* 0x0005e2000c101510 */
[----:B------:R-:W-:Y:S01]  /*12f60*/  LEA R70, P3, R75, R0, 0x1 ;  /* 0x000000004b467211 */ /* 0x000fe200078608ff */
[----:B-----5:R-:W-:-:S02]  /*12f70*/  VIADD R72, R2, 0xc0 ;  /* 0x000000c002487836 */ /* 0x020fc40000000000 */
[C---:B------:R-:W-:Y:S01]  /*12f80*/  VIADD R73, R2.reuse, 0xc1 ;  /* 0x000000c102497836 */ /* 0x040fe20000000000 */
[-C--:B--2---:R-:W-:Y:S01]  /*12f90*/  LEA.HI.X.SX32 R71, R75, R3.reuse, 0x1, P3 ;  /* 0x000000034b477211 */ /* 0x084fe200018f0eff */
[----:B------:R-:W-:Y:S01]  /*12fa0*/  VIADD R68, R2, 0xc2 ;  /* 0x000000c202447836 */ /* 0x000fe20000000000 */
[----:B0-----:R-:W-:Y:S01]  /*12fb0*/  ISETP.LT.AND P3, PT, R72, UR4, !P0 ;  /* 0x0000000448007c0c */ /* 0x001fe2000c761270 */
[----:B------:R-:W0:Y:S01]  /*12fc0*/  LDCU UR4, c[0x0][0x39c] ;  /* 0x00007380ff0477ac */ /* 0x000e220008000800 */
[C---:B------:R-:W-:Y:S01]  /*12fd0*/  LEA R72, P5, R74.reuse, R0, 0x1 ;  /* 0x000000004a487211 */ /* 0x040fe200078a08ff */
[----:B------:R-:W-:Y:S01]  /*12fe0*/  @P1 STG.E.U16 desc[UR16][R70.64], R92 ;  /* 0x0000005c46001986 */ /* 0x000fe2000c101510 */
[----:B----4-:R-:W-:Y:S01]  /*12ff0*/  ISETP.LT.AND P1, PT, R73, UR7, !P0 ;  /* 0x0000000749007c0c */ /* 0x010fe2000c721270 */
[----:B------:R-:W2:Y:S01]  /*13000*/  LDCU UR7, c[0x0][0x39c] ;  /* 0x00007380ff0777ac */ /* 0x000ea20008000800 */
[C---:B------:R-:W-:Y:S01]  /*13010*/  LEA.HI.X.SX32 R73, R74.reuse, R3, 0x1, P5 ;  /* 0x000000034a497211 */ /* 0x040fe200028f0eff */
[----:B------:R-:W-:Y:S01]  /*13020*/  VIADD R74, R74, UR5 ;  /* 0x000000054a4a7c36 */ /* 0x000fe20008000000 */
[----:B------:R-:W-:-:S02]  /*13030*/  PRMT R69, R92, 0x7632, R69 ;  /* 0x000076325c457816 */ /* 0x000fc40000000045 */
[----:B-1----:R-:W-:Y:S01]  /*13040*/  ISETP.LT.AND P5, PT, R68, UR6, !P0 ;  /* 0x0000000644007c0c */ /* 0x002fe2000c7a1270 */
[C---:B------:R-:W-:Y:S01]  /*13050*/  VIADD R75, R74.reuse, UR5 ;  /* 0x000000054a4b7c36 */ /* 0x040fe20008000000 */
[----:B------:R-:W1:Y:S01]  /*13060*/  LDCU UR6, c[0x0][0x39c] ;  /* 0x00007380ff0677ac */ /* 0x000e620008000800 */
[----:B------:R4:W-:Y:S01]  /*13070*/  @P4 STG.E.U16 desc[UR16][R72.64], R69 ;  /* 0x0000004548004986 */ /* 0x0009e2000c101510 */
[----:B------:R-:W-:-:S04]  /*13080*/  LEA R68, P4, R74, R0, 0x1 ;  /* 0x000000004a447211 */ /* 0x000fc800078808ff */
[-C--:B----4-:R-:W-:Y:S01]  /*13090*/  LEA.HI.X.SX32 R69, R74, R3.reuse, 0x1, P4 ;  /* 0x000000034a457211 */ /* 0x090fe200020f0eff */
[C---:B------:R-:W-:Y:S01]  /*130a0*/  VIADD R74, R2.reuse, 0xc3 ;  /* 0x000000c3024a7836 */ /* 0x040fe20000000000 */
[C---:B------:R-:W-:Y:S01]  /*130b0*/  LEA R70, P4, R75.reuse, R0, 0x1 ;  /* 0x000000004b467211 */ /* 0x040fe200078808ff */
[----:B------:R-:W-:Y:S02]  /*130c0*/  VIADD R73, R2, 0xc4 ;  /* 0x000000c402497836 */ /* 0x000fe40000000000 */
[----:B------:R4:W-:Y:S01]  /*130d0*/  @P6 STG.E.U16 desc[UR16][R68.64], R94 ;  /* 0x0000005e44006986 */ /* 0x0009e2000c101510 */
[C---:B------:R-:W-:Y:S01]  /*130e0*/  LEA.HI.X.SX32 R71, R75.reuse, R3, 0x1, P4 ;  /* 0x000000034b477211 */ /* 0x040fe200020f0eff */
[----:B------:R-:W-:Y:S01]  /*130f0*/  VIADD R75, R75, UR5 ;  /* 0x000000054b4b7c36 */ /* 0x000fe20008000000 */
[----:B0-----:R-:W-:Y:S01]  /*13100*/  ISETP.LT.AND P4, PT, R74, UR4, !P0 ;  /* 0x000000044a007c0c */ /* 0x001fe2000c781270 */
[----:B------:R-:W0:Y:S02]  /*13110*/  LDCU UR4, c[0x0][0x39c] ;  /* 0x00007380ff0477ac */ /* 0x000e240008000800 */
[----:B------:R5:W-:Y:S01]  /*13120*/  @P2 STG.E.U16 desc[UR16][R70.64], R76 ;  /* 0x0000004c46002986 */ /* 0x000be2000c101510 */
[----:B------:R-:W-:-:S02]  /*13130*/  VIADD R72, R75, UR5 ;  /* 0x000000054b487c36 */ /* 0x000fc40008000000 */
[----:B----4-:R-:W-:-:S03]  /*13140*/  VIADD R69, R2, 0xc5 ;  /* 0x000000c502457836 */ /* 0x010fc60000000000 */
[C---:B------:R-:W-:Y:S02]  /*13150*/  LEA R68, P6, R72.reuse, R0, 0x1 ;  /* 0x0000000048447211 */ /* 0x040fe400078c08ff */
[----:B-----5:R-:W-:Y:S02]  /*13160*/  F2FP.BF16.F32.PACK_AB R71, R5, R4 ;  /* 0x000000040547723e */ /* 0x020fe400000010ff */
[----:B------:R-:W-:Y:S02]  /*13170*/  LEA R4, P2, R75, R0, 0x1 ;  /* 0x000000004b047211 */ /* 0x000fe400078408ff */
[----:B------:R-:W-:Y:S02]  /*13180*/  PRMT R74, R71, 0x7610, R74 ;  /* 0x00007610474a7816 */ /* 0x000fe4000000004a */
[-C--:B------:R-:W-:Y:S02]  /*13190*/  LEA.HI.X.SX32 R5, R75, R3.reuse, 0x1, P2 ;  /* 0x000000034b057211 */ /* 0x080fe400010f0eff */
[----:B-1----:R-:W-:Y:S01]  /*131a0*/  ISETP.LT.AND P2, PT, R73, UR6, !P0 ;  /* 0x0000000649007c0c */ /* 0x002fe2000c741270 */
[----:B------:R-:W1:Y:S02]  /*131b0*/  LDCU UR6, c[0x0][0x39c] ;  /* 0x00007380ff0677ac */ /* 0x000e640008000800 */
[----:B------:R4:W-:Y:S01]  /*131c0*/  @P3 STG.E.U16 desc[UR16][R4.64], R74 ;  /* 0x0000004a04003986 */ /* 0x0009e2000c101510 */
[----:B--2---:R-:W-:Y:S01]  /*131d0*/  ISETP.LT.AND P3, PT, R69, UR7, !P0 ;  /* 0x0000000745007c0c */ /* 0x004fe2000c761270 */
[----:B------:R-:W2:Y:S01]  /*131e0*/  LDCU UR7, c[0x0][0x39c] ;  /* 0x00007380ff0777ac */ /* 0x000ea20008000800 */
[C---:B------:R-:W-:Y:S01]  /*131f0*/  LEA.HI.X.SX32 R69, R72.reuse, R3, 0x1, P6 ;  /* 0x0000000348457211 */ /* 0x040fe200030f0eff */
[----:B------:R-:W-:-:S04]  /*13200*/  VIADD R72, R72, UR5 ;  /* 0x0000000548487c36 */ /* 0x000fc80008000000 */
[C---:B------:R-:W-:Y:S01]  /*13210*/  VIADD R6, R72.reuse, UR5 ;  /* 0x0000000548067c36 */ /* 0x040fe20008000000 */
[----:B------:R-:W-:Y:S02]  /*13220*/  LEA R70, P6, R72, R0, 0x1 ;  /* 0x0000000048467211 */ /* 0x000fe400078c08ff */
[----:B----4-:R-:W-:Y:S01]  /*13230*/  PRMT R5, R71, 0x7632, R5 ;  /* 0x0000763247057816 */ /* 0x010fe20000000005 */
[----:B------:R-:W-:-:S04]  /*13240*/  VIADD R71, R2, 0xc6 ;  /* 0x000000c602477836 */ /* 0x000fc80000000000 */
[----:B------:R4:W-:Y:S01]  /*13250*/  @P1 STG.E.U16 desc[UR16][R68.64], R5 ;  /* 0x0000000544001986 */ /* 0x0009e2000c101510 */
[----:B0-----:R-:W-:Y:S01]  /*13260*/  ISETP.LT.AND P1, PT, R71, UR4, !P0 ;  /* 0x0000000447007c0c */ /* 0x001fe2000c721270 */
[----:B------:R-:W0:Y:S01]  /*13270*/  LDCU UR4, c[0x0][0x39c] ;  /* 0x00007380ff0477ac */ /* 0x000e220008000800 */
[-C--:B------:R-:W-:Y:S01]  /*13280*/  LEA.HI.X.SX32 R71, R72, R3.reuse, 0x1, P6 ;  /* 0x0000000348477211 */ /* 0x080fe200030f0eff */
[----:B------:R-:W-:Y:S01]  /*13290*/  VIADD R72, R2, 0xc7 ;  /* 0x000000c702487836 */ /* 0x000fe20000000000 */
[C---:B------:R-:W-:Y:S02]  /*132a0*/  LEA R4, P6, R6.reuse, R0, 0x1 ;  /* 0x0000000006047211 */ /* 0x040fe400078c08ff */
[----:B----4-:R-:W-:Y:S02]  /*132b0*/  PRMT R69, R7, 0x7610, R69 ;  /* 0x0000761007457816 */ /* 0x010fe40000000045 */
[----:B------:R-:W-:-:S03]  /*132c0*/  LEA.HI.X.SX32 R5, R6, R3, 0x1, P6 ;  /* 0x0000000306057211 */ /* 0x000fc600030f0eff */
[----:B------:R4:W-:Y:S01]  /*132d0*/  @P5 STG.E.U16 desc[UR16][R70.64], R69 ;  /* 0x0000004546005986 */ /* 0x0009e2000c101510 */
[----:B-1----:R-:W-:Y:S01]  /*132e0*/  ISETP.LT.AND P5, PT, R72, UR6, !P0 ;  /* 0x0000000648007c0c */ /* 0x002fe2000c7a1270 */
[----:B------:R-:W1:Y:S01]  /*132f0*/  LDCU UR6, c[0x0][0x39c] ;  /* 0x00007380ff0677ac */ /* 0x000e620008000800 */
[----:B----4-:R-:W-:Y:S01]  /*13300*/  PRMT R71, R7, 0x7632, R71 ;  /* 0x0000763207477816 */ /* 0x010fe20000000047 */
[----:B------:R-:W-:-:S04]  /*13310*/  VIADD R7, R6, UR5 ;  /* 0x0000000506077c36 */ /* 0x000fc80008000000 */
[----:B------:R4:W-:Y:S01]  /*13320*/  @P4 STG.E.U16 desc[UR16][R4.64], R71 ;  /* 0x0000004704004986 */ /* 0x0009e2000c101510 */
[C---:B------:R-:W-:Y:S01]  /*13330*/  LEA R6, P4, R7.reuse, R0, 0x1 ;  /* 0x0000000007067211 */ /* 0x040fe200078808ff */
[----:B------:R-:W-:-:S03]  /*13340*/  VIADD R68, R7, UR5 ;  /* 0x0000000507447c36 */ /* 0x000fc60008000000 */
[----:B------:R-:W-:Y:S02]  /*13350*/  LEA.HI.X.SX32 R7, R7, R3, 0x1, P4 ;  /* 0x0000000307077211 */ /* 0x000fe400020f0eff */
[----:B----4-:R-:W-:Y:S01]  /*13360*/  F2FP.BF16.F32.PACK_AB R5, R9, R8 ;  /* 0x000000080905723e */ /* 0x010fe200000010ff */
        /* <DEDUP_REMOVED lines=13> */
[----:B----4-:R-:W-:Y:S02]  /*13440*/  VIADD R6, R2, 0xca ;  /* 0x000000ca02067836 */ /* 0x010fe40000000000 */
[C---:B------:R-:W-:Y:S01]  /*13450*/  VIADD R10, R68.reuse, UR5 ;  /* 0x00000005440a7c36 */ /* 0x040fe20008000000 */
[-C--:B------:R-:W-:Y:S01]  /*13460*/  LEA.HI.X.SX32 R5, R68, R3.reuse, 0x1, P3 ;  /* 0x0000000344057211 */ /* 0x080fe200018f0eff */
[----:B------:R-:W-:Y:S01]  /*13470*/  VIADD R7, R2, 0xcb ;  /* 0x000000cb02077836 */ /* 0x000fe20000000000 */
[----:B0-----:R-:W-:Y:S01]  /*13480*/  ISETP.LT.AND P3, PT, R6, UR4, !P0 ;  /* 0x0000000406007c0c */ /* 0x001fe2000c761270 */
[----:B------:R-:W0:Y:S01]  /*13490*/  LDCU UR4, c[0x0][0x39c] ;  /* 0x00007380ff0477ac */ /* 0x000e220008000800 */
[----:B------:R-:W-:Y:S01]  /*134a0*/  LEA R6, P4, R10, R0, 0x1 ;  /* 0x000000000a067211 */ /* 0x000fe200078808ff */
[----:B------:R4:W-:Y:S01]  /*134b0*/  @P1 STG.E.U16 desc[UR16][R4.64], R11 ;  /* 0x0000000b04001986 */ /* 0x0009e2000c101510 */
[----:B--2---:R-:W-:Y:S01]  /*134c0*/  ISETP.LT.AND P1, PT, R7, UR7, !P0 ;  /* 0x0000000707007c0c */ /* 0x004fe2000c721270 */
[----:B-----5:R-:W-:Y:S01]  /*134d0*/  VIADD R8, R2, 0xcc ;  /* 0x000000cc02087836 */ /* 0x020fe20000000000 */
[C---:B------:R-:W-:Y:S01]  /*134e0*/  LEA.HI.X.SX32 R7, R10.reuse, R3, 0x1, P4 ;  /* 0x000000030a077211 */ /* 0x040fe200020f0eff */
[----:B------:R-:W-:Y:S01]  /*134f0*/  VIADD R10, R10, UR5 ;  /* 0x000000050a0a7c36 */ /* 0x000fe20008000000 */
[----:B------:R-:W2:Y:S02]  /*13500*/  LDCU UR7, c[0x0][0x39c] ;  /* 0x00007380ff0777ac */ /* 0x000ea40008000800 */
[----:B-1----:R-:W-:Y:S01]  /*13510*/  ISETP.LT.AND P4, PT, R8, UR6, !P0 ;  /* 0x0000000608007c0c */ /* 0x002fe2000c781270 */
[----:B------:R-:W1:Y:S01]  /*13520*/  LDCU UR6, c[0x0][0x39c] ;  /* 0x00007380ff0677ac */ /* 0x000e620008000800 */
[----:B----4-:R-:W-:Y:S01]  /*13530*/  PRMT R5, R11, 0x7632, R5 ;  /* 0x000076320b057816 */ /* 0x010fe20000000005 */
[----:B------:R-:W-:-:S04]  /*13540*/  VIADD R11, R10, UR5 ;  /* 0x000000050a0b7c36 */ /* 0x000fc80008000000 */
[----:B------:R4:W-:Y:S01]  /*13550*/  @P5 STG.E.U16 desc[UR16][R6.64], R5 ;  /* 0x0000000506005986 */ /* 0x0009e2000c101510 */
[----:B------:R-:W-:-:S04]  /*13560*/  LEA R8, P5, R10, R0, 0x1 ;  /* 0x000000000a087211 */ /* 0x000fc800078a08ff */
[-C--:B------:R-:W-:Y:S01]  /*13570*/  LEA.HI.X.SX32 R9, R10, R3.reuse, 0x1, P5 ;  /* 0x000000030a097211 */ /* 0x080fe200028f0eff */
[----:B------:R-:W-:Y:S01]  /*13580*/  VIADD R10, R2, 0xcd ;  /* 0x000000cd020a7836 */ /* 0x000fe20000000000 */
[C---:B------:R-:W-:Y:S02]  /*13590*/  LEA R4, P5, R11.reuse, R0, 0x1 ;  /* 0x000000000b047211 */ /* 0x040fe400078a08ff */
[----:B----4-:R-:W-:Y:S01]  /*135a0*/  PRMT R7, R12, 0x7610, R7 ;  /* 0x000076100c077816 */ /* 0x010fe20000000007 */
[----:B------:R-:W-:Y:S01]  /*135b0*/  VIADD R12, R2, 0xce ;  /* 0x000000ce020c7836 */ /* 0x000fe20000000000 */
[C---:B------:R-:W-:Y:S01]  /*135c0*/  LEA.HI.X.SX32 R5, R11.reuse, R3, 0x1, P5 ;  /* 0x000000030b057211 */ /* 0x040fe200028f0eff */
[----:B------:R-:W-:Y:S01]  /*135d0*/  VIADD R11, R11, UR5 ;  /* 0x000000050b0b7c36 */ /* 0x000fe20008000000 */
[----:B0-----:R-:W-:Y:S01]  /*135e0*/  ISETP.LT.AND P5, PT, R10, UR4, !P0 ;  /* 0x000000040a007c0c */ /* 0x001fe2000c7a1270 */
[----:B------:R0:W-:Y:S01]  /*135f0*/  @P6 STG.E.U16 desc[UR16][R8.64], R7 ;  /* 0x0000000708006986 */ /* 0x0001e2000c101510 */
[----:B------:R-:W4:Y:S01]  /*13600*/  LDCU UR4, c[0x0][0x39c] ;  /* 0x00007380ff0477ac */ /* 0x000f220008000800 */
[----:B------:R-:W-:-:S02]  /*13610*/  VIADD R10, R11, UR5 ;  /* 0x000000050b0a7c36 */ /* 0x000fc40008000000 */
[----:B------:R5:W-:Y:S01]  /*13620*/  @P2 STG.E.U16 desc[UR16][R4.64], R13 ;  /* 0x0000000d04002986 */ /* 0x000be2000c101510 */
[----:B------:R-:W-:-:S04]  /*13630*/  LEA R6, P2, R11, R0, 0x1 ;  /* 0x000000000b067211 */ /* 0x000fc800078408ff */
[-C--:B0-----:R-:W-:Y:S01]  /*13640*/  LEA.HI.X.SX32 R7, R11, R3.reuse, 0x1, P2 ;  /* 0x000000030b077211 */ /* 0x081fe200010f0eff */
[----:B------:R-:W-:Y:S01]  /*13650*/  VIADD R9, R2, 0xcf ;  /* 0x000000cf02097836 */ /* 0x000fe20000000000 */
[----:B------:R-:W-:Y:S02]  /*13660*/  LEA R8, P6, R10, R0, 0x1 ;  /* 0x000000000a087211 */ /* 0x000fe400078c08ff */
[----:B-1----:R-:W-:Y:S01]  /*13670*/  ISETP.LT.AND P2, PT, R12, UR6, !P0 ;  /* 0x000000060c007c0c */ /* 0x002fe2000c741270 */
[----:B------:R0:W-:Y:S01]  /*13680*/  @P3 STG.E.U16 desc[UR16][R6.64], R14 ;  /* 0x0000000e06003986 */ /* 0x0001e2000c101510 */
[----:B------:R-:W1:Y:S01]  /*13690*/  LDCU UR6, c[0x0][0x39c] ;  /* 0x00007380ff0677ac */ /* 0x000e620008000800 */
[----:B--2---:R-:W-:Y:S01]  /*136a0*/  ISETP.LT.AND P3, PT, R9, UR7, !P0 ;  /* 0x0000000709007c0c */ /* 0x004fe2000c761270 */
[----:B-----5:R-:W-:Y:S01]  /*136b0*/  VIADD R5, R2, 0xd0 ;  /* 0x000000d002057836 */ /* 0x020fe20000000000 */
[C---:B------:R-:W-:Y:S01]  /*136c0*/  LEA.HI.X.SX32 R9, R10.reuse, R3, 0x1, P6 ;  /* 0x000000030a097211 */ /* 0x040fe200030f0eff */
[----:B------:R-:W-:Y:S01]  /*136d0*/  VIADD R10, R10, UR5 ;  /* 0x000000050a0a7c36 */ /* 0x000fe20008000000 */
[----:B------:R-:W2:Y:S01]  /*136e0*/  LDCU UR7, c[0x0][0x39c] ;  /* 0x00007380ff0777ac */ /* 0x000ea20008000800 */
[----:B------:R-:W-:-:S02]  /*136f0*/  VIADD R12, R2, 0xd2 ;  /* 0x000000d2020c7836 */ /* 0x000fc40000000000 */
[C---:B------:R-:W-:Y:S01]  /*13700*/  VIADD R11, R10.reuse, UR5 ;  /* 0x000000050a0b7c36 */ /* 0x040fe20008000000 */
[----:B------:R-:W-:Y:S02]  /*13710*/  LEA R4, P6, R10, R0, 0x1 ;  /* 0x000000000a047211 */ /* 0x000fe400078c08ff */
[----:B0-----:R-:W-:-:S05]  /*13720*/  PRMT R7, R14, 0x7632, R7 ;  /* 0x000076320e077816 */ /* 0x001fca0000000007 */
[----:B------:R0:W-:Y:S01]  /*13730*/  @P1 STG.E.U16 desc[UR16][R8.64], R7 ;  /* 0x0000000708001986 */ /* 0x0001e2000c101510 */
[----:B----4-:R-:W-:Y:S01]  /*13740*/  ISETP.LT.AND P1, PT, R5, UR4, !P0 ;  /* 0x0000000405007c0c */ /* 0x010fe2000c721270 */
[----:B------:R-:W4:Y:S01]  /*13750*/  LDCU UR4, c[0x0][0x39c] ;  /* 0x00007380ff0477ac */ /* 0x000f220008000800 */
[----:B------:R-:W-:Y:S01]  /*13760*/  LEA.HI.X.SX32 R5, R10, R3, 0x1, P6 ;  /* 0x000000030a057211 */ /* 0x000fe200030f0eff */
[----:B------:R-:W-:Y:S01]  /*13770*/  VIADD R10, R2, 0xd1 ;  /* 0x000000d1020a7836 */ /* 0x000fe20000000000 */
[----:B------:R-:W-:-:S03]  /*13780*/  LEA R6, P6, R11, R0, 0x1 ;  /* 0x000000000b067211 */ /* 0x000fc600078c08ff */
[----:B------:R5:W-:Y:S01]  /*13790*/  @P4 STG.E.U16 desc[UR16][R4.64], R16 ;  /* 0x0000001004004986 */ /* 0x000be2000c101510 */
[----:B-1----:R-:W-:Y:S01]  /*137a0*/  ISETP.LT.AND P4, PT, R10, UR6, !P0 ;  /* 0x000000060a007c0c */ /* 0x002fe2000c781270 */
[----:B------:R-:W1:Y:S01]  /*137b0*/  LDCU UR6, c[0x0][0x39c] ;  /* 0x00007380ff0677ac */ /* 0x000e620008000800 */
[C---:B0-----:R-:W-:Y:S01]  /*137c0*/  LEA.HI.X.SX32 R7, R11.reuse, R3, 0x1, P6 ;  /* 0x000000030b077211 */ /* 0x041fe200030f0eff */
[----:B------:R-:W-:-:S04]  /*137d0*/  VIADD R11, R11, UR5 ;  /* 0x000000050b0b7c36 */ /* 0x000fc80008000000 */
[C---:B------:R-:W-:Y:S01]  /*137e0*/  VIADD R10, R11.reuse, UR5 ;  /* 0x000000050b0a7c36 */ /* 0x040fe20008000000 */
[----:B-----5:R-:W-:Y:S02]  /*137f0*/  PRMT R5, R16, 0x7632, R5 ;  /* 0x0000763210057816 */ /* 0x020fe40000000005 */
[----:B----4-:R-:W-:Y:S01]  /*13800*/  ISETP.LT.AND P6, PT, R12, UR4, !P0 ;  /* 0x000000040c007c0c */ /* 0x010fe2000c7c1270 */
[----:B------:R-:W0:Y:S01]  /*13810*/  LDCU UR4, c[0x0][0x39c] ;  /* 0x00007380ff0477ac */ /* 0x000e220008000800 */
[----:B------:R-:W-:Y:S01]  /*13820*/  VIADD R12, R2, 0xd8 ;  /* 0x000000d8020c7836 */ /* 0x000fe20000000000 */
[----:B------:R4:W-:Y:S01]  /*13830*/  @P5 STG.E.U16 desc[UR16][R6.64], R5 ;  /* 0x0000000506005986 */ /* 0x0009e2000c101510 */
[----:B------:R-:W-:-:S04]  /*13840*/  LEA R8, P5, R11, R0, 0x1 ;  /* 0x000000000b087211 */ /* 0x000fc800078a08ff */
[----:B------:R-:W-:Y:S02]  /*13850*/  LEA.HI.X.SX32 R9, R11, R3, 0x1, P5 ;  /* 0x000000030b097211 */ /* 0x000fe400028f0eff */
[----:B------:R-:W-:-:S03]  /*13860*/  LEA R4, P5, R10, R0, 0x1 ;  /* 0x000000000a047211 */ /* 0x000fc600078a08ff */
[----:B------:R5:W-:Y:S01]  /*13870*/  @P2 STG.E.U16 desc[UR16][R8.64], R18 ;  /* 0x0000001208002986 */ /* 0x000be2000c101510 */
[----:B----4-:R-:W-:Y:S01]  /*13880*/  VIADD R6, R2, 0xd3 ;  /* 0x000000d302067836 */ /* 0x010fe20000000000 */
        /* <DEDUP_REMOVED lines=9> */
[----:B------:R-:W-:Y:S01]  /*13920*/  VIADD R9, R2, 0xd5 ;  /* 0x000000d502097836 */ /* 0x000fe20000000000 */
[-C--:B----4-:R-:W-:Y:S01]  /*13930*/  LEA.HI.X.SX32 R7, R10, R3.reuse, 0x1, P3 ;  /* 0x000000030a077211 */ /* 0x090fe200018f0eff */
[----:B------:R-:W-:Y:S01]  /*13940*/  VIADD R4, R2, 0xd6 ;  /* 0x000000d602047836 */ /* 0x000fe20000000000 */
[----:B0-----:R-:W-:Y:S01]  /*13950*/  ISETP.LT.AND P3, PT, R8, UR4, !P0 ;  /* 0x0000000408007c0c */ /* 0x001fe2000c761270 */
[----:B------:R-:W0:Y:S01]  /*13960*/  LDCU UR4, c[0x0][0x39c] ;  /* 0x00007380ff0477ac */ /* 0x000e220008000800 */
[----:B------:R-:W-:Y:S01]  /*13970*/  LEA R8, P5, R11, R0, 0x1 ;  /* 0x000000000b087211 */ /* 0x000fe200078a08ff */
[----:B------:R-:W-:Y:S01]  /*13980*/  @P1 STG.E.U16 desc[UR16][R6.64], R20 ;  /* 0x0000001406001986 */ /* 0x000fe2000c101510 */
[----:B--2---:R-:W-:Y:S01]  /*13990*/  ISETP.LT.AND P1, PT, R9, UR7, !P0 ;  /* 0x0000000709007c0c */ /* 0x004fe2000c721270 */
        /* <DEDUP_REMOVED lines=10> */
[----:B------:R-:W-:Y:S01]  /*13a40*/  VIADD R11, R2, 0xd7 ;  /* 0x000000d7020b7836 */ /* 0x000fe20000000000 */
[-C--:B------:R-:W-:Y:S02]  /*13a50*/  LEA R6, P4, R10, R0.reuse, 0x1 ;  /* 0x000000000a067211 */ /* 0x080fe400078808ff */
[----:B------:R-:W-:Y:S01]  /*13a60*/  PRMT R9, R22, 0x7632, R9 ;  /* 0x0000763216097816 */ /* 0x000fe20000000009 */
[----:B------:R4:W-:Y:S01]  /*13a70*/  @P6 STG.E.U16 desc[UR16][R4.64], R22 ;  /* 0x0000001604006986 */ /* 0x0009e2000c101510 */
[C---:B------:R-:W-:Y:S01]  /*13a80*/  LEA.HI.X.SX32 R7, R10.reuse, R3, 0x1, P4 ;  /* 0x000000030a077211 */ /* 0x040fe200020f0eff */
[----:B------:R-:W-:Y:S01]  /*13a90*/  VIADD R10, R10, UR5 ;  /* 0x000000050a0a7c36 */ /* 0x000fe20008000000 */
[----:B0-----:R-:W-:Y:S01]  /*13aa0*/  ISETP.LT.AND P4, PT, R11, UR4, !P0 ;  /* 0x000000040b007c0c */ /* 0x001fe2000c781270 */
[----:B------:R-:W0:Y:S02]  /*13ab0*/  LDCU UR4, c[0x0][0x39c] ;  /* 0x00007380ff0477ac */ /* 0x000e240008000800 */
[----:B------:R5:W-:Y:S01]  /*13ac0*/  @P2 STG.E.U16 desc[UR16][R6.64], R9 ;  /* 0x0000000906002986 */ /* 0x000be2000c101510 */
[C---:B------:R-:W-:Y:S01]  /*13ad0*/  LEA R8, P2, R10.reuse, R0, 0x1 ;  /* 0x000000000a087211 */ /* 0x040fe200078408ff */
[----:B------:R-:W-:-:S02]  /*13ae0*/  VIADD R11, R10, UR5 ;  /* 0x000000050a0b7c36 */ /* 0x000fc40008000000 */
[----:B----4-:R-:W-:-:S03]  /*13af0*/  VIADD R5, R2, 0xd9 ;  /* 0x000000d902057836 */ /* 0x010fc60000000000 */
[----:B------:R-:W-:Y:S02]  /*13b00*/  LEA R4, P6, R11, R0, 0x1 ;  /* 0x000000000b047211 */ /* 0x000fe400078c08ff */
[-C--:B-----5:R-:W-:Y:S01]  /*13b10*/  LEA.HI.X.SX32 R9, R10, R3.reuse, 0x1, P2 ;  /* 0x000000030a097211 */ /* 0x0a0fe200010f0eff */
[----:B------:R-:W-:Y:S01]  /*13b20*/  VIADD R7, R2, 0xda ;  /* 0x000000da02077836 */ /* 0x000fe20000000000 */
[----:B-1----:R-:W-:Y:S01]  /*13b30*/  ISETP.LT.AND P2, PT, R12, UR6, !P0 ;  /* 0x000000060c007c0c */ /* 0x002fe2000c741270 */
[----:B------:R-:W1:Y:S01]  /*13b40*/  LDCU UR6, c[0x0][0x39c] ;  /* 0x00007380ff0677ac */ /* 0x000e620008000800 */
[----:B------:R-:W-:Y:S01]  /*13b50*/  VIADD R12, R2, 0xdc ;  /* 0x000000dc020c7836 */ /* 0x000fe20000000000 */
[----:B------:R4:W-:Y:S01]  /*13b60*/  @P3 STG.E.U16 desc[UR16][R8.64], R24 ;  /* 0x0000001808003986 */ /* 0x0009e2000c101510 */
[----:B--2---:R-:W-:Y:S01]  /*13b70*/  ISETP.LT.AND P3, PT, R5, UR7, !P0 ;  /* 0x0000000705007c0c */ /* 0x004fe2000c761270 */
[----:B------:R-:W2:Y:S01]  /*13b80*/  LDCU UR7, c[0x0][0x39c] ;  /* 0x00007380ff0777ac */ /* 0x000ea20008000800 */
[C---:B------:R-:W-:Y:S01]  /*13b90*/  LEA.HI.X.SX32 R5, R11.reuse, R3, 0x1, P6 ;  /* 0x000000030b057211 */ /* 0x040fe200030f0eff */
[----:B------:R-:W-:-:S04]  /*13ba0*/  VIADD R11, R11, UR5 ;  /* 0x000000050b0b7c36 */ /* 0x000fc80008000000 */
[C---:B------:R-:W-:Y:S01]  /*13bb0*/  VIADD R10, R11.reuse, UR5 ;  /* 0x000000050b0a7c36 */ /* 0x040fe20008000000 */
[----:B------:R-:W-:Y:S02]  /*13bc0*/  LEA R6, P6, R11, R0, 0x1 ;  /* 0x000000000b067211 */ /* 0x000fe400078c08ff */
[----:B----4-:R-:W-:-:S05]  /*13bd0*/  PRMT R9, R24, 0x7632, R9 ;  /* 0x0000763218097816 */ /* 0x010fca0000000009 */
[----:B------:R4:W-:Y:S01]  /*13be0*/  @P1 STG.E.U16 desc[UR16][R4.64], R9 ;  /* 0x0000000904001986 */ /* 0x0009e2000c101510 */
[----:B0-----:R-:W-:Y:S01]  /*13bf0*/  ISETP.LT.AND P1, PT, R7, UR4, !P0 ;  /* 0x0000000407007c0c */ /* 0x001fe2000c721270 */
[----:B------:R-:W0:Y:S01]  /*13c00*/  LDCU UR4, c[0x0][0x39c] ;  /* 0x00007380ff0477ac */ /* 0x000e220008000800 */
[----:B------:R-:W-:Y:S01]  /*13c10*/  LEA.HI.X.SX32 R7, R11, R3, 0x1, P6 ;  /* 0x000000030b077211 */ /* 0x000fe200030f0eff */
[----:B------:R-:W-:Y:S01]  /*13c20*/  VIADD R11, R2, 0xdb ;  /* 0x000000db020b7836 */ /* 0x000fe20000000000 */
[----:B------:R-:W-:-:S03]  /*13c30*/  LEA R8, P6, R10, R0, 0x1 ;  /* 0x000000000a087211 */ /* 0x000fc600078c08ff */
[----:B------:R-:W-:Y:S01]  /*13c40*/  @P5 STG.E.U16 desc[UR16][R6.64], R26 ;  /* 0x0000001a06005986 */ /* 0x000fe2000c101510 */
[----:B-1----:R-:W-:Y:S01]  /*13c50*/  ISETP.LT.AND P5, PT, R11, UR6, !P0 ;  /* 0x000000060b007c0c */ /* 0x002fe2000c7a1270 */
[----:B------:R-:W1:Y:S01]  /*13c60*/  LDCU UR6, c[0x0][0x39c] ;  /* 0x00007380ff0677ac */ /* 0x000e620008000800 */
[C---:B----4-:R-:W-:Y:S01]  /*13c70*/  LEA.HI.X.SX32 R9, R10.reuse, R3, 0x1, P6 ;  /* 0x000000030a097211 */ /* 0x050fe200030f0eff */
[----:B------:R-:W-:Y:S01]  /*13c80*/  VIADD R10, R10, UR5 ;  /* 0x000000050a0a7c36 */ /* 0x000fe20008000000 */
[----:B------:R-:W-:-:S03]  /*13c90*/  PRMT R5, R26, 0x7632, R5 ;  /* 0x000076321a057816 */ /* 0x000fc60000000005 */
[C---:B------:R-:W-:Y:S02]  /*13ca0*/  VIADD R11, R10.reuse, UR5 ;  /* 0x000000050a0b7c36 */ /* 0x040fe40008000000 */
[----:B------:R4:W-:Y:S01]  /*13cb0*/  @P4 STG.E.U16 desc[UR16][R8.64], R5 ;  /* 0x0000000508004986 */ /* 0x0009e2000c101510 */
[-C--:B------:R-:W-:Y:S02]  /*13cc0*/  LEA R4, P4, R10, R0.reuse, 0x1 ;  /* 0x000000000a047211 */ /* 0x080fe400078808ff */
[----:B0-----:R-:W-:Y:S01]  /*13cd0*/  ISETP.LT.AND P6, PT, R12, UR4, !P0 ;  /* 0x000000040c007c0c */ /* 0x001fe2000c7c1270 */
[----:B------:R-:W0:Y:S01]  /*13ce0*/  LDCU UR4, c[0x0][0x39c] ;  /* 0x00007380ff0477ac */ /* 0x000e220008000800 */
[----:B------:R-:W-:Y:S01]  /*13cf0*/  VIADD R12, R2, 0xe2 ;  /* 0x000000e2020c7836 */ /* 0x000fe20000000000 */
[----:B----4-:R-:W-:Y:S01]  /*13d00*/  LEA.HI.X.SX32 R5, R10, R3, 0x1, P4 ;  /* 0x000000030a057211 */ /* 0x010fe200020f0eff */
[----:B------:R-:W-:Y:S01]  /*13d10*/  VIADD R8, R2, 0xdd ;  /* 0x000000dd02087836 */ /* 0x000fe20000000000 */
[----:B------:R-:W-:-:S02]  /*13d20*/  LEA R6, P4, R11, R0, 0x1 ;  /* 0x000000000b067211 */ /* 0x000fc400078808ff */
[----:B------:R-:W-:Y:S01]  /*13d30*/  PRMT R9, R28, 0x7632, R9 ;  /* 0x000076321c097816 */ /* 0x000fe20000000009 */
[----:B------:R4:W-:Y:S01]  /*13d40*/  @P2 STG.E.U16 desc[UR16][R4.64], R28 ;  /* 0x0000001c04002986 */ /* 0x0009e2000c101510 */
[C---:B------:R-:W-:Y:S01]  /*13d50*/  LEA.HI.X.SX32 R7, R11.reuse, R3, 0x1, P4 ;  /* 0x000000030b077211 */ /* 0x040fe200020f0eff */
[----:B------:R-:W-:Y:S01]  /*13d60*/  VIADD R11, R11, UR5 ;  /* 0x000000050b0b7c36 */ /* 0x000fe20008000000 */
[----:B-1----:R-:W-:Y:S01]  /*13d70*/  ISETP.LT.AND P2, PT, R8, UR6, !P0 ;  /* 0x0000000608007c0c */ /* 0x002fe2000c741270 */
[----:B------:R-:W1:Y:S02]  /*13d80*/  LDCU UR6, c[0x0][0x39c] ;  /* 0x00007380ff0677ac */ /* 0x000e640008000800 */
[----:B------:R5:W-:Y:S01]  /*13d90*/  @P3 STG.E.U16 desc[UR16][R6.64], R9 ;  /* 0x0000000906003986 */ /* 0x000be2000c101510 */
[C---:B------:R-:W-:Y:S01]  /*13da0*/  LEA R8, P3, R11.reuse, R0, 0x1 ;  /* 0x000000000b087211 */ /* 0x040fe200078608ff */
[----:B------:R-:W-:Y:S02]  /*13db0*/  VIADD R10, R11, UR5 ;  /* 0x000000050b0a7c36 */ /* 0x000fe40008000000 */
[----:B----4-:R-:W-:-:S02]  /*13dc0*/  VIADD R4, R2, 0xde ;  /* 0x000000de02047836 */ /* 0x010fc40000000000 */
[C---:B------:R-:W-:Y:S01]  /*13dd0*/  VIADD R5, R2.reuse, 0xdf ;  /* 0x000000df02057836 */ /* 0x040fe20000000000 */
[-C--:B-----5:R-:W-:Y:S01]  /*13de0*/  LEA.HI.X.SX32 R9, R11, R3.reuse, 0x1, P3 ;  /* 0x000000030b097211 */ /* 0x0a0fe200018f0eff */
[----:B------:R-:W-:Y:S01]  /*13df0*/  VIADD R6, R2, 0xe0 ;  /* 0x000000e002067836 */ /* 0x000fe20000000000 */
[----:B0-----:R-:W-:Y:S01]  /*13e00*/  ISETP.LT.AND P3, PT, R4, UR4, !P0 ;  /* 0x0000000404007c0c */ /* 0x001fe2000c761270 */
[----:B------:R-:W0:Y:S01]  /*13e10*/  LDCU UR4, c[0x0][0x39c] ;  /* 0x00007380ff0477ac */ /* 0x000e220008000800 */
[C---:B------:R-:W-:Y:S01]  /*13e20*/  LEA R4, P4, R10.reuse, R0, 0x1 ;  /* 0x000000000a047211 */ /* 0x040fe200078808ff */
        /* <DEDUP_REMOVED lines=13> */
[CC--:B------:R-:W-:Y:S02]  /*13f00*/  LEA R8, P5, R11.reuse, R0.reuse, 0x1 ;  /* 0x000000000b087211 */ /* 0x0c0fe400078a08ff */
        /* <DEDUP_REMOVED lines=38> */
[CC--:B------:R-:W-:Y:S02]  /*14170*/  LEA R6, P5, R11.reuse, R0.reuse, 0x1 ;  /* 0x000000000b067211 */ /* 0x0c0fe400078a08ff */
[----:B0-----:R-:W-:Y:S01]  /*14180*/  ISETP.LT.AND P6, PT, R12, UR4, !P0 ;  /* 0x000000040c007c0c */ /* 0x001fe2000c7c1270 */
[----:B------:R-:W0:Y:S01]  /*14190*/  LDCU UR4, c[0x0][0x39c] ;  /* 0x00007380ff0477ac */ /* 0x000e220008000800 */
[C---:B------:R-:W-:Y:S01]  /*141a0*/  VIADD R12, R2.reuse, 0xec ;  /* 0x000000ec020c7836 */ /* 0x040fe20000000000 */
        /* <DEDUP_REMOVED lines=13> */
[----:B------:R-:W-:-:S03]  /*14280*/  VIADD R7, R2, 0xe9 ;  /* 0x000000e902077836 */ /* 0x000fc60000000000 */
[----:B0-----:R-:W-:Y:S01]  /*14290*/  ISETP.LT.AND P5, PT, R6, UR4, !P0 ;  /* 0x0000000406007c0c */ /* 0x001fe2000c7a1270 */
[----:B-----5:R-:W-:Y:S01]  /*142a0*/  VIADD R8, R2, 0xea ;  /* 0x000000ea02087836 */ /* 0x020fe20000000000 */
[----:B------:R-:W-:Y:S01]  /*142b0*/  LEA.HI.X.SX32 R5, R10, R3, 0x1, P3 ;  /* 0x000000030a057211 */ /* 0x000fe200018f0eff */
[----:B------:R-:W0:Y:S01]  /*142c0*/  LDCU UR4, c[0x0][0x39c] ;  /* 0x00007380ff0477ac */ /* 0x000e220008000800 */
[----:B------:R-:W-:-:S03]  /*142d0*/  LEA R6, P3, R11, R0, 0x1 ;  /* 0x000000000b067211 */ /* 0x000fc600078608ff */
[----:B------:R4:W-:Y:S01]  /*142e0*/  @P1 STG.E.U16 desc[UR16][R4.64], R40 ;  /* 0x0000002804001986 */ /* 0x0009e2000c101510 */
[----:B--2---:R-:W-:Y:S01]  /*142f0*/  ISETP.LT.AND P1, PT, R7, UR7, !P0 ;  /* 0x0000000707007c0c */ /* 0x004fe2000c721270 */
[----:B------:R-:W2:Y:S01]  /*14300*/  LDCU UR7, c[0x0][0x39c] ;  /* 0x00007380ff0777ac */ /* 0x000ea20008000800 */
[C---:B------:R-:W-:Y:S01]  /*14310*/  LEA.HI.X.SX32 R7, R11.reuse, R3, 0x1, P3 ;  /* 0x000000030b077211 */ /* 0x040fe200018f0eff */
[----:B------:R-:W-:Y:S01]  /*14320*/  VIADD R11, R11, UR5 ;  /* 0x000000050b0b7c36 */ /* 0x000fe20008000000 */
[----:B-1----:R-:W-:Y:S01]  /*14330*/  ISETP.LT.AND P3, PT, R8, UR6, !P0 ;  /* 0x0000000608007c0c */ /* 0x002fe2000c761270 */
[----:B------:R-:W1:Y:S02]  /*14340*/  LDCU UR6, c[0x0][0x39c] ;  /* 0x00007380ff0677ac */ /* 0x000e640008000800 */
[----:B------:R-:W-:Y:S01]  /*14350*/  VIADD R10, R11, UR5 ;  /* 0x000000050b0a7c36 */ /* 0x000fe20008000000 */
[----:B----4-:R-:W-:-:S05]  /*14360*/  PRMT R5, R40, 0x7632, R5 ;  /* 0x0000763228057816 */ /* 0x010fca0000000005 */
[----:B------:R4:W-:Y:S01]  /*14370*/  @P4 STG.E.U16 desc[UR16][R6.64], R5 ;  /* 0x0000000506004986 */ /* 0x0009e2000c101510 */
[----:B------:R-:W-:-:S04]  /*14380*/  LEA R8, P4, R11, R0, 0x1 ;  /* 0x000000000b087211 */ /* 0x000fc800078808ff */
[----:B------:R-:W-:Y:S01]  /*14390*/  LEA.HI.X.SX32 R9, R11, R3, 0x1, P4 ;  /* 0x000000030b097211 */ /* 0x000fe200020f0eff */
[----:B------:R-:W-:Y:S01]  /*143a0*/  VIADD R11, R2, 0xeb ;  /* 0x000000eb020b7836 */ /* 0x000fe20000000000 */
[----:B------:R-:W-:-:S03]  /*143b0*/  LEA R4, P4, R10, R0, 0x1 ;  /* 0x000000000a047211 */ /* 0x000fc600078808ff */
[----:B------:R5:W-:Y:S01]  /*143c0*/  @P6 STG.E.U16 desc[UR16][R8.64], R42 ;  /* 0x0000002a08006986 */ /* 0x000be2000c101510 */
[----:B----4-:R-:W-:Y:S02]  /*143d0*/  PRMT R7, R42, 0x7632, R7 ;  /* 0x000076322a077816 */ /* 0x010fe40000000007 */
        /* <DEDUP_REMOVED lines=9> */
[-C--:B----4-:R-:W-:Y:S01]  /*14470*/  LEA.HI.X.SX32 R7, R10, R3.reuse, 0x1, P2 ;  /* 0x000000030a077211 */ /* 0x090fe200010f0eff */
        /* <DEDUP_REMOVED lines=21> */
[C---:B----4-:R-:W-:Y:S01]  /*145d0*/  LEA.HI.X.SX32 R7, R10.reuse, R3, 0x1, P6 ;  /* 0x000000030a077211 */ /* 0x050fe200030f0eff */
[----:B------:R-:W-:-:S04]  /*145e0*/  VIADD R10, R10, UR5 ;  /* 0x000000050a0a7c36 */ /* 0x000fc80008000000 */
[----:B------:R-:W-:Y:S01]  /*145f0*/  VIADD R11, R10, UR5 ;  /* 0x000000050a0b7c36 */ /* 0x000fe20008000000 */
[----:B-----5:R-:W-:-:S04]  /*14600*/  PRMT R5, R46, 0x7632, R5 ;  /* 0x000076322e057816 */ /* 0x020fc80000000005 */
[-C--:B------:R-:W-:Y:S01]  /*14610*/  LEA R4, P6, R11, R0.reuse, 0x1 ;  /* 0x000000000b047211 */ /* 0x080fe200078c08ff */
[----:B------:R4:W-:Y:S01]  /*14620*/  @P4 STG.E.U16 desc[UR16][R6.64], R5 ;  /* 0x0000000506004986 */ /* 0x0009e2000c101510 */
[----:B------:R-:W-:-:S04]  /*14630*/  LEA R8, P4, R10, R0, 0x1 ;  /* 0x000000000a087211 */ /* 0x000fc800078808ff */
[-C--:B------:R-:W-:Y:S02]  /*14640*/  LEA.HI.X.SX32 R9, R10, R3.reuse, 0x1, P4 ;  /* 0x000000030a097211 */ /* 0x080fe400020f0eff */
[----:B0-----:R-:W-:Y:S01]  /*14650*/  ISETP.LT.AND P4, PT, R12, UR4, !P0 ;  /* 0x000000040c007c0c */ /* 0x001fe2000c781270 */
[----:B------:R-:W0:Y:S01]  /*14660*/  LDCU UR4, c[0x0][0x39c] ;  /* 0x00007380ff0477ac */ /* 0x000e220008000800 */
[C---:B------:R-:W-:Y:S01]  /*14670*/  VIADD R12, R2.reuse, 0xf6 ;  /* 0x000000f6020c7836 */ /* 0x040fe20000000000 */
        /* <DEDUP_REMOVED lines=11> */
[----:B------:R-:W-:-:S03]  /*14730*/  VIADD R9, R2, 0xf3 ;  /* 0x000000f302097836 */ /* 0x000fc60000000000 */
[----:B0-----:R-:W-:Y:S01]  /*14740*/  ISETP.LT.AND P6, PT, R8, UR4, !P0 ;  /* 0x0000000408007c0c */ /* 0x001fe2000c7c1270 */
[----:B------:R-:W0:Y:S01]  /*14750*/  LDCU UR4, c[0x0][0x39c] ;  /* 0x00007380ff0477ac */ /* 0x000e220008000800 */
[-C--:B----4-:R-:W-:Y:S01]  /*14760*/  LEA.HI.X.SX32 R7, R11, R3.reuse, 0x1, P5 ;  /* 0x000000030b077211 */ /* 0x090fe200028f0eff */
[----:B------:R-:W-:Y:S01]  /*14770*/  VIADD R4, R2, 0xf4 ;  /* 0x000000f402047836 */ /* 0x000fe20000000000 */
[-C--:B------:R-:W-:Y:S02]  /*14780*/  LEA R8, P5, R10, R0.reuse, 0x1 ;  /* 0x000000000a087211 */ /* 0x080fe400078a08ff */
[----:B------:R-:W-:Y:S01]  /*14790*/  PRMT R5, R50, 0x7632, R5 ;  /* 0x0000763232057816 */ /* 0x000fe20000000005 */
[----:B------:R-:W-:Y:S01]  /*147a0*/  @P1 STG.E.U16 desc[UR16][R6.64], R50 ;  /* 0x0000003206001986 */ /* 0x000fe2000c101510 */
[----:B--2---:R-:W-:Y:S01]  /*147b0*/  ISETP.LT.AND P1, PT, R9, UR7, !P0 ;  /* 0x0000000709007c0c */ /* 0x004fe2000c721270 */
[----:B------:R-:W2:Y:S01]  /*147c0*/  LDCU UR7, c[0x0][0x39c] ;  /* 0x00007380ff0777ac */ /* 0x000ea20008000800 */
[C---:B------:R-:W-:Y:S01]  /*147d0*/  LEA.HI.X.SX32 R9, R10.reuse, R3, 0x1, P5 ;  /* 0x000000030a097211 */ /* 0x040fe200028f0eff */
[----:B------:R-:W-:Y:S01]  /*147e0*/  VIADD R10, R10, UR5 ;  /* 0x000000050a0a7c36 */ /* 0x000fe20008000000 */
[----:B-1----:R-:W-:Y:S01]  /*147f0*/  ISETP.LT.AND P5, PT, R4, UR6, !P0 ;  /* 0x0000000604007c0c */ /* 0x002fe2000c7a1270 */
[----:B------:R-:W1:Y:S02]  /*14800*/  LDCU UR6, c[0x0][0x39c] ;  /* 0x00007380ff0677ac */ /* 0x000e640008000800 */
[----:B------:R4:W-:Y:S01]  /*14810*/  @P3 STG.E.U16 desc[UR16][R8.64], R5 ;  /* 0x0000000508003986 */ /* 0x0009e2000c101510 */
[C---:B------:R-:W-:Y:S01]  /*14820*/  LEA R4, P3, R10.reuse, R0, 0x1 ;  /* 0x000000000a047211 */ /* 0x040fe200078608ff */
[----:B------:R-:W-:-:S03]  /*14830*/  VIADD R11, R10, UR5 ;  /* 0x000000050a0b7c36 */ /* 0x000fc60008000000 */
        /* <DEDUP_REMOVED lines=8> */
[----:B------:R-:W0:Y:S01]  /*148c0*/  LDCU UR4, c[0x0][0x39c] ;  /* 0x00007380ff0477ac */ /* 0x000e220008000800 */
[----:B-1----:R-:W-:Y:S01]  /*148d0*/  ISETP.LT.AND P3, PT, R12, UR6, !P0 ;  /* 0x000000060c007c0c */ /* 0x002fe2000c761270 */
[----:B------:R1:W-:Y:S01]  /*148e0*/  @P2 STG.E.U16 desc[UR16][R6.64], R9 ;  /* 0x0000000906002986 */ /* 0x0003e2000c101510 */
[C---:B------:R-:W-:Y:S01]  /*148f0*/  LEA R8, P2, R11.reuse, R0, 0x1 ;  /* 0x000000000b087211 */ /* 0x040fe200078408ff */
[----:B------:R-:W-:Y:S01]  /*14900*/  VIADD R10, R11, UR5 ;  /* 0x000000050b0a7c36 */ /* 0x000fe20008000000 */
[----:B------:R-:W5:Y:S01]  /*14910*/  LDCU UR6, c[0x0][0x39c] ;  /* 0x00007380ff0677ac */ /* 0x000f620008000800 */
[----:B------:R-:W-:-:S02]  /*14920*/  VIADD R12, R2, 0xfd ;  /* 0x000000fd020c7836 */ /* 0x000fc40000000000 */
[C---:B----4-:R-:W-:Y:S01]  /*14930*/  VIADD R5, R2.reuse, 0xf7 ;  /* 0x000000f702057836 */ /* 0x050fe20000000000 */
[-C--:B-1----:R-:W-:Y:S01]  /*14940*/  LEA.HI.X.SX32 R9, R11, R3.reuse, 0x1, P2 ;  /* 0x000000030b097211 */ /* 0x082fe200010f0eff */
[----:B------:R-:W-:Y:S01]  /*14950*/  VIADD R6, R2, 0xf8 ;  /* 0x000000f802067836 */ /* 0x000fe20000000000 */
[-C--:B------:R-:W-:Y:S02]  /*14960*/  LEA R4, P2, R10, R0.reuse, 0x1 ;  /* 0x000000000a047211 */ /* 0x080fe400078408ff */
[----:B------:R-:W-:Y:S01]  /*14970*/  PRMT R7, R54, 0x7632, R7 ;  /* 0x0000763236077816 */ /* 0x000fe20000000007 */
[----:B------:R-:W-:Y:S01]  /*14980*/  @P6 STG.E.U16 desc[UR16][R8.64], R54 ;  /* 0x0000003608006986 */ /* 0x000fe2000c101510 */
[----:B--2---:R-:W-:Y:S01]  /*14990*/  ISETP.LT.AND P6, PT, R5, UR7, !P0 ;  /* 0x0000000705007c0c */ /* 0x004fe2000c7c1270 */
[----:B------:R-:W1:Y:S01]  /*149a0*/  LDCU UR7, c[0x0][0x39c] ;  /* 0x00007380ff0777ac */ /* 0x000e620008000800 */
[C---:B------:R-:W-:Y:S01]  /*149b0*/  LEA.HI.X.SX32 R5, R10.reuse, R3, 0x1, P2 ;  /* 0x000000030a057211 */ /* 0x040fe200010f0eff */
[----:B------:R-:W-:Y:S01]  /*149c0*/  VIADD R10, R10, UR5 ;  /* 0x000000050a0a7c36 */ /* 0x000fe20008000000 */
[----:B0-----:R-:W-:Y:S01]  /*149d0*/  ISETP.LT.AND P2, PT, R6, UR4, !P0 ;  /* 0x0000000406007c0c */ /* 0x001fe2000c741270 */
[----:B------:R-:W0:Y:S02]  /*149e0*/  LDCU UR4, c[0x0][0x39c] ;  /* 0x00007380ff0477ac */ /* 0x000e240008000800 */
[----:B------:R2:W-:Y:S01]  /*149f0*/  @P1 STG.E.U16 desc[UR16][R4.64], R7 ;  /* 0x0000000704001986 */ /* 0x0005e2000c101510 */
[C---:B------:R-:W-:Y:S01]  /*14a00*/  LEA R6, P1, R10.reuse, R0, 0x1 ;  /* 0x000000000a067211 */ /* 0x040fe200078208ff */
[----:B------:R-:W-:-:S03]  /*14a10*/  VIADD R11, R10, UR5 ;  /* 0x000000050a0b7c36 */ /* 0x000fc60008000000 */
[-C--:B--2---:R-:W-:Y:S01]  /*14a20*/  LEA.HI.X.SX32 R7, R10, R3.reuse, 0x1, P1 ;  /* 0x000000030a077211 */ /* 0x084fe200008f0eff */
[C---:B------:R-:W-:Y:S01]  /*14a30*/  VIADD R10, R2.reuse, 0xf9 ;  /* 0x000000f9020a7836 */ /* 0x040fe20000000000 */
[C---:B------:R-:W-:Y:S01]  /*14a40*/  LEA R8, P1, R11.reuse, R0, 0x1 ;  /* 0x000000000b087211 */ /* 0x040fe200078208ff */
[----:B------:R-:W-:Y:S02]  /*14a50*/  VIADD R5, R2, 0xfa ;  /* 0x000000fa02057836 */ /* 0x000fe40000000000 */
[----:B------:R2:W-:Y:S01]  /*14a60*/  @P5 STG.E.U16 desc[UR16][R6.64], R56 ;  /* 0x0000003806005986 */ /* 0x0005e2000c101510 */
[C---:B------:R-:W-:Y:S01]  /*14a70*/  LEA.HI.X.SX32 R9, R11.reuse, R3, 0x1, P1 ;  /* 0x000000030b097211 */ /* 0x040fe200008f0eff */
[----:B------:R-:W-:Y:S01]  /*14a80*/  VIADD R11, R11, UR5 ;  /* 0x000000050b0b7c36 */ /* 0x000fe20008000000 */
[----:B-----5:R-:W-:Y:S01]  /*14a90*/  ISETP.LT.AND P1, PT, R10, UR6, !P0 ;  /* 0x000000060a007c0c */ /* 0x020fe2000c721270 */
[----:B------:R-:W-:Y:S01]  /*14aa0*/  VIADD R10, R2, 0xfb ;  /* 0x000000fb020a7836 */ /* 0x000fe20000000000 */
[----:B0-----:R-:W-:Y:S01]  /*14ab0*/  ISETP.LT.AND P5, PT, R5, UR4, !P0 ;  /* 0x0000000405007c0c */ /* 0x001fe2000c7a1270 */
[----:B------:R-:W0:Y:S01]  /*14ac0*/  LDCU UR4, c[0x0][0x39c] ;  /* 0x00007380ff0477ac */ /* 0x000e220008000800 */
[----:B------:R-:W4:Y:S01]  /*14ad0*/  LDCU UR6, c[0x0][0x39c] ;  /* 0x00007380ff0677ac */ /* 0x000f220008000800 */
[----:B--2---:R-:W-:-:S05]  /*14ae0*/  PRMT R7, R56, 0x7632, R7 ;  /* 0x0000763238077816 */ /* 0x004fca0000000007 */
[----:B------:R2:W-:Y:S01]  /*14af0*/  @P4 STG.E.U16 desc[UR16][R8.64], R7 ;  /* 0x0000000708004986 */ /* 0x0005e2000c101510 */
[----:B------:R-:W-:-:S04]  /*14b00*/  LEA R4, P4, R11, R0, 0x1 ;  /* 0x000000000b047211 */ /* 0x000fc800078808ff */
[C---:B------:R-:W-:Y:S01]  /*14b10*/  LEA.HI.X.SX32 R5, R11.reuse, R3, 0x1, P4 ;  /* 0x000000030b057211 */ /* 0x040fe200020f0eff */
[----:B------:R-:W-:Y:S01]  /*14b20*/  VIADD R11, R11, UR5 ;  /* 0x000000050b0b7c36 */ /* 0x000fe20008000000 */
[----:B-1----:R-:W-:-:S03]  /*14b30*/  ISETP.LT.AND P4, PT, R10, UR7, !P0 ;  /* 0x000000070a007c0c */ /* 0x002fc6000c781270 */
[----:B------:R1:W-:Y:S01]  /*14b40*/  @P3 STG.E.U16 desc[UR16][R4.64], R58 ;  /* 0x0000003a04003986 */ /* 0x0003e2000c101510 */
[C---:B------:R-:W-:Y:S01]  /*14b50*/  LEA R6, P3, R11.reuse, R0, 0x1 ;  /* 0x000000000b067211 */ /* 0x040fe200078608ff */
[----:B------:R-:W-:-:S03]  /*14b60*/  VIADD R10, R11, UR5 ;  /* 0x000000050b0a7c36 */ /* 0x000fc60008000000 */
[----:B--2---:R-:W-:Y:S01]  /*14b70*/  LEA.HI.X.SX32 R7, R11, R3, 0x1, P3 ;  /* 0x000000030b077211 */ /* 0x004fe200018f0eff */
[----:B------:R-:W-:Y:S01]  /*14b80*/  VIADD R11, R2, 0xfc ;  /* 0x000000fc020b7836 */ /* 0x000fe20000000000 */
[----:B------:R-:W-:Y:S01]  /*14b90*/  LEA R8, P3, R10, R0, 0x1 ;  /* 0x000000000a087211 */ /* 0x000fe200078608ff */
[----:B------:R-:W-:-:S03]  /*14ba0*/  VIADD R2, R2, 0xff ;  /* 0x000000ff02027836 */ /* 0x000fc60000000000 */
[C---:B------:R-:W-:Y:S01]  /*14bb0*/  LEA.HI.X.SX32 R9, R10.reuse, R3, 0x1, P3 ;  /* 0x000000030a097211 */ /* 0x040fe200018f0eff */
[----:B------:R-:W-:Y:S01]  /*14bc0*/  VIADD R10, R10, UR5 ;  /* 0x000000050a0a7c36 */ /* 0x000fe20008000000 */
[----:B-1----:R-:W-:Y:S02]  /*14bd0*/  PRMT R5, R58, 0x7632, R5 ;  /* 0x000076323a057816 */ /* 0x002fe40000000005 */
[----:B0-----:R-:W-:Y:S01]  /*14be0*/  ISETP.LT.AND P3, PT, R11, UR4, !P0 ;  /* 0x000000040b007c0c */ /* 0x001fe2000c761270 */
[C---:B------:R-:W-:Y:S01]  /*14bf0*/  VIADD R11, R10.reuse, UR5 ;  /* 0x000000050a0b7c36 */ /* 0x040fe20008000000 */
[----:B------:R-:W0:Y:S01]  /*14c00*/  LDCU UR4, c[0x0][0x39c] ;  /* 0x00007380ff0477ac */ /* 0x000e220008000800 */
[----:B------:R1:W-:Y:S04]  /*14c10*/  @P6 STG.E.U16 desc[UR16][R6.64], R5 ;  /* 0x0000000506006986 */ /* 0x0003e8000c101510 */
[----:B------:R2:W-:Y:S01]  /*14c20*/  @P2 STG.E.U16 desc[UR16][R8.64], R60 ;  /* 0x0000003c08002986 */ /* 0x0005e2000c101510 */
[----:B------:R-:W-:-:S04]  /*14c30*/  LEA R4, P2, R10, R0, 0x1 ;  /* 0x000000000a047211 */ /* 0x000fc800078408ff */
[----:B-1----:R-:W-:Y:S01]  /*14c40*/  LEA.HI.X.SX32 R5, R10, R3, 0x1, P2 ;  /* 0x000000030a057211 */ /* 0x002fe200010f0eff */
[C---:B------:R-:W-:Y:S01]  /*14c50*/  VIADD R10, R11.reuse, UR5 ;  /* 0x000000050b0a7c36 */ /* 0x040fe20008000000 */
[----:B------:R-:W-:Y:S02]  /*14c60*/  PRMT R7, R60, 0x7632, R7 ;  /* 0x000076323c077816 */ /* 0x000fe40000000007 */
[----:B----4-:R-:W-:Y:S01]  /*14c70*/  ISETP.LT.AND P2, PT, R12, UR6, !P0 ;  /* 0x000000060c007c0c */ /* 0x010fe2000c741270 */
[C---:B------:R-:W-:Y:S01]  /*14c80*/  VIADD R13, R10.reuse, UR5 ;  /* 0x000000050a0d7c36 */ /* 0x040fe20008000000 */
[----:B------:R-:W1:Y:S01]  /*14c90*/  LDCU UR6, c[0x0][0x39c] ;  /* 0x00007380ff0677ac */ /* 0x000e620008000800 */
[----:B------:R4:W-:Y:S01]  /*14ca0*/  @P1 STG.E.U16 desc[UR16][R4.64], R7 ;  /* 0x0000000704001986 */ /* 0x0009e2000c101510 */
[-C--:B------:R-:W-:Y:S01]  /*14cb0*/  LEA R6, P1, R11, R0.reuse, 0x1 ;  /* 0x000000000b067211 */ /* 0x080fe200078208ff */
[----:B------:R-:W-:Y:S01]  /*14cc0*/  VIADD R14, R13, UR5 ;  /* 0x000000050d0e7c36 */ /* 0x000fe20008000000 */
[----:B--2---:R-:W-:-:S03]  /*14cd0*/  LEA R8, P6, R10, R0, 0x1 ;  /* 0x000000000a087211 */ /* 0x004fc600078c08ff */
[----:B------:R-:W-:Y:S01]  /*14ce0*/  VIADD R15, R14, UR5 ;  /* 0x000000050e0f7c36 */ /* 0x000fe20008000000 */
[-C--:B------:R-:W-:Y:S02]  /*14cf0*/  LEA.HI.X.SX32 R9, R10, R3.reuse, 0x1, P6 ;  /* 0x000000030a097211 */ /* 0x080fe400030f0eff */
[-C--:B------:R-:W-:Y:S01]  /*14d00*/  LEA R12, P6, R14, R0.reuse, 0x1 ;  /* 0x000000000e0c7211 */ /* 0x080fe200078c08ff */
[----:B------:R-:W-:Y:S01]  /*14d10*/  VIADD R16, R15, UR5 ;  /* 0x000000050f107c36 */ /* 0x000fe20008000000 */
[----:B----4-:R-:W-:Y:S02]  /*14d20*/  LEA.HI.X.SX32 R7, R11, R3, 0x1, P1 ;  /* 0x000000030b077211 */ /* 0x010fe400008f0eff */
[----:B------:R-:W-:-:S03]  /*14d30*/  LEA R10, P1, R13, R0, 0x1 ;  /* 0x000000000d0a7211 */ /* 0x000fc600078208ff */
[----:B------:R2:W-:Y:S01]  /*14d40*/  @P5 STG.E.U16 desc[UR16][R6.64], R62 ;  /* 0x0000003e06005986 */ /* 0x0005e2000c101510 */
[-C--:B------:R-:W-:Y:S02]  /*14d50*/  LEA.HI.X.SX32 R11, R13, R3.reuse, 0x1, P1 ;  /* 0x000000030d0b7211 */ /* 0x080fe400008f0eff */
[-C--:B------:R-:W-:Y:S02]  /*14d60*/  LEA.HI.X.SX32 R13, R14, R3.reuse, 0x1, P6 ;  /* 0x000000030e0d7211 */ /* 0x080fe400030f0eff */
[----:B------:R-:W-:Y:S02]  /*14d70*/  LEA R4, P6, R16, R0, 0x1 ;  /* 0x0000000010047211 */ /* 0x000fe400078c08ff */
[----:B0-----:R-:W-:Y:S02]  /*14d80*/  ISETP.LT.AND P1, PT, R17, UR4, !P0 ;  /* 0x0000000411007c0c */ /* 0x001fe4000c721270 */
[----:B-1----:R-:W-:Y:S02]  /*14d90*/  ISETP.LT.AND P0, PT, R2, UR6, !P0 ;  /* 0x0000000602007c0c */ /* 0x002fe4000c701270 */
[----:B------:R-:W-:-:S02]  /*14da0*/  LEA.HI.X.SX32 R5, R16, R3, 0x1, P6 ;  /* 0x0000000310057211 */ /* 0x000fc400030f0eff */
[C---:B------:R-:W-:Y:S02]  /*14db0*/  LEA R2, P6, R15.reuse, R0, 0x1 ;  /* 0x000000000f027211 */ /* 0x040fe400078c08ff */
[----:B------:R-:W-:Y:S02]  /*14dc0*/  PRMT R0, R62, 0x7632, R0 ;  /* 0x000076323e007816 */ /* 0x000fe40000000000 */
[----:B--2---:R-:W-:Y:S02]  /*14dd0*/  PRMT R7, R64, 0x7632, R7 ;  /* 0x0000763240077816 */ /* 0x004fe40000000007 */
[----:B------:R-:W-:Y:S01]  /*14de0*/  LEA.HI.X.SX32 R3, R15, R3, 0x1, P6 ;  /* 0x000000030f037211 */ /* 0x000fe200030f0eff */
[----:B------:R0:W-:Y:S04]  /*14df0*/  @P4 STG.E.U16 desc[UR16][R8.64], R0 ;  /* 0x0000000008004986 */ /* 0x0001e8000c101510 */
[----:B------:R1:W-:Y:S04]  /*14e00*/  @P3 STG.E.U16 desc[UR16][R10.64], R64 ;  /* 0x000000400a003986 */ /* 0x0003e8000c101510 */
[----:B------:R1:W-:Y:S01]  /*14e10*/  @P2 STG.E.U16 desc[UR16][R12.64], R7 ;  /* 0x000000070c002986 */ /* 0x0003e2000c101510 */
[----:B0-----:R-:W-:-:S03]  /*14e20*/  PRMT R9, R66, 0x7632, R9 ;  /* 0x0000763242097816 */ /* 0x001fc60000000009 */
[----:B------:R1:W-:Y:S04]  /*14e30*/  @P1 STG.E.U16 desc[UR16][R2.64], R66 ;  /* 0x0000004202001986 */ /* 0x0003e8000c101510 */
[----:B------:R1:W-:Y:S01]  /*14e40*/  @P0 STG.E.U16 desc[UR16][R4.64], R9 ;  /* 0x0000000904000986 */ /* 0x0003e2000c101510 */
[----:B---3--:R-:W-:Y:S06]  /*14e50*/  BAR.SYNC.DEFER_BLOCKING 0x0 ;  /* 0x0000000000007b1d */ /* 0x008fec0000010000 */
[----:B------:R-:W-:Y:S05]  /*14e60*/  BRA.U UP0, `(.L_x_20) ;  /* 0x0000000100a07547 */ /* 0x000fea000b800000 */
[----:B------:R-:W0:Y:S01]  /*14e70*/  S2UR UR5, SR_CgaCtaId ;  /* 0x00000000000579c3 */ /* 0x000e220000008800 */
[----:B------:R-:W-:Y:S01]  /*14e80*/  NOP ;  /* 0x0000000000007918 */ /* 0x000fe20000000000 */
[----:B------:R-:W-:Y:S01]  /*14e90*/  UMOV UR4, 0x50 ;  /* 0x0000005000047882 */ /* 0x000fe20000000000 */
[----:B------:R-:W-:Y:S02]  /*14ea0*/  IMAD.U32 R0, RZ, RZ, UR18 ;  /* 0x00000012ff007e24 */ /* 0x000fe4000f8e00ff */
[----:B-1----:R-:W-:Y:S02]  /*14eb0*/  IMAD.MOV.U32 R3, RZ, RZ, 0xffff ;  /* 0x0000ffffff037424 */ /* 0x002fe400078e00ff */
[----:B------:R-:W-:Y:S01]  /*14ec0*/  IMAD.MOV.U32 R7, RZ, RZ, 0x1 ;  /* 0x00000001ff077424 */ /* 0x000fe200078e00ff */
[----:B------:R-:W-:-:S04]  /*14ed0*/  LOP3.LUT R0, R0, 0xffff, RZ, 0xc0, !PT ;  /* 0x0000ffff00007812 */ /* 0x000fc800078ec0ff */
[----:B------:R-:W-:-:S05]  /*14ee0*/  SHF.R.U32.HI R0, RZ, 0x5, R0 ;  /* 0x00000005ff007819 */ /* 0x000fca0000011600 */
[----:B------:R-:W-:Y:S01]  /*14ef0*/  VIADD R2, R0, 0x10 ;  /* 0x0000001000027836 */ /* 0x000fe20000000000 */
[----:B------:R-:W-:Y:S01]  /*14f00*/  SHF.L.U32 R0, R3, R0, RZ ;  /* 0x0000000003007219 */ /* 0x000fe200000006ff */
[----:B0-----:R-:W-:-:S03]  /*14f10*/  ULEA UR6, UR5, UR4, 0x18 ;  /* 0x0000000405067291 */ /* 0x001fc6000f8ec0ff */
[----:B------:R-:W-:-:S04]  /*14f20*/  SHF.L.U32 R3, R7, R2, RZ ;  /* 0x0000000207037219 */ /* 0x000fc800000006ff */
[----:B------:R-:W-:Y:S02]  /*14f30*/  LOP3.LUT R0, R3, R0, RZ, 0xfc, !PT ;  /* 0x0000000003007212 */ /* 0x000fe400078efcff */
[----:B------:R-:W0:Y:S02]  /*14f40*/  LDS R5, [UR6] ;  /* 0x00000006ff057984 */ /* 0x000e240008000800 */
[C---:B------:R-:W-:Y:S02]  /*14f50*/  LOP3.LUT R2, R0.reuse, 0xffff, RZ, 0xc0, !PT ;  /* 0x0000ffff00027812 */ /* 0x040fe400078ec0ff */
[----:B0-----:R-:W-:-:S04]  /*14f60*/  LOP3.LUT R3, R0, 0xffff, R5, 0x80, !PT ;  /* 0x0000ffff00037812 */ /* 0x001fc800078e8005 */
[----:B------:R-:W-:-:S13]  /*14f70*/  ISETP.NE.AND P0, PT, R3, R2, PT ;  /* 0x000000020300720c */ /* 0x000fda0003f05270 */
[----:B------:R-:W-:Y:S05]  /*14f80*/  @P0 BRA `(.L_x_21) ;  /* 0x0000000000500947 */ /* 0x000fea0003800000 */
[----:B------:R-:W-:Y:S02]  /*14f90*/  SHF.R.U32.HI R5, RZ, 0x10, R5 ;  /* 0x00000010ff057819 */ /* 0x000fe40000011605 */
[----:B------:R-:W-:-:S04]  /*14fa0*/  SHF.R.U32.HI R2, RZ, 0x10, R0 ;  /* 0x00000010ff027819 */ /* 0x000fc80000011600 */
[----:B------:R-:W-:-:S04]  /*14fb0*/  LOP3.LUT R5, R5, R2, RZ, 0xc0, !PT ;  /* 0x0000000205057212 */ /* 0x000fc800078ec0ff */
[----:B------:R-:W-:-:S13]  /*14fc0*/  ISETP.NE.AND P0, PT, R5, R2, PT ;  /* 0x000000020500720c */ /* 0x000fda0003f05270 */
[----:B------:R-:W-:Y:S05]  /*14fd0*/  @P0 BRA `(.L_x_22) ;  /* 0x0000000000300947 */ /* 0x000fea0003800000 */
[----:B------:R-:W-:Y:S01]  /*14fe0*/  R2UR UR4, R0 ;  /* 0x00000000000472ca */ /* 0x000fe200000e0000 */
[----:B------:R-:W-:Y:S01]  /*14ff0*/  VOTEU.ANY UR5, UPT, PT ;  /* 0x0000000000057886 */ /* 0x000fe200038e0100 */
[----:B------:R-:W0:Y:S01]  /*15000*/  S2R R0, SR_LANEID ;  /* 0x0000000000007919 */ /* 0x000e220000000000 */
[----:B------:R-:W-:-:S10]  /*15010*/  UFLO.U32 UR5, UR5 ;  /* 0x00000005000572bd */ /* 0x000fd400080e0000 */
[----:B------:R-:W-:-:S06]  /*15020*/  ULOP3.LUT UR4, URZ, UR4, URZ, 0x33, !UPT ;  /* 0x00000004ff047292 */ /* 0x000fcc000f8e33ff */
[----:B------:R-:W-:-:S04]  /*15030*/  IMAD.U32 R2, RZ, RZ, UR4 ;  /* 0x00000004ff027e24 */ /* 0x000fc8000f8e00ff */
[----:B------:R-:W1:Y:S02]  /*15040*/  REDUX UR7, R2 ;  /* 0x00000000020773c4 */ /* 0x000e640000000000 */
[----:B------:R2:W-:Y:S01]  /*15050*/  UTCATOMSWS.AND URZ, UR4 ;  /* 0x0000000400ff79e3 */ /* 0x0005e20008000000 */
[----:B0-----:R-:W-:Y:S01]  /*15060*/  ISETP.EQ.U32.AND P0, PT, R0, UR5, PT ;  /* 0x0000000500007c0c */ /* 0x001fe2000bf02070 */
[----:B-1----:R-:W-:-:S12]  /*15070*/  IMAD.U32 R0, RZ, RZ, UR7 ;  /* 0x00000007ff007e24 */ /* 0x002fd8000f8e00ff */
[----:B------:R2:W-:Y:S01]  /*15080*/  @P0 ATOMS.AND RZ, [UR6], R0 ;  /* 0x00000000ffff098c */ /* 0x0005e2000a800006 */
[----:B------:R-:W-:Y:S05]  /*15090*/  BRA `(.L_x_20) ;  /* 0x0000000000147947 */ /* 0x000fea0003800000 */
.L_x_22:
[----:B------:R-:W-:-:S07]  /*150a0*/  MOV R2, 0x150c0 ;  /* 0x000150c000027802 */ /* 0x000fce0000000f00 */
[----:B------:R-:W-:Y:S05]  /*150b0*/  CALL.REL.NOINC `($__internal_0_$__cuda_sm10x_tcgen05_guardrail_trap_col_being_dealloced_not_returned_by_alloc) ;  /* 0x00000000005c7944 */ /* 0x000fea0003c00000 */
[----:B------:R-:W-:Y:S05]  /*150c0*/  BRA `(.L_x_20) ;  /* 0x0000000000087947 */ /* 0x000fea0003800000 */
.L_x_21:
[----:B------:R-:W-:-:S07]  /*150d0*/  MOV R2, 0x150f0 ;  /* 0x000150f000027802 */ /* 0x000fce0000000f00 */
[----:B------:R-:W-:Y:S05]  /*150e0*/  CALL.REL.NOINC `($__internal_2_$__cuda_sm10x_tcgen05_guardrail_trap_unallocated_columns_being_dealloced) ;  /* 0x0000000000687944 */ /* 0x000fea0003c00000 */
.L_x_20:
[----:B------:R-:W-:Y:S01]  /*150f0*/  NOP ;  /* 0x0000000000007918 */ /* 0x000fe20000000000 */
[----:B--2---:R-:W-:Y:S05]  /*15100*/  EXIT ;  /* 0x000000000000794d */ /* 0x004fea0003800000 */
.L_x_7:
[----:B------:R-:W-:-:S07]  /*15110*/  IMAD.MOV.U32 R3, RZ, RZ, R2 ;  /* 0x000000ffff037224 */ /* 0x000fce00078e0002 */
.L_x_23:
[----:B-1----:R1:W2:Y:S02]  /*15120*/  SYNCS.PHASECHK.TRANS64.TRYWAIT P1, [R7+URZ], R3 ;  /* 0x00000003070075a7 */ /* 0x0022a400080211ff */
[----:B--2---:R-:W-:Y:S05]  /*15130*/  @!P1 NANOSLEEP.SYNCS 0x989680 ;  /* 0x009896800000995d */ /* 0x004fea0003900000 */
[----:B------:R-:W2:Y:S02]  /*15140*/  @!P1 SYNCS.PHASECHK.TRANS64 P1, [R7+URZ], R3 ;  /* 0x00000003070095a7 */ /* 0x000ea400080210ff */
[----:B--2---:R-:W-:Y:S05]  /*15150*/  @!P1 BRA `(.L_x_23) ;  /* 0xfffffffc00f09947 */ /* 0x004fea000383ffff */
[----:B------:R-:W-:Y:S05]  /*15160*/  BRA `(.L_x_6) ;  /* 0xfffffeb000747947 */ /* 0x000fea000383ffff */
.L_x_10:
[----:B------:R-:W-:-:S07]  /*15170*/  IMAD.MOV.U32 R3, RZ, RZ, R2 ;  /* 0x000000ffff037224 */ /* 0x000fce00078e0002 */
.L_x_24:
[----:B-1----:R1:W2:Y:S02]  /*15180*/  SYNCS.PHASECHK.TRANS64.TRYWAIT P0, [R9+URZ], R3 ;  /* 0x00000003090075a7 */ /* 0x0022a400080011ff */
[----:B--2---:R-:W-:Y:S05]  /*15190*/  @!P0 NANOSLEEP.SYNCS 0x989680 ;  /* 0x009896800000895d */ /* 0x004fea0003900000 */
[----:B------:R-:W2:Y:S02]  /*151a0*/  @!P0 SYNCS.PHASECHK.TRANS64 P0, [R9+URZ], R3 ;  /* 0x00000003090085a7 */ /* 0x000ea400080010ff */
[----:B--2---:R-:W-:Y:S05]  /*151b0*/  @!P0 BRA `(.L_x_24) ;  /* 0xfffffffc00f08947 */ /* 0x004fea000383ffff */
[----:B------:R-:W-:Y:S05]  /*151c0*/  BRA `(.L_x_9) ;  /* 0xfffffeb000d87947 */ /* 0x000fea000383ffff */
.L_x_15:
[----:B------:R-:W0:Y:S02]  /*151d0*/  SYNCS.PHASECHK.TRANS64.TRYWAIT P1, [UR8], R7 ;  /* 0x00000007ff0075a7 */ /* 0x000e240008021108 */
[----:B0-----:R-:W-:Y:S05]  /*151e0*/  @!P1 BRA `(.L_x_15) ;  /* 0xfffffffc00f89947 */ /* 0x001fea000383ffff */
[----:B------:R-:W-:Y:S05]  /*151f0*/  BRA `(.L_x_25) ;  /* 0xffffff6400387947 */ /* 0x000fea000383ffff */
.L_x_19:
[----:B------:R-:W0:Y:S02]  /*15200*/  SYNCS.PHASECHK.TRANS64.TRYWAIT P1, [UR8], R4 ;  /* 0x00000004ff0075a7 */ /* 0x000e240008021108 */
[----:B0-----:R-:W-:Y:S05]  /*15210*/  @!P1 BRA `(.L_x_19) ;  /* 0xfffffffc00f89947 */ /* 0x001fea000383ffff */
[----:B------:R-:W-:Y:S05]  /*15220*/  BRA `(.L_x_18) ;  /* 0xffffff7800e07947 */ /* 0x000fea000383ffff */
        .weak           $__internal_0_$__cuda_sm10x_tcgen05_guardrail_trap_col_being_dealloced_not_returned_by_alloc
        .type           $__internal_0_$__cuda_sm10x_tcgen05_guardrail_trap_col_being_dealloced_not_returned_by_alloc,@function
        .size           $__internal_0_$__cuda_sm10x_tcgen05_guardrail_trap_col_being_dealloced_not_returned_by_alloc,($__internal_1_$__cuda_sm10x_tcgen05_guardrail_trap_phase_invalid_during_alloc - $__internal_0_$__cuda_sm10x_tcgen05_guardrail_trap_col_being_dealloced_not_returned_by_alloc)
$__internal_0_$__cuda_sm10x_tcgen05_guardrail_trap_col_being_dealloced_not_returned_by_alloc:
[----:B------:R-:W-:Y:S05]  /*15230*/  BPT.TRAP 0x1 ;  /* 0x000000040000795c */ /* 0x000fea0000300000 */
[----:B------:R-:W-:-:S04]  /*15240*/  IMAD.MOV.U32 R3, RZ, RZ, 0x0 ;  /* 0x00000000ff037424 */ /* 0x000fc800078e00ff */
[----:B------:R-:W-:Y:S05]  /*15250*/  RET.REL.NODEC R2 `(matmul_kernel) ;  /* 0xfffffeac02687950 */ /* 0x000fea0003c3ffff */
        .weak           $__internal_1_$__cuda_sm10x_tcgen05_guardrail_trap_phase_invalid_during_alloc
        .type           $__internal_1_$__cuda_sm10x_tcgen05_guardrail_trap_phase_invalid_during_alloc,@function
        .size           $__internal_1_$__cuda_sm10x_tcgen05_guardrail_trap_phase_invalid_during_alloc,($__internal_2_$__cuda_sm10x_tcgen05_guardrail_trap_unallocated_columns_being_dealloced - $__internal_1_$__cuda_sm10x_tcgen05_guardrail_trap_phase_invalid_during_alloc)
$__internal_1_$__cuda_sm10x_tcgen05_guardrail_trap_phase_invalid_during_alloc:
[----:B------:R-:W-:Y:S05]  /*15260*/  BPT.TRAP 0x1 ;  /* 0x000000040000795c */ /* 0x000fea0000300000 */
[----:B------:R-:W-:-:S04]  /*15270*/  IMAD.MOV.U32 R3, RZ, RZ, 0x0 ;  /* 0x00000000ff037424 */ /* 0x000fc800078e00ff */
[----:B------:R-:W-:Y:S05]  /*15280*/  RET.REL.NODEC R2 `(matmul_kernel) ;  /* 0xfffffeac025c7950 */ /* 0x000fea0003c3ffff */
        .weak           $__internal_2_$__cuda_sm10x_tcgen05_guardrail_trap_unallocated_columns_being_dealloced
        .type           $__internal_2_$__cuda_sm10x_tcgen05_guardrail_trap_unallocated_columns_being_dealloced,@function
        .size           $__internal_2_$__cuda_sm10x_tcgen05_guardrail_trap_unallocated_columns_being_dealloced,(.L_x_29 - $__internal_2_$__cuda_sm10x_tcgen05_guardrail_trap_unallocated_columns_being_dealloced)
$__internal_2_$__cuda_sm10x_tcgen05_guardrail_trap_unallocated_columns_being_dealloced:
[----:B------:R-:W-:Y:S05]  /*15290*/  BPT.TRAP 0x1 ;  /* 0x000000040000795c */ /* 0x000fea0000300000 */
[----:B------:R-:W-:-:S04]  /*152a0*/  IMAD.MOV.U32 R3, RZ, RZ, 0x0 ;  /* 0x00000000ff037424 */ /* 0x000fc800078e00ff */
[----:B------:R-:W-:Y:S05]  /*152b0*/  RET.REL.NODEC R2 `(matmul_kernel) ;  /* 0xfffffeac02507950 */ /* 0x000fea0003c3ffff */
.L_x_26:
[----:B------:R-:W-:-:S00]  /*152c0*/  BRA `(.L_x_26) ;  /* 0xfffffffc00fc7947 */ /* 0x000fc0000383ffff */
[----:B------:R-:W-:-:S00]  /*152d0*/  NOP ;  /* 0x0000000000007918 */ /* 0x000fc00000000000 */
        /* <DEDUP_REMOVED lines=10> */
.L_x_29:


//--------------------- .nv.shared.matmul_kernel  --------------------------
	.section	.nv.shared.matmul_kernel,"aw",@nobits
	.sectionflags	@""
	.align	16
	.zero		1024


//--------------------- .nv.shared.reserved.0     --------------------------
	.section	.nv.shared.reserved.0,"aw",@nobits
	.align	8
	.weak		__nv_reservedSMEM_offset_0_alias
	.size		__nv_reservedSMEM_offset_0_alias, 0, 64
	.other		__nv_reservedSMEM_offset_0_alias,@"STO_CUDA_RESERVED_SHARED STV_DEFAULT"
__nv_reservedSMEM_offset_0_alias:
	.zero		0
.nv.shared.reserved.0:
	.zero		64
	.weak		__nv_reservedSMEM_allocation_phase
	.type		__nv_reservedSMEM_allocation_phase,@object
	.size		__nv_reservedSMEM_allocation_phase,(.L_0 - __nv_reservedSMEM_allocation_phase)
__nv_reservedSMEM_allocation_phase:
	.zero		1
.L_0:
	.zero		7
	.weak		__nv_reservedSMEM_devtool_atexit_pc
	.type		__nv_reservedSMEM_devtool_atexit_pc,@object
	.size		__nv_reservedSMEM_devtool_atexit_pc,(__nv_reservedSMEM_allocation_mask - __nv_reservedSMEM_devtool_atexit_pc)
__nv_reservedSMEM_devtool_atexit_pc:
	.zero		8
	.weak		__nv_reservedSMEM_allocation_mask
	.type		__nv_reservedSMEM_allocation_mask,@object
	.size		__nv_reservedSMEM_allocation_mask,(.L_2 - __nv_reservedSMEM_allocation_mask)
__nv_reservedSMEM_allocation_mask:
	.zero		4
.L_2:
	.zero		4
	.weak		__nv_reservedSMEM_tmem_allocation_pipeline_mbarrier
	.type		__nv_reservedSMEM_tmem_allocation_pipeline_mbarrier,@object
	.size		__nv_reservedSMEM_tmem_allocation_pipeline_mbarrier,(__nv_reservedSMEM_tmem_allocation_pipeline_mbarrier_parity - __nv_reservedSMEM_tmem_allocation_pipeline_mbarrier)
__nv_reservedSMEM_tmem_allocation_pipeline_mbarrier:
	.zero		8
	.weak		__nv_reservedSMEM_tmem_allocation_pipeline_mbarrier_parity
	.type		__nv_reservedSMEM_tmem_allocation_pipeline_mbarrier_parity,@object
	.size		__nv_reservedSMEM_tmem_allocation_pipeline_mbarrier_parity,(.L_4 - __nv_reservedSMEM_tmem_allocation_pipeline_mbarrier_parity)
__nv_reservedSMEM_tmem_allocation_pipeline_mbarrier_parity:
	.zero		4
.L_4:


//--------------------- .nv.constant0.matmul_kernel --------------------------
	.section	.nv.constant0.matmul_kernel,"a",@progbits
	.sectionflags	@""
	.align	4
.nv.constant0.matmul_kernel:
	.zero		976


//--------------------- SYMBOLS --------------------------

	.type		.nv.reservedSmem.offset0,@object
	.size		.nv.reservedSmem.offset0,0x4
	.type		.nv.reservedSmem.cap,@object
	.size		.nv.reservedSmem.cap,0x4
